def matmul_kernel(
    a_ptr,
    b_ptr,
    c_ptr,
    M,
    N,
    K,
    stride_am,
    stride_ak,
    stride_bk,
    stride_bn,
    stride_cm,
    stride_cn,
    BLOCK_M: tl.constexpr,
    BLOCK_N: tl.constexpr,
    BLOCK_K: tl.constexpr,
    GROUP_M: tl.constexpr,
):
    pid = tl.program_id(axis=0)
    num_pid_m = tl.cdiv(M, BLOCK_M)
    num_pid_n = tl.cdiv(N, BLOCK_N)
    num_pid_in_group = GROUP_M * num_pid_n
    group_id = pid // num_pid_in_group
    first_pid_m = group_id * GROUP_M
    group_size_m = min(num_pid_m - first_pid_m, GROUP_M)
    pid_m = first_pid_m + ((pid % num_pid_in_group) % group_size_m)
    pid_n = (pid % num_pid_in_group) // group_size_m

    offs_am = (pid_m * BLOCK_M + tl.arange(0, BLOCK_M)) % M
    offs_bn = (pid_n * BLOCK_N + tl.arange(0, BLOCK_N)) % N
    offs_k = tl.arange(0, BLOCK_K)
    a_ptrs = a_ptr + offs_am[:, None] * stride_am + offs_k[None, :] * stride_ak
    b_ptrs = b_ptr + offs_k[:, None] * stride_bk + offs_bn[None, :] * stride_bn

    acc = tl.zeros((BLOCK_M, BLOCK_N), dtype=tl.float32)
    for kk in range(0, tl.cdiv(K, BLOCK_K)):
        a = tl.load(a_ptrs, mask=offs_k[None, :] < K - kk * BLOCK_K, other=0.0)
        b = tl.load(b_ptrs, mask=offs_k[:, None] < K - kk * BLOCK_K, other=0.0)
        acc = tl.dot(a, b, acc)
        a_ptrs += BLOCK_K * stride_ak
        b_ptrs += BLOCK_K * stride_bk

    c = acc.to(c_ptr.dtype.element_ty)
    offs_cm = pid_m * BLOCK_M + tl.arange(0, BLOCK_M)
    offs_cn = pid_n * BLOCK_N + tl.arange(0, BLOCK_N)
    c_ptrs = c_ptr + offs_cm[:, None] * stride_cm + offs_cn[None, :] * stride_cn
    mask = (offs_cm[:, None] < M) & (offs_cn[None, :] < N)
    tl.store(c_ptrs, c, mask=mask)

# config = {"BLOCK_K": 64, "BLOCK_M": 512, "BLOCK_N": 256, "GROUP_M": 8, "arch": "sm_90", "dtype": "fp8e4m3", "num_ctas": 4, "num_stages": 3, "num_warps": 4}
# arch = sm_90


// ===== COMPILED SASS (sm_90a) =====

	.target	sm_90a

	.elftype	@"ET_EXEC"


//--------------------- .note.nv.tkinfo           --------------------------
	.section	.note.nv.tkinfo,"",@"SHT_NOTE"
	.sectionflags	@"SHF_NOTE_NV_TKINFO"
	.tkinfo
        /*0018*/ 	.word	0x00000002
        /*0030*/ 	.string	""
        /*0030*/ 	.string	"ptxas"
        /*0030*/ 	.string	"Cuda compilation tools, release 13.0, V13.0.88"
        /*0030*/ 	.string	"Build cuda_13.0.r13.0/compiler.36424714_0"
        /*0030*/ 	.string	"-v  -suppress-debug-info  -lineinfo  -arch sm_90a "



//--------------------- .note.nv.cuinfo           --------------------------
	.section	.note.nv.cuinfo,"",@"SHT_NOTE"
	.sectionflags	@"SHF_NOTE_NV_CUINFO"
        /*0018*/ 	.short	0x0002
        /*001a*/ 	.short	0x005a
        /*001c*/ 	.short	0x0082
	.zero		2


//--------------------- .nv.info                  --------------------------
	.section	.nv.info,"",@"SHT_CUDA_INFO"
	.align	4


	//----- nvinfo : EIATTR_REGCOUNT
	.align		4
        /*0000*/ 	.byte	0x04, 0x2f
        /*0002*/ 	.short	(.L_1 - .L_0)
	.align		4
.L_0:
        /*0004*/ 	.word	index@(matmul_kernel)
        /*0008*/ 	.word	0x000000ff


	//----- nvinfo : EIATTR_FRAME_SIZE
	.align		4
.L_1:
        /*000c*/ 	.byte	0x04, 0x11
        /*000e*/ 	.short	(.L_3 - .L_2)
	.align		4
.L_2:
        /*0010*/ 	.word	index@(matmul_kernel)
        /*0014*/ 	.word	0x00000ae8


	//----- nvinfo : EIATTR_MIN_STACK_SIZE
	.align		4
.L_3:
        /*0018*/ 	.byte	0x04, 0x12
        /*001a*/ 	.short	(.L_5 - .L_4)
	.align		4
.L_4:
        /*001c*/ 	.word	index@(matmul_kernel)
        /*0020*/ 	.word	0x00000ae8
.L_5:


//--------------------- .nv.compat                --------------------------
	.section	.nv.compat,"",@"SHT_CUDA_COMPAT_INFO"
	.align	4
        /*0000*/ 	.byte	0x02, 0x09, 0x01, 0x00, 0x02, 0x02, 0x04, 0x00, 0x02, 0x05, 0x05, 0x00, 0x03, 0x07, 0x01, 0x01
        /*0010*/ 	.byte	0x02, 0x03, 0x00, 0x00, 0x02, 0x06, 0x01, 0x00, 0x04, 0x0b, 0x08, 0x00, 0x00, 0x00, 0x00, 0x00
        /*0020*/ 	.byte	0x00, 0x00, 0x00, 0x00


//--------------------- .nv.info.matmul_kernel    --------------------------
	.section	.nv.info.matmul_kernel,"",@"SHT_CUDA_INFO"
	.sectionflags	@""
	.align	4


	//----- nvinfo : EIATTR_CUDA_API_VERSION
	.align		4
        /*0000*/ 	.byte	0x04, 0x37
        /*0002*/ 	.short	(.L_7 - .L_6)
.L_6:
        /*0004*/ 	.word	0x00000082


	//----- nvinfo : EIATTR_KPARAM_INFO
	.align		4
.L_7:
        /*0008*/ 	.byte	0x04, 0x17
        /*000a*/ 	.short	(.L_9 - .L_8)
.L_8:
        /*000c*/ 	.word	0x00000000
        /*0010*/ 	.short	0x000d
        /*0012*/ 	.short	0x0048
        /*0014*/ 	.byte	0x00, 0xf4, 0x21, 0x00


	//----- nvinfo : EIATTR_KPARAM_INFO
	.align		4
.L_9:
        /*0018*/ 	.byte	0x04, 0x17
        /*001a*/ 	.short	(.L_11 - .L_10)
.L_10:
        /*001c*/ 	.word	0x00000000
        /*0020*/ 	.short	0x000c
        /*0022*/ 	.short	0x0040
        /*0024*/ 	.byte	0x00, 0xf4, 0x21, 0x00


	//----- nvinfo : EIATTR_KPARAM_INFO
	.align		4
.L_11:
        /*0028*/ 	.byte	0x04, 0x17
        /*002a*/ 	.short	(.L_13 - .L_12)
.L_12:
        /*002c*/ 	.word	0x00000000
        /*0030*/ 	.short	0x000b
        /*0032*/ 	.short	0x0038
        /*0034*/ 	.byte	0x00, 0xf0, 0x11, 0x00


	//----- nvinfo : EIATTR_KPARAM_INFO
	.align		4
.L_13:
        /*0038*/ 	.byte	0x04, 0x17
        /*003a*/ 	.short	(.L_15 - .L_14)
.L_14:
        /*003c*/ 	.word	0x00000000
        /*0040*/ 	.short	0x000a
        /*0042*/ 	.short	0x0034
        /*0044*/ 	.byte	0x00, 0xf0, 0x11, 0x00


	//----- nvinfo : EIATTR_KPARAM_INFO
	.align		4
.L_15:
        /*0048*/ 	.byte	0x04, 0x17
        /*004a*/ 	.short	(.L_17 - .L_16)
.L_16:
        /*004c*/ 	.word	0x00000000
        /*0050*/ 	.short	0x0009
        /*0052*/ 	.short	0x0030
        /*0054*/ 	.byte	0x00, 0xf0, 0x11, 0x00


	//----- nvinfo : EIATTR_KPARAM_INFO
	.align		4
.L_17:
        /*0058*/ 	.byte	0x04, 0x17
        /*005a*/ 	.short	(.L_19 - .L_18)
.L_18:
        /*005c*/ 	.word	0x00000000
        /*0060*/ 	.short	0x0008
        /*0062*/ 	.short	0x002c
        /*0064*/ 	.byte	0x00, 0xf0, 0x11, 0x00


	//----- nvinfo : EIATTR_KPARAM_INFO
	.align		4
.L_19:
        /*0068*/ 	.byte	0x04, 0x17
        /*006a*/ 	.short	(.L_21 - .L_20)
.L_20:
        /*006c*/ 	.word	0x00000000
        /*0070*/ 	.short	0x0007
        /*0072*/ 	.short	0x0028
        /*0074*/ 	.byte	0x00, 0xf0, 0x11, 0x00


	//----- nvinfo : EIATTR_KPARAM_INFO
	.align		4
.L_21:
        /*0078*/ 	.byte	0x04, 0x17
        /*007a*/ 	.short	(.L_23 - .L_22)
.L_22:
        /*007c*/ 	.word	0x00000000
        /*0080*/ 	.short	0x0006
        /*0082*/ 	.short	0x0024
        /*0084*/ 	.byte	0x00, 0xf0, 0x11, 0x00


	//----- nvinfo : EIATTR_KPARAM_INFO
	.align		4
.L_23:
        /*0088*/ 	.byte	0x04, 0x17
        /*008a*/ 	.short	(.L_25 - .L_24)
.L_24:
        /*008c*/ 	.word	0x00000000
        /*0090*/ 	.short	0x0005
        /*0092*/ 	.short	0x0020
        /*0094*/ 	.byte	0x00, 0xf0, 0x11, 0x00


	//----- nvinfo : EIATTR_KPARAM_INFO
	.align		4
.L_25:
        /*0098*/ 	.byte	0x04, 0x17
        /*009a*/ 	.short	(.L_27 - .L_26)
.L_26:
        /*009c*/ 	.word	0x00000000
        /*00a0*/ 	.short	0x0004
        /*00a2*/ 	.short	0x001c
        /*00a4*/ 	.byte	0x00, 0xf0, 0x11, 0x00


	//----- nvinfo : EIATTR_KPARAM_INFO
	.align		4
.L_27:
        /*00a8*/ 	.byte	0x04, 0x17
        /*00aa*/ 	.short	(.L_29 - .L_28)
.L_28:
        /*00ac*/ 	.word	0x00000000
        /*00b0*/ 	.short	0x0003
        /*00b2*/ 	.short	0x0018
        /*00b4*/ 	.byte	0x00, 0xf0, 0x11, 0x00


	//----- nvinfo : EIATTR_KPARAM_INFO
	.align		4
.L_29:
        /*00b8*/ 	.byte	0x04, 0x17
        /*00ba*/ 	.short	(.L_31 - .L_30)
.L_30:
        /*00bc*/ 	.word	0x00000000
        /*00c0*/ 	.short	0x0002
        /*00c2*/ 	.short	0x0010
        /*00c4*/ 	.byte	0x00, 0xf4, 0x21, 0x00


	//----- nvinfo : EIATTR_KPARAM_INFO
	.align		4
.L_31:
        /*00c8*/ 	.byte	0x04, 0x17
        /*00ca*/ 	.short	(.L_33 - .L_32)
.L_32:
        /*00cc*/ 	.word	0x00000000
        /*00d0*/ 	.short	0x0001
        /*00d2*/ 	.short	0x0008
        /*00d4*/ 	.byte	0x00, 0xf4, 0x21, 0x00


	//----- nvinfo : EIATTR_KPARAM_INFO
	.align		4
.L_33:
        /*00d8*/ 	.byte	0x04, 0x17
        /*00da*/ 	.short	(.L_35 - .L_34)
.L_34:
        /*00dc*/ 	.word	0x00000000
        /*00e0*/ 	.short	0x0000
        /*00e2*/ 	.short	0x0000
        /*00e4*/ 	.byte	0x00, 0xf4, 0x21, 0x00


	//----- nvinfo : EIATTR_EXPLICIT_CLUSTER
	.align		4
.L_35:
        /*00e8*/ 	.byte	0x01, 0x3e
	.zero		2


	//----- nvinfo : EIATTR_CTA_PER_CLUSTER
	.align		4
        /*00ec*/ 	.byte	0x04, 0x3d
        /*00ee*/ 	.short	(.L_37 - .L_36)
.L_36:
        /*00f0*/ 	.word	0x00000004
        /*00f4*/ 	.word	0x00000001
        /*00f8*/ 	.word	0x00000001


	//----- nvinfo : EIATTR_SPARSE_MMA_MASK
	.align		4
.L_37:
        /*00fc*/ 	.byte	0x03, 0x50
        /*00fe*/ 	.short	0x0000


	//----- nvinfo : EIATTR_MAXREG_COUNT
	.align		4
        /*0100*/ 	.byte	0x03, 0x1b
        /*0102*/ 	.short	0x00ff


	//----- nvinfo : EIATTR_NUM_BARRIERS
	.align		4
        /*0104*/ 	.byte	0x02, 0x4c
        /*0106*/ 	.byte	0x01
	.zero		1


	//----- nvinfo : EIATTR_ANNOTATIONS
	.align		4
        /*0108*/ 	.byte	0x04, 0x55
        /*010a*/ 	.short	(.L_39 - .L_38)


	//   ....[0]....
.L_38:
        /*010c*/ 	.word	0x00000001
        /*0110*/ 	.byte	0x80, 0x05, 0x00, 0x00, 0x01, 0x00, 0x00, 0x00, 0xb0, 0x05, 0x00, 0x00, 0x01, 0x00, 0x00, 0x00
        /* <DEDUP_REMOVED lines=1074> */
        /*4440*/ 	.byte	0x80, 0x87, 0x01, 0x00, 0x01, 0x00, 0x00, 0x00, 0xb0, 0x87, 0x01, 0x00


	//----- nvinfo : EIATTR_MERCURY_ISA_VERSION
	.align		4
.L_39:
        /*444c*/ 	.byte	0x03, 0x5f
        /*444e*/ 	.short	0x0101


	//----- nvinfo : EIATTR_EXIT_INSTR_OFFSETS
	.align		4
        /*4450*/ 	.byte	0x04, 0x1c
        /*4452*/ 	.short	(.L_41 - .L_40)


	//   ....[0]....
.L_40:
        /*4454*/ 	.word	0x000220d0


	//   ....[1]....
        /*4458*/ 	.word	0x000220f0


	//----- nvinfo : EIATTR_REQNTID
	.align		4
.L_41:
        /*445c*/ 	.byte	0x04, 0x10
        /*445e*/ 	.short	(.L_43 - .L_42)
.L_42:
        /*4460*/ 	.word	0x00000080
        /*4464*/ 	.word	0x00000001
        /*4468*/ 	.word	0x00000001


	//----- nvinfo : EIATTR_CBANK_PARAM_SIZE
	.align		4
.L_43:
        /*446c*/ 	.byte	0x03, 0x19
        /*446e*/ 	.short	0x0050


	//----- nvinfo : EIATTR_PARAM_CBANK
	.align		4
        /*4470*/ 	.byte	0x04, 0x0a
        /*4472*/ 	.short	(.L_45 - .L_44)
	.align		4
.L_44:
        /*4474*/ 	.word	index@(.nv.constant0.matmul_kernel)
        /*4478*/ 	.short	0x0210
        /*447a*/ 	.short	0x0050


	//----- nvinfo : EIATTR_SW_WAR
	.align		4
.L_45:
        /*447c*/ 	.byte	0x04, 0x36
        /*447e*/ 	.short	(.L_47 - .L_46)
.L_46:
        /*4480*/ 	.word	0x00000008
.L_47:


//--------------------- .nv.callgraph             --------------------------
	.section	.nv.callgraph,"",@"SHT_CUDA_CALLGRAPH"
	.align	4
	.sectionentsize	8
	.align		4
        /*0000*/ 	.word	0x00000000
	.align		4
        /*0004*/ 	.word	0xffffffff
	.align		4
        /*0008*/ 	.word	0x00000000
	.align		4
        /*000c*/ 	.word	0xfffffffe
	.align		4
        /*0010*/ 	.word	0x00000000
	.align		4
        /*0014*/ 	.word	0xfffffffd
	.align		4
        /*0018*/ 	.word	0x00000000
	.align		4
        /*001c*/ 	.word	0xfffffffc


//--------------------- .text.matmul_kernel       --------------------------
	.section	.text.matmul_kernel,"ax",@progbits
	.align	128
        .global         matmul_kernel
        .type           matmul_kernel,@function
        .size           matmul_kernel,(.L_x_4 - matmul_kernel)
        .other          matmul_kernel,@"STO_CUDA_ENTRY STV_DEFAULT"
matmul_kernel:
.text.matmul_kernel:
[----:B------:R-:W0:Y:S08]  /*0000*/  LDC R1, c[0x0][0x28] ;  /* 0x00000a00ff017b82 */ /* 0x000e300000000800 */
[----:B------:R-:W1:Y:S01]  /*0010*/  LDC.64 R18, c[0x0][0x228] ;  /* 0x00008a00ff127b82 */ /* 0x000e620000000a00 */
[----:B------:R-:W2:Y:S01]  /*0020*/  S2R R153, SR_TID.X ;  /* 0x0000000000997919 */ /* 0x000ea20000002100 */
[----:B0-----:R-:W-:Y:S01]  /*0030*/  VIADD R1, R1, 0xfffff518 ;  /* 0xfffff51801017836 */ /* 0x001fe20000000000 */
[----:B------:R-:W-:Y:S01]  /*0040*/  UMOV UR6, 0x400 ;  /* 0x0000040000067882 */ /* 0x000fe20000000000 */
[----:B------:R-:W-:-:S04]  /*0050*/  ULDC.64 UR16, c[0x0][0x208] ;  /* 0x0000820000107ab9 */ /* 0x000fc80000000a00 */
[----:B------:R-:W0:Y:S08]  /*0060*/  S2UR UR4, SR_CTAID.X ;  /* 0x00000000000479c3 */ /* 0x000e300000002500 */
[----:B------:R-:W3:Y:S01]  /*0070*/  S2UR UR12, SR_CgaCtaId ;  /* 0x00000000000c79c3 */ /* 0x000ee20000008800 */
[----:B-1----:R-:W-:-:S07]  /*0080*/  VIADD R0, R19, 0xff ;  /* 0x000000ff13007836 */ /* 0x002fce0000000000 */
[----:B------:R-:W1:Y:S01]  /*0090*/  LDC R21, c[0x0][0x230] ;  /* 0x00008c00ff157b82 */ /* 0x000e620000000800 */
[----:B------:R-:W-:Y:S02]  /*00a0*/  SHF.R.S32.HI R3, RZ, 0x1f, R0 ;  /* 0x0000001fff037819 */ /* 0x000fe40000011400 */
[----:B0-----:R-:W-:Y:S01]  /*00b0*/  I2FP.F32.U32 R5, UR4 ;  /* 0x0000000400057c45 */ /* 0x001fe20008201000 */
[----:B------:R-:W-:Y:S01]  /*00c0*/  ULDC UR4, c[0x0][0x150] ;  /* 0x0000540000047ab9 */ /* 0x000fe20000000800 */
[----:B------:R-:W-:Y:S02]  /*00d0*/  LEA.HI R3, R3, R0, RZ, 0x8 ;  /* 0x0000000003037211 */ /* 0x000fe400078f40ff */
[----:B--2---:R-:W-:Y:S01]  /*00e0*/  LOP3.LUT R163, R153, 0x7f, RZ, 0xc0, !PT ;  /* 0x0000007f99a37812 */ /* 0x004fe200078ec0ff */
[----:B------:R-:W-:Y:S01]  /*00f0*/  FMUL R5, R5, UR4 ;  /* 0x0000000405057c20 */ /* 0x000fe20008400000 */
[----:B------:R-:W-:Y:S01]  /*0100*/  SHF.R.S32.HI R3, RZ, 0x8, R3 ;  /* 0x00000008ff037819 */ /* 0x000fe20000011403 */
[----:B---3--:R-:W-:-:S02]  /*0110*/  USHF.L.U32 UR5, UR12, 0x7, URZ ;  /* 0x000000070c057899 */ /* 0x008fc4000800063f */
[----:B------:R-:W-:Y:S02]  /*0120*/  ULEA UR12, UR12, UR6, 0x18 ;  /* 0x000000060c0c7291 */ /* 0x000fe4000f8ec03f */
[----:B------:R-:W-:Y:S01]  /*0130*/  IMAD.SHL.U32 R4, R3, 0x8, RZ ;  /* 0x0000000803047824 */ /* 0x000fe200078e00ff */
[----:B------:R-:W0:Y:S01]  /*0140*/  F2I.U32.TRUNC.NTZ R5, R5 ;  /* 0x0000000500057305 */ /* 0x000e22000020f000 */
[----:B------:R-:W-:-:S03]  /*0150*/  ULOP3.LUT UR5, UR5, 0x180, URZ, 0xc0, !UPT ;  /* 0x0000018005057892 */ /* 0x000fc6000f8ec03f */
[----:B------:R-:W-:Y:S01]  /*0160*/  IABS R7, R4 ;  /* 0x0000000400077213 */ /* 0x000fe20000000000 */
[----:B-1----:R-:W-:-:S03]  /*0170*/  VIADD R21, R21, 0x3f ;  /* 0x0000003f15157836 */ /* 0x002fc60000000000 */
[----:B------:R-:W1:Y:S01]  /*0180*/  I2F.RP R0, R7 ;  /* 0x0000000700007306 */ /* 0x000e620000209400 */
[----:B0-----:R-:W-:-:S07]  /*0190*/  IABS R11, R5 ;  /* 0x00000005000b7213 */ /* 0x001fce0000000000 */
[----:B-1----:R-:W0:Y:S02]  /*01a0*/  MUFU.RCP R0, R0 ;  /* 0x0000000000007308 */ /* 0x002e240000001000 */
[----:B0-----:R-:W-:Y:S01]  /*01b0*/  VIADD R2, R0, 0xffffffe ;  /* 0x0ffffffe00027836 */ /* 0x001fe20000000000 */
[----:B------:R-:W-:-:S05]  /*01c0*/  IABS R0, R4 ;  /* 0x0000000400007213 */ /* 0x000fca0000000000 */
[----:B------:R0:W1:Y:S01]  /*01d0*/  F2I.FTZ.U32.TRUNC.NTZ R3, R2 ;  /* 0x0000000200037305 */ /* 0x000062000021f000 */
[----:B------:R-:W-:Y:S02]  /*01e0*/  IMAD.MOV R0, RZ, RZ, -R0 ;  /* 0x000000ffff007224 */ /* 0x000fe400078e0a00 */
[----:B0-----:R-:W-:Y:S02]  /*01f0*/  IMAD.MOV.U32 R2, RZ, RZ, RZ ;  /* 0x000000ffff027224 */ /* 0x001fe400078e00ff */
[----:B-1----:R-:W-:-:S04]  /*0200*/  IMAD.MOV R6, RZ, RZ, -R3 ;  /* 0x000000ffff067224 */ /* 0x002fc800078e0a03 */
[----:B------:R-:W-:-:S04]  /*0210*/  IMAD R9, R6, R7, RZ ;  /* 0x0000000706097224 */ /* 0x000fc800078e02ff */
[----:B------:R-:W-:-:S06]  /*0220*/  IMAD.HI.U32 R2, R3, R9, R2 ;  /* 0x0000000903027227 */ /* 0x000fcc00078e0002 */
[----:B------:R-:W-:-:S04]  /*0230*/  IMAD.HI.U32 R2, R2, R11, RZ ;  /* 0x0000000b02027227 */ /* 0x000fc800078e00ff */
[----:B------:R-:W-:-:S05]  /*0240*/  IMAD R0, R2, R0, R11 ;  /* 0x0000000002007224 */ /* 0x000fca00078e020b */
[----:B------:R-:W-:-:S13]  /*0250*/  ISETP.GT.U32.AND P1, PT, R7, R0, PT ;  /* 0x000000000700720c */ /* 0x000fda0003f24070 */
[----:B------:R-:W-:Y:S02]  /*0260*/  @!P1 IMAD.IADD R0, R0, 0x1, -R7 ;  /* 0x0000000100009824 */ /* 0x000fe400078e0a07 */
[----:B------:R-:W-:Y:S01]  /*0270*/  @!P1 VIADD R2, R2, 0x1 ;  /* 0x0000000102029836 */ /* 0x000fe20000000000 */
[----:B------:R-:W-:Y:S02]  /*0280*/  ISETP.NE.AND P1, PT, R4, RZ, PT ;  /* 0x000000ff0400720c */ /* 0x000fe40003f25270 */
[----:B------:R-:W-:Y:S02]  /*0290*/  ISETP.GE.U32.AND P0, PT, R0, R7, PT ;  /* 0x000000070000720c */ /* 0x000fe40003f06070 */
[----:B------:R-:W-:-:S04]  /*02a0*/  LOP3.LUT R0, R5, R4, RZ, 0x3c, !PT ;  /* 0x0000000405007212 */ /* 0x000fc800078e3cff */
[----:B------:R-:W-:Y:S01]  /*02b0*/  ISETP.GE.AND P2, PT, R0, RZ, PT ;  /* 0x000000ff0000720c */ /* 0x000fe20003f46270 */
[----:B------:R-:W-:-:S05]  /*02c0*/  VIADD R0, R18, 0x1ff ;  /* 0x000001ff12007836 */ /* 0x000fca0000000000 */
[----:B------:R-:W-:Y:S01]  /*02d0*/  SHF.R.S32.HI R3, RZ, 0x1f, R0 ;  /* 0x0000001fff037819 */ /* 0x000fe20000011400 */
[----:B------:R-:W-:-:S03]  /*02e0*/  @P0 VIADD R2, R2, 0x1 ;  /* 0x0000000102020836 */ /* 0x000fc60000000000 */
[----:B------:R-:W-:-:S03]  /*02f0*/  LEA.HI R3, R3, R0, RZ, 0x9 ;  /* 0x0000000003037211 */ /* 0x000fc600078f48ff */
[----:B------:R-:W-:Y:S01]  /*0300*/  @!P2 IMAD.MOV R2, RZ, RZ, -R2 ;  /* 0x000000ffff02a224 */ /* 0x000fe200078e0a02 */
[----:B------:R-:W-:-:S05]  /*0310*/  @!P1 LOP3.LUT R2, RZ, R4, RZ, 0x33, !PT ;  /* 0x00000004ff029212 */ /* 0x000fca00078e33ff */
[----:B------:R-:W-:Y:S02]  /*0320*/  IMAD.SHL.U32 R6, R2, 0x8, RZ ;  /* 0x0000000802067824 */ /* 0x000fe400078e00ff */
[----:B------:R-:W-:-:S03]  /*0330*/  IMAD.MOV R2, RZ, RZ, -R2 ;  /* 0x000000ffff027224 */ /* 0x000fc600078e0a02 */
[----:B------:R-:W-:Y:S01]  /*0340*/  LEA.HI.SX32 R3, R3, -R6, 0x17 ;  /* 0x8000000603037211 */ /* 0x000fe200078fbaff */
[----:B------:R-:W-:-:S03]  /*0350*/  IMAD R4, R4, R2, R5 ;  /* 0x0000000204047224 */ /* 0x000fc600078e0205 */
[----:B------:R-:W-:Y:S02]  /*0360*/  VIMNMX R11, R3, 0x8, PT ;  /* 0x00000008030b7848 */ /* 0x000fe40003fe0100 */
[----:B------:R-:W-:Y:S02]  /*0370*/  IABS R9, R4 ;  /* 0x0000000400097213 */ /* 0x000fe40000000000 */
[----:B------:R-:W-:-:S04]  /*0380*/  IABS R7, R11 ;  /* 0x0000000b00077213 */ /* 0x000fc80000000000 */
[----:B------:R-:W0:Y:S08]  /*0390*/  I2F.RP R0, R7 ;  /* 0x0000000700007306 */ /* 0x000e300000209400 */
[----:B0-----:R-:W0:Y:S02]  /*03a0*/  MUFU.RCP R0, R0 ;  /* 0x0000000000007308 */ /* 0x001e240000001000 */
[----:B0-----:R-:W-:-:S06]  /*03b0*/  VIADD R3, R0, 0xffffffe ;  /* 0x0ffffffe00037836 */ /* 0x001fcc0000000000 */
[----:B------:R-:W0:Y:S02]  /*03c0*/  F2I.FTZ.U32.TRUNC.NTZ R3, R3 ;  /* 0x0000000300037305 */ /* 0x000e24000021f000 */
[----:B0-----:R-:W-:-:S04]  /*03d0*/  IMAD.MOV R8, RZ, RZ, -R3 ;  /* 0x000000ffff087224 */ /* 0x001fc800078e0a03 */
[----:B------:R-:W-:Y:S01]  /*03e0*/  IMAD.MOV.U32 R2, RZ, RZ, R8 ;  /* 0x000000ffff027224 */ /* 0x000fe200078e0008 */
[----:B------:R-:W-:-:S03]  /*03f0*/  IABS R8, R11 ;  /* 0x0000000b00087213 */ /* 0x000fc60000000000 */
[----:B------:R-:W-:Y:S02]  /*0400*/  IMAD R5, R2, R7, RZ ;  /* 0x0000000702057224 */ /* 0x000fe400078e02ff */
[----:B------:R-:W-:Y:S02]  /*0410*/  IMAD.MOV.U32 R2, RZ, RZ, RZ ;  /* 0x000000ffff027224 */ /* 0x000fe400078e00ff */
[----:B------:R-:W-:Y:S02]  /*0420*/  IMAD.MOV R0, RZ, RZ, -R8 ;  /* 0x000000ffff007224 */ /* 0x000fe400078e0a08 */
        /* <DEDUP_REMOVED lines=9> */
[----:B------:R-:W-:-:S07]  /*04c0*/  ISETP.GE.AND P2, PT, R0, RZ, PT ;  /* 0x000000ff0000720c */ /* 0x000fce0003f46270 */
[----:B------:R-:W-:Y:S01]  /*04d0*/  @P0 VIADD R2, R2, 0x1 ;  /* 0x0000000102020836 */ /* 0x000fe20000000000 */
[----:B------:R-:W-:-:S05]  /*04e0*/  ISETP.GT.AND P0, PT, R21, 0x3f, PT ;  /* 0x0000003f1500780c */ /* 0x000fca0003f04270 */
[----:B------:R-:W-:Y:S01]  /*04f0*/  @!P2 IMAD.MOV R2, RZ, RZ, -R2 ;  /* 0x000000ffff02a224 */ /* 0x000fe200078e0a02 */
[----:B------:R-:W-:-:S05]  /*0500*/  @!P1 LOP3.LUT R2, RZ, R11, RZ, 0x33, !PT ;  /* 0x0000000bff029212 */ /* 0x000fca00078e33ff */
[----:B------:R-:W-:-:S04]  /*0510*/  IMAD.MOV R0, RZ, RZ, -R2 ;  /* 0x000000ffff007224 */ /* 0x000fc800078e0a02 */
[----:B------:R-:W-:-:S04]  /*0520*/  IMAD R0, R11, R0, R4 ;  /* 0x000000000b007224 */ /* 0x000fc800078e0204 */
[----:B------:R-:W-:-:S05]  /*0530*/  IMAD.IADD R0, R6, 0x1, R0 ;  /* 0x0000000106007824 */ /* 0x000fca00078e0200 */
[----:B------:R-:W-:Y:S01]  /*0540*/  R2UR UR4, R0 ;  /* 0x00000000000472ca */ /* 0x000fe200000e0000 */
[----:B------:R-:W-:-:S12]  /*0550*/  IMAD.SHL.U32 R0, R2, 0x100, RZ ;  /* 0x0000010002007824 */ /* 0x000fd800078e00ff */
[----:B------:R-:W-:-:S06]  /*0560*/  ULEA UR4, UR4, UR5, 0x9 ;  /* 0x0000000504047291 */ /* 0x000fcc000f8e483f */
[----:B------:R-:W-:-:S05]  /*0570*/  VIADD R15, R163, UR4 ;  /* 0x00000004a30f7c36 */ /* 0x000fca0008000000 */
[----:B------:R0:W-:Y:S01]  /*0580*/  STL [R1+0x7b0], R15 ;  /* 0x0007b00f01007387 */ /* 0x0001e20000100800 */
[----:B------:R-:W-:Y:S05]  /*0590*/  @P0 BRA `(.L_x_0) ;  /* 0x0000000c000c0947 */ /* 0x000fea0003800000 */
[----:B------:R-:W-:Y:S01]  /*05a0*/  IMAD.SHL.U32 R2, R153, 0x8, RZ ;  /* 0x0000000899027824 */ /* 0x000fe200078e00ff */
[----:B------:R1:W-:Y:S01]  /*05b0*/  STL [R1], RZ ;  /* 0x000000ff01007387 */ /* 0x0003e20000100800 */
[----:B------:R-:W-:Y:S02]  /*05c0*/  CS2R R24, SRZ ;  /* 0x0000000000187805 */ /* 0x000fe4000001ff00 */
[----:B------:R-:W-:Y:S02]  /*05d0*/  CS2R R26, SRZ ;  /* 0x00000000001a7805 */ /* 0x000fe4000001ff00 */
[----:B------:R-:W-:Y:S01]  /*05e0*/  CS2R R28, SRZ ;  /* 0x00000000001c7805 */ /* 0x000fe2000001ff00 */
[----:B------:R1:W-:Y:S01]  /*05f0*/  STL [R1+0x7b4], R2 ;  /* 0x0007b40201007387 */ /* 0x0003e20000100800 */
[----:B------:R-:W-:Y:S02]  /*0600*/  CS2R R30, SRZ ;  /* 0x00000000001e7805 */ /* 0x000fe4000001ff00 */
[----:B------:R-:W-:-:S02]  /*0610*/  CS2R R32, SRZ ;  /* 0x0000000000207805 */ /* 0x000fc4000001ff00 */
[----:B------:R-:W-:Y:S01]  /*0620*/  CS2R R34, SRZ ;  /* 0x0000000000227805 */ /* 0x000fe2000001ff00 */
[----:B------:R1:W-:Y:S01]  /*0630*/  STL [R1+0x4], RZ ;  /* 0x000004ff01007387 */ /* 0x0003e20000100800 */
[----:B------:R-:W-:Y:S02]  /*0640*/  CS2R R36, SRZ ;  /* 0x0000000000247805 */ /* 0x000fe4000001ff00 */
[----:B------:R-:W-:Y:S02]  /*0650*/  CS2R R38, SRZ ;  /* 0x0000000000267805 */ /* 0x000fe4000001ff00 */
[----:B------:R-:W-:Y:S01]  /*0660*/  CS2R R40, SRZ ;  /* 0x0000000000287805 */ /* 0x000fe2000001ff00 */
[----:B------:R1:W-:Y:S01]  /*0670*/  STL [R1+0x8], RZ ;  /* 0x000008ff01007387 */ /* 0x0003e20000100800 */
        /* <DEDUP_REMOVED lines=72> */
[----:B------:R-:W-:-:S03]  /*0b00*/  CS2R R150, SRZ ;  /* 0x0000000000967805 */ /* 0x000fc6000001ff00 */
[----:B------:R1:W-:Y:S04]  /*0b10*/  STL [R1+0x54], RZ ;  /* 0x000054ff01007387 */ /* 0x0003e80000100800 */
        /* <DEDUP_REMOVED lines=105> */
[----:B------:R1:W-:Y:S01]  /*11b0*/  STL [R1+0x1fc], RZ ;  /* 0x0001fcff01007387 */ /* 0x0003e20000100800 */
[----:B------:R-:W-:Y:S05]  /*11c0*/  BRA `(.L_x_1) ;  /* 0x0000016400587947 */ /* 0x000fea0003800000 */
.L_x_0:
[----:B------:R-:W-:Y:S01]  /*11d0*/  IABS R10, R18 ;  /* 0x00000012000a7213 */ /* 0x000fe20000000000 */
[----:B------:R-:W-:Y:S01]  /*11e0*/  ULDC UR14, c[0x0][0x23c] ;  /* 0x00008f00000e7ab9 */ /* 0x000fe20000000800 */
[----:B------:R-:W-:Y:S01]  /*11f0*/  IABS R2, R19 ;  /* 0x0000001300027213 */ /* 0x000fe20000000000 */
[----:B------:R-:W-:Y:S01]  /*1200*/  ULDC.64 UR4, c[0x0][0x218] ;  /* 0x0000860000047ab9 */ /* 0x000fe20000000a00 */
[----:B------:R-:W1:Y:S01]  /*1210*/  I2F.RP R3, R10 ;  /* 0x0000000a00037306 */ /* 0x000e620000209400 */
[----:B------:R-:W-:Y:S01]  /*1220*/  SHF.R.U32.HI R11, RZ, 0x6, R153 ;  /* 0x00000006ff0b7819 */ /* 0x000fe20000011699 */
[----:B------:R-:W-:Y:S01]  /*1230*/  ULDC.64 UR6, c[0x0][0x210] ;  /* 0x0000840000067ab9 */ /* 0x000fe20000000a00 */
[----:B------:R-:W-:Y:S01]  /*1240*/  IABS R13, R15 ;  /* 0x0000000f000d7213 */ /* 0x000fe20000000000 */
[----:B------:R-:W-:Y:S01]  /*1250*/  UMOV UR10, 0xfffffffe ;  /* 0xfffffffe000a7882 */ /* 0x000fe20000000000 */
[----:B------:R-:W-:Y:S01]  /*1260*/  ISETP.GE.AND P3, PT, R15, RZ, PT ;  /* 0x000000ff0f00720c */ /* 0x000fe20003f66270 */
[----:B------:R-:W-:Y:S01]  /*1270*/  UMOV UR11, 0x7fffffdf ;  /* 0x7fffffdf000b7882 */ /* 0x000fe20000000000 */
[----:B------:R-:W-:Y:S01]  /*1280*/  LOP3.LUT R47, R153, 0x3f, RZ, 0xc0, !PT ;  /* 0x0000003f992f7812 */ /* 0x000fe200078ec0ff */
[----:B------:R-:W2:Y:S01]  /*1290*/  I2F.RP R8, R2 ;  /* 0x0000000200087306 */ /* 0x000ea20000209400 */
[----:B------:R-:W-:-:S07]  /*12a0*/  LOP3.LUT R227, R163, 0x20, RZ, 0x3c, !PT ;  /* 0x00000020a3e37812 */ /* 0x000fce00078e3cff */
[----:B-1----:R-:W1:Y:S08]  /*12b0*/  MUFU.RCP R3, R3 ;  /* 0x0000000300037308 */ /* 0x002e700000001000 */
[----:B--2---:R-:W2:Y:S01]  /*12c0*/  MUFU.RCP R8, R8 ;  /* 0x0000000800087308 */ /* 0x004ea20000001000 */
[----:B-1----:R-:W-:Y:S01]  /*12d0*/  VIADD R4, R3, 0xffffffe ;  /* 0x0ffffffe03047836 */ /* 0x002fe20000000000 */
[----:B------:R-:W-:-:S06]  /*12e0*/  SGXT.U32 R3, R11, 0x1 ;  /* 0x000000010b03781a */ /* 0x000fcc0000000000 */
[----:B------:R1:W3:Y:S01]  /*12f0*/  F2I.FTZ.U32.TRUNC.NTZ R5, R4 ;  /* 0x0000000400057305 */ /* 0x0002e2000021f000 */
[----:B--2---:R-:W-:-:S07]  /*1300*/  VIADD R6, R8, 0xffffffe ;  /* 0x0ffffffe08067836 */ /* 0x004fce0000000000 */
[----:B------:R2:W4:Y:S01]  /*1310*/  F2I.FTZ.U32.TRUNC.NTZ R7, R6 ;  /* 0x0000000600077305 */ /* 0x000522000021f000 */
[----:B-1----:R-:W-:Y:S02]  /*1320*/  IMAD.MOV.U32 R4, RZ, RZ, RZ ;  /* 0x000000ffff047224 */ /* 0x002fe400078e00ff */
[----:B---3--:R-:W-:Y:S02]  /*1330*/  IMAD.MOV R9, RZ, RZ, -R5 ;  /* 0x000000ffff097224 */ /* 0x008fe400078e0a05 */
[----:B--2---:R-:W-:Y:S02]  /*1340*/  IMAD.MOV.U32 R6, RZ, RZ, RZ ;  /* 0x000000ffff067224 */ /* 0x004fe400078e00ff */
[----:B------:R-:W-:-:S04]  /*1350*/  IMAD R9, R9, R10, RZ ;  /* 0x0000000a09097224 */ /* 0x000fc800078e02ff */
[----:B------:R-:W-:Y:S01]  /*1360*/  IMAD.HI.U32 R5, R5, R9, R4 ;  /* 0x0000000905057227 */ /* 0x000fe200078e0004 */
[----:B------:R-:W-:-:S03]  /*1370*/  LOP3.LUT R4, R0, R3, RZ, 0xfc, !PT ;  /* 0x0000000300047212 */ /* 0x000fc600078efcff */
[----:B----4-:R-:W-:Y:S01]  /*1380*/  IMAD.MOV R9, RZ, RZ, -R7 ;  /* 0x000000ffff097224 */ /* 0x010fe200078e0a07 */
[----:B------:R-:W-:Y:S01]  /*1390*/  IABS R24, R4 ;  /* 0x0000000400187213 */ /* 0x000fe20000000000 */
[----:B------:R-:W-:Y:S01]  /*13a0*/  IMAD.HI.U32 R3, R5, R13, RZ ;  /* 0x0000000d05037227 */ /* 0x000fe200078e00ff */
[----:B------:R-:W-:Y:S02]  /*13b0*/  LEA.HI R5, R153, R0, RZ, 0x1a ;  /* 0x0000000099057211 */ /* 0x000fe400078fd0ff */
[C---:B------:R-:W-:Y:S01]  /*13c0*/  LOP3.LUT R12, R4.reuse, 0xfa, RZ, 0xfc, !PT ;  /* 0x000000fa040c7812 */ /* 0x040fe200078efcff */
[----:B------:R-:W-:Y:S01]  /*13d0*/  IMAD.MOV R8, RZ, RZ, -R3 ;  /* 0x000000ffff087224 */ /* 0x000fe200078e0a03 */
[----:B------:R-:W-:Y:S01]  /*13e0*/  LOP3.LUT R14, R4, 0xf8, RZ, 0xfc, !PT ;  /* 0x000000f8040e7812 */ /* 0x000fe200078efcff */
[----:B------:R-:W-:Y:S01]  /*13f0*/  IMAD R9, R9, R2, RZ ;  /* 0x0000000209097224 */ /* 0x000fe200078e02ff */
[----:B------:R-:W-:Y:S01]  /*1400*/  IABS R30, R12 ;  /* 0x0000000c001e7213 */ /* 0x000fe20000000000 */
[----:B------:R-:W-:Y:S01]  /*1410*/  IMAD R13, R10, R8, R13 ;  /* 0x000000080a0d7224 */ /* 0x000fe200078e020d */
[----:B------:R-:W-:Y:S01]  /*1420*/  SHF.R.S32.HI R8, RZ, 0x1f, R21 ;  /* 0x0000001fff087819 */ /* 0x000fe20000011415 */
[----:B------:R-:W-:Y:S01]  /*1430*/  IMAD.HI.U32 R3, R7, R9, R6 ;  /* 0x0000000907037227 */ /* 0x000fe200078e0006 */
[----:B------:R-:W-:-:S02]  /*1440*/  IABS R32, R14 ;  /* 0x0000000e00207213 */ /* 0x000fc40000000000 */
[----:B------:R-:W-:Y:S01]  /*1450*/  ISETP.GT.U32.AND P0, PT, R10, R13, PT ;  /* 0x0000000d0a00720c */ /* 0x000fe20003f04070 */
[----:B------:R-:W-:Y:S01]  /*1460*/  VIADD R9, R5, 0xfe ;  /* 0x000000fe05097836 */ /* 0x000fe20000000000 */
[----:B------:R-:W-:Y:S01]  /*1470*/  LEA.HI R21, R8, R21, RZ, 0x6 ;  /* 0x0000001508157211 */ /* 0x000fe200078f30ff */
[----:B------:R-:W-:Y:S01]  /*1480*/  IMAD.HI.U32 R6, R3, R24, RZ ;  /* 0x0000001803067227 */ /* 0x000fe200078e00ff */
[----:B------:R-:W-:Y:S02]  /*1490*/  LOP3.LUT R8, R4, 0xfc, RZ, 0xfc, !PT ;  /* 0x000000fc04087812 */ /* 0x000fe400078efcff */
[----:B------:R-:W-:Y:S01]  /*14a0*/  IABS R26, R9 ;  /* 0x00000009001a7213 */ /* 0x000fe20000000000 */
[----:B------:R-:W-:Y:S01]  /*14b0*/  IMAD.MOV R7, RZ, RZ, -R6 ;  /* 0x000000ffff077224 */ /* 0x000fe200078e0a06 */
[----:B------:R-:W-:Y:S02]  /*14c0*/  IABS R28, R8 ;  /* 0x00000008001c7213 */ /* 0x000fe40000000000 */
[----:B------:R-:W-:Y:S01]  /*14d0*/  ISETP.GE.AND P1, PT, R9, RZ, PT ;  /* 0x000000ff0900720c */ /* 0x000fe20003f26270 */
[----:B------:R-:W-:Y:S01]  /*14e0*/  IMAD.HI.U32 R6, R3, R26, RZ ;  /* 0x0000001a03067227 */ /* 0x000fe200078e00ff */
[----:B------:R-:W-:-:S02]  /*14f0*/  ISETP.GE.AND P5, PT, R8, RZ, PT ;  /* 0x000000ff0800720c */ /* 0x000fc40003fa6270 */
[C---:B0-----:R-:W-:Y:S01]  /*1500*/  LOP3.LUT R15, R4.reuse, 0xca, RZ, 0xfc, !PT ;  /* 0x000000ca040f7812 */ /* 0x041fe200078efcff */
[----:B------:R-:W-:Y:S01]  /*1510*/  @!P0 IMAD.IADD R13, R13, 0x1, -R10 ;  /* 0x000000010d0d8824 */ /* 0x000fe200078e0a0a */
[----:B------:R-:W-:Y:S01]  /*1520*/  LOP3.LUT R16, R4, 0xc8, RZ, 0xfc, !PT ;  /* 0x000000c804107812 */ /* 0x000fe200078efcff */
[----:B------:R-:W-:Y:S01]  /*1530*/  IMAD R24, R2, R7, R24 ;  /* 0x0000000702187224 */ /* 0x000fe200078e0218 */
[----:B------:R-:W-:Y:S01]  /*1540*/  IABS R106, R15 ;  /* 0x0000000f006a7213 */ /* 0x000fe20000000000 */
[----:B------:R-:W-:Y:S01]  /*1550*/  IMAD.MOV R7, RZ, RZ, -R6 ;  /* 0x000000ffff077224 */ /* 0x000fe200078e0a06 */
[----:B------:R-:W-:Y:S01]  /*1560*/  ISETP.GT.U32.AND P0, PT, R10, R13, PT ;  /* 0x0000000d0a00720c */ /* 0x000fe20003f04070 */
[C---:B------:R-:W-:Y:S01]  /*1570*/  IMAD.HI.U32 R6, R3.reuse, R28, RZ ;  /* 0x0000001c03067227 */ /* 0x040fe200078e00ff */
[C---:B------:R-:W-:Y:S02]  /*1580*/  ISETP.GT.U32.AND P4, PT, R2.reuse, R24, PT ;  /* 0x000000180200720c */ /* 0x040fe40003f84070 */
[----:B------:R-:W-:Y:S01]  /*1590*/  IABS R64, R16 ;  /* 0x0000001000407213 */ /* 0x000fe20000000000 */
[----:B------:R-:W-:Y:S01]  /*15a0*/  IMAD R26, R2, R7, R26 ;  /* 0x00000007021a7224 */ /* 0x000fe200078e021a */
[C---:B------:R-:W-:Y:S01]  /*15b0*/  LOP3.LUT R27, R4.reuse, 0x1c, RZ, 0xfc, !PT ;  /* 0x0000001c041b7812 */ /* 0x040fe200078efcff */
[----:B------:R-:W-:Y:S01]  /*15c0*/  IMAD.HI.U32 R7, R3, R30, RZ ;  /* 0x0000001e03077227 */ /* 0x000fe200078e00ff */
[----:B------:R-:W-:-:S02]  /*15d0*/  LOP3.LUT R17, R4, 0x20, RZ, 0xfc, !PT ;  /* 0x0000002004117812 */ /* 0x000fc400078efcff */
[----:B------:R-:W-:Y:S01]  /*15e0*/  ISETP.GT.U32.AND P2, PT, R2, R26, PT ;  /* 0x0000001a0200720c */ /* 0x000fe20003f44070 */
[----:B------:R-:W-:Y:S01]  /*15f0*/  IMAD.MOV R9, RZ, RZ, -R6 ;  /* 0x000000ffff097224 */ /* 0x000fe200078e0a06 */
[----:B------:R-:W-:Y:S01]  /*1600*/  IABS R20, R17 ;  /* 0x0000001100147213 */ /* 0x000fe20000000000 */
[----:B------:R-:W-:Y:S01]  /*1610*/  IMAD.MOV R7, RZ, RZ, -R7 ;  /* 0x000000ffff077224 */ /* 0x000fe200078e0a07 */
[----:B------:R-:W-:Y:S01]  /*1620*/  LOP3.LUT R29, R4, 0x18, RZ, 0xfc, !PT ;  /* 0x00000018041d7812 */ /* 0x000fe200078efcff */
[----:B------:R-:W-:Y:S01]  /*1630*/  IMAD R28, R2, R9, R28 ;  /* 0x00000009021c7224 */ /* 0x000fe200078e021c */
[----:B------:R-:W-:Y:S01]  /*1640*/  LOP3.LUT R9, R4, 0xf4, RZ, 0xfc, !PT ;  /* 0x000000f404097812 */ /* 0x000fe200078efcff */
[----:B------:R-:W-:Y:S01]  /*1650*/  @!P0 IMAD.IADD R13, R13, 0x1, -R10 ;  /* 0x000000010d0d8824 */ /* 0x000fe200078e0a0a */
[----:B------:R-:W-:Y:S01]  /*1660*/  ISETP.NE.AND P0, PT, R18, RZ, PT ;  /* 0x000000ff1200720c */ /* 0x000fe20003f05270 */
[----:B------:R-:W-:Y:S01]  /*1670*/  @!P4 IMAD.IADD R24, R24, 0x1, -R2 ;  /* 0x000000011818c824 */ /* 0x000fe200078e0a02 */
[C---:B------:R-:W-:Y:S01]  /*1680*/  ISETP.GT.U32.AND P4, PT, R2.reuse, R28, PT ;  /* 0x0000001c0200720c */ /* 0x040fe20003f84070 */
[----:B------:R-:W-:Y:S01]  /*1690*/  IMAD R30, R2, R7, R30 ;  /* 0x00000007021e7224 */ /* 0x000fe200078e021e */
[----:B------:R-:W-:Y:S01]  /*16a0*/  IABS R36, R9 ;  /* 0x0000000900247213 */ /* 0x000fe20000000000 */
[----:B------:R-:W-:Y:S01]  /*16b0*/  @!P2 IMAD.IADD R26, R26, 0x1, -R2 ;  /* 0x000000011a1aa824 */ /* 0x000fe200078e0a02 */
[C---:B------:R-:W-:Y:S01]  /*16c0*/  ISETP.GT.U32.AND P2, PT, R2.reuse, R24, PT ;  /* 0x000000180200720c */ /* 0x040fe20003f44070 */
[----:B------:R-:W-:Y:S01]  /*16d0*/  @!P3 IMAD.MOV R13, RZ, RZ, -R13 ;  /* 0x000000ffff0db224 */ /* 0x000fe200078e0a0d */
[C---:B------:R-:W-:Y:S01]  /*16e0*/  ISETP.GT.U32.AND P3, PT, R2.reuse, R30, PT ;  /* 0x0000001e0200720c */ /* 0x040fe20003f64070 */
[----:B------:R-:W-:Y:S01]  /*16f0*/  IMAD.HI.U32 R8, R3, R32, RZ ;  /* 0x0000002003087227 */ /* 0x000fe200078e00ff */
[----:B------:R-:W-:-:S02]  /*1700*/  ISETP.GT.U32.AND P6, PT, R2, R26, PT ;  /* 0x0000001a0200720c */ /* 0x000fc40003fc4070 */
[C---:B------:R-:W-:Y:S01]  /*1710*/  LOP3.LUT R10, R4.reuse, 0xf2, RZ, 0xfc, !PT ;  /* 0x000000f2040a7812 */ /* 0x040fe200078efcff */
[----:B------:R-:W-:Y:S01]  /*1720*/  IMAD.MOV R11, RZ, RZ, -R8 ;  /* 0x000000ffff0b7224 */ /* 0x000fe200078e0a08 */
[----:B------:R-:W-:Y:S01]  /*1730*/  LOP3.LUT R8, R4, 0xf6, RZ, 0xfc, !PT ;  /* 0x000000f604087812 */ /* 0x000fe200078efcff */
[----:B------:R-:W-:Y:S01]  /*1740*/  @!P4 IMAD.IADD R28, R28, 0x1, -R2 ;  /* 0x000000011c1cc824 */ /* 0x000fe200078e0a02 */
[----:B------:R-:W-:Y:S01]  /*1750*/  @!P0 LOP3.LUT R13, RZ, R18, RZ, 0x33, !PT ;  /* 0x00000012ff0d8212 */ /* 0x000fe200078e33ff */
[----:B------:R-:W-:Y:S01]  /*1760*/  IMAD R32, R2, R11, R32 ;  /* 0x0000000b02207224 */ /* 0x000fe200078e0220 */
[----:B------:R-:W-:Y:S01]  /*1770*/  ISETP.GE.AND P0, PT, R4, RZ, PT ;  /* 0x000000ff0400720c */ /* 0x000fe20003f06270 */
[--C-:B------:R-:W-:Y:S01]  /*1780*/  @!P2 IMAD.IADD R24, R24, 0x1, -R2.reuse ;  /* 0x000000011818a824 */ /* 0x100fe200078e0a02 */
[----:B------:R-:W-:Y:S01]  /*1790*/  IABS R34, R8 ;  /* 0x0000000800227213 */ /* 0x000fe20000000000 */
[--C-:B------:R-:W-:Y:S01]  /*17a0*/  @!P3 IMAD.IADD R30, R30, 0x1, -R2.reuse ;  /* 0x000000011e1eb824 */ /* 0x100fe200078e0a02 */
[----:B------:R-:W-:Y:S01]  /*17b0*/  ISETP.GT.U32.AND P3, PT, R2, R28, PT ;  /* 0x0000001c0200720c */ /* 0x000fe20003f64070 */
[----:B------:R-:W-:Y:S01]  /*17c0*/  @!P6 IMAD.IADD R26, R26, 0x1, -R2 ;  /* 0x000000011a1ae824 */ /* 0x000fe200078e0a02 */
[----:B------:R-:W-:Y:S01]  /*17d0*/  ISETP.GT.U32.AND P6, PT, R2, R32, PT ;  /* 0x000000200200720c */ /* 0x000fe20003fc4070 */
[----:B------:R-:W-:Y:S01]  /*17e0*/  IMAD.HI.U32 R6, R3, R34, RZ ;  /* 0x0000002203067227 */ /* 0x000fe200078e00ff */
[----:B------:R-:W-:-:S02]  /*17f0*/  IABS R38, R10 ;  /* 0x0000000a00267213 */ /* 0x000fc40000000000 */
[----:B------:R-:W-:Y:S01]  /*1800*/  ISETP.GE.AND P2, PT, R12, RZ, PT ;  /* 0x000000ff0c00720c */ /* 0x000fe20003f46270 */
[----:B------:R-:W-:Y:S01]  /*1810*/  IMAD.MOV R7, RZ, RZ, -R6 ;  /* 0x000000ffff077224 */ /* 0x000fe200078e0a06 */
[----:B------:R-:W-:Y:S01]  /*1820*/  LOP3.LUT R11, R4, 0xec, RZ, 0xfc, !PT ;  /* 0x000000ec040b7812 */ /* 0x000fe200078efcff */
[----:B------:R-:W-:Y:S01]  /*1830*/  @!P0 IMAD.MOV R24, RZ, RZ, -R24 ;  /* 0x000000ffff188224 */ /* 0x000fe200078e0a18 */
[C---:B------:R-:W-:Y:S01]  /*1840*/  ISETP.GT.U32.AND P0, PT, R2.reuse, R30, PT ;  /* 0x0000001e0200720c */ /* 0x040fe20003f04070 */
[----:B------:R-:W-:Y:S01]  /*1850*/  IMAD R34, R2, R7, R34 ;  /* 0x0000000702227224 */ /* 0x000fe200078e0222 */
[----:B------:R-:W-:Y:S01]  /*1860*/  IABS R44, R11 ;  /* 0x0000000b002c7213 */ /* 0x000fe20000000000 */
[----:B------:R-:W-:Y:S01]  /*1870*/  @!P3 IMAD.IADD R28, R28, 0x1, -R2 ;  /* 0x000000011c1cb824 */ /* 0x000fe200078e0a02 */
[----:B------:R-:W-:Y:S01]  /*1880*/  ISETP.GE.AND P4, PT, R14, RZ, PT ;  /* 0x000000ff0e00720c */ /* 0x000fe20003f86270 */
[----:B------:R-:W-:Y:S01]  /*1890*/  IMAD.HI.U32 R6, R3, R36, RZ ;  /* 0x0000002403067227 */ /* 0x000fe200078e00ff */
[----:B------:R-:W-:-:S02]  /*18a0*/  ISETP.GT.U32.AND P3, PT, R2, R34, PT ;  /* 0x000000220200720c */ /* 0x000fc40003f64070 */
[----:B------:R-:W-:Y:S01]  /*18b0*/  LOP3.LUT R12, R4, 0xe4, RZ, 0xfc, !PT ;  /* 0x000000e4040c7812 */ /* 0x000fe200078efcff */
[----:B------:R-:W-:Y:S01]  /*18c0*/  @!P6 IMAD.IADD R32, R32, 0x1, -R2 ;  /* 0x000000012020e824 */ /* 0x000fe200078e0a02 */
[----:B------:R-:W-:Y:S01]  /*18d0*/  LOP3.LUT R14, R4, 0xe2, RZ, 0xfc, !PT ;  /* 0x000000e2040e7812 */ /* 0x000fe200078efcff */
[----:B------:R-:W-:Y:S01]  /*18e0*/  IMAD.MOV R7, RZ, RZ, -R6 ;  /* 0x000000ffff077224 */ /* 0x000fe200078e0a06 */
[----:B------:R-:W-:Y:S01]  /*18f0*/  IABS R50, R12 ;  /* 0x0000000c00327213 */ /* 0x000fe20000000000 */
[----:B------:R-:W-:Y:S01]  /*1900*/  IMAD.HI.U32 R6, R3, R38, RZ ;  /* 0x0000002603067227 */ /* 0x000fe200078e00ff */
[----:B------:R-:W-:Y:S02]  /*1910*/  ISETP.GT.U32.AND P6, PT, R2, R32, PT ;  /* 0x000000200200720c */ /* 0x000fe40003fc4070 */
[----:B------:R-:W-:Y:S01]  /*1920*/  IABS R118, R14 ;  /* 0x0000000e00767213 */ /* 0x000fe20000000000 */
[----:B------:R-:W-:Y:S01]  /*1930*/  @!P0 IMAD.IADD R30, R30, 0x1, -R2 ;  /* 0x000000011e1e8824 */ /* 0x000fe200078e0a02 */
[----:B------:R-:W-:Y:S01]  /*1940*/  ISETP.GE.AND P0, PT, R9, RZ, PT ;  /* 0x000000ff0900720c */ /* 0x000fe20003f06270 */
[----:B------:R-:W-:Y:S01]  /*1950*/  IMAD.MOV R9, RZ, RZ, -R6 ;  /* 0x000000ffff097224 */ /* 0x000fe200078e0a06 */
[----:B------:R-:W-:Y:S01]  /*1960*/  IABS R132, R29 ;  /* 0x0000001d00847213 */ /* 0x000fe20000000000 */
[----:B------:R-:W-:Y:S01]  /*1970*/  @!P3 IMAD.IADD R34, R34, 0x1, -R2 ;  /* 0x000000012222b824 */ /* 0x000fe200078e0a02 */
[----:B------:R-:W-:Y:S01]  /*1980*/  LOP3.LUT R31, R4, 0x16, RZ, 0xfc, !PT ;  /* 0x00000016041f7812 */ /* 0x000fe200078efcff */
[----:B------:R-:W-:Y:S01]  /*1990*/  IMAD R38, R2, R9, R38 ;  /* 0x0000000902267224 */ /* 0x000fe200078e0226 */
[----:B------:R-:W-:Y:S01]  /*19a0*/  LOP3.LUT R33, R4, 0x14, RZ, 0xfc, !PT ;  /* 0x0000001404217812 */ /* 0x000fe200078efcff */
[----:B------:R-:W-:Y:S01]  /*19b0*/  @!P1 IMAD.MOV R26, RZ, RZ, -R26 ;  /* 0x000000ffff1a9224 */ /* 0x000fe200078e0a1a */
[----:B------:R-:W-:Y:S01]  /*19c0*/  ISETP.GE.AND P1, PT, R8, RZ, PT ;  /* 0x000000ff0800720c */ /* 0x000fe20003f26270 */
[----:B------:R-:W-:Y:S01]  /*19d0*/  IMAD R36, R2, R7, R36 ;  /* 0x0000000702247224 */ /* 0x000fe200078e0224 */
[----:B------:R-:W-:Y:S01]  /*19e0*/  LOP3.LUT R8, R4, 0xf0, RZ, 0xfc, !PT ;  /* 0x000000f004087812 */ /* 0x000fe200078efcff */
[----:B------:R-:W-:Y:S01]  /*19f0*/  @!P5 IMAD.MOV R28, RZ, RZ, -R28 ;  /* 0x000000ffff1cd224 */ /* 0x000fe200078e0a1c */
[C---:B------:R-:W-:Y:S01]  /*1a00*/  ISETP.GT.U32.AND P5, PT, R2.reuse, R34, PT ;  /* 0x000000220200720c */ /* 0x040fe20003fa4070 */
[----:B------:R-:W-:Y:S01]  /*1a10*/  @!P2 IMAD.MOV R30, RZ, RZ, -R30 ;  /* 0x000000ffff1ea224 */ /* 0x000fe200078e0a1e */
[----:B------:R-:W-:Y:S01]  /*1a20*/  ISETP.GT.U32.AND P2, PT, R2, R38, PT ;  /* 0x000000260200720c */ /* 0x000fe20003f44070 */
[----:B------:R-:W-:Y:S01]  /*1a30*/  @!P6 IMAD.IADD R32, R32, 0x1, -R2 ;  /* 0x000000012020e824 */ /* 0x000fe200078e0a02 */
[----:B------:R-:W-:Y:S01]  /*1a40*/  ISETP.GT.U32.AND P6, PT, R2, R36, PT ;  /* 0x000000240200720c */ /* 0x000fe20003fc4070 */
[----:B------:R-:W-:Y:S01]  /*1a50*/  VIADD R7, R5, 0xee ;  /* 0x000000ee05077836 */ /* 0x000fe20000000000 */
[----:B------:R-:W-:Y:S01]  /*1a60*/  IABS R40, R8 ;  /* 0x0000000800287213 */ /* 0x000fe20000000000 */
[----:B------:R-:W-:Y:S01]  /*1a70*/  @!P4 IMAD.MOV R32, RZ, RZ, -R32 ;  /* 0x000000ffff20c224 */ /* 0x000fe200078e0a20 */
[----:B------:R-:W-:-:S02]  /*1a80*/  ISETP.GE.AND P4, PT, R10, RZ, PT ;  /* 0x000000ff0a00720c */ /* 0x000fc40003f86270 */
[----:B------:R-:W-:Y:S01]  /*1a90*/  ISETP.GE.AND P3, PT, R7, RZ, PT ;  /* 0x000000ff0700720c */ /* 0x000fe20003f66270 */
[----:B------:R-:W-:Y:S01]  /*1aa0*/  IMAD.HI.U32 R6, R3, R40, RZ ;  /* 0x0000002803067227 */ /* 0x000fe200078e00ff */
[----:B------:R-:W-:Y:S02]  /*1ab0*/  IABS R42, R7 ;  /* 0x00000007002a7213 */ /* 0x000fe40000000000 */
[----:B------:R-:W-:Y:S01]  /*1ac0*/  LOP3.LUT R10, R4, 0xea, RZ, 0xfc, !PT ;  /* 0x000000ea040a7812 */ /* 0x000fe200078efcff */
[--C-:B------:R-:W-:Y:S01]  /*1ad0*/  @!P5 IMAD.IADD R34, R34, 0x1, -R2.reuse ;  /* 0x000000012222d824 */ /* 0x100fe200078e0a02 */
[----:B------:R-:W-:Y:S01]  /*1ae0*/  IABS R134, R31 ;  /* 0x0000001f00867213 */ /* 0x000fe20000000000 */
[----:B------:R-:W-:Y:S01]  /*1af0*/  @!P2 IMAD.IADD R38, R38, 0x1, -R2 ;  /* 0x000000012626a824 */ /* 0x000fe200078e0a02 */
[----:B------:R-:W-:Y:S01]  /*1b00*/  IABS R46, R10 ;  /* 0x0000000a002e7213 */ /* 0x000fe20000000000 */
[----:B------:R-:W-:Y:S01]  /*1b10*/  IMAD.MOV R7, RZ, RZ, -R6 ;  /* 0x000000ffff077224 */ /* 0x000fe200078e0a06 */
[----:B------:R-:W-:Y:S01]  /*1b20*/  ISETP.GE.AND P2, PT, R11, RZ, PT ;  /* 0x000000ff0b00720c */ /* 0x000fe20003f46270 */
[----:B------:R-:W-:Y:S01]  /*1b30*/  @!P6 IMAD.IADD R36, R36, 0x1, -R2 ;  /* 0x000000012424e824 */ /* 0x000fe200078e0a02 */
[----:B------:R-:W-:Y:S01]  /*1b40*/  LOP3.LUT R11, R4, 0xe6, RZ, 0xfc, !PT ;  /* 0x000000e6040b7812 */ /* 0x000fe200078efcff */
[----:B------:R-:W-:Y:S01]  /*1b50*/  @!P1 IMAD.MOV R34, RZ, RZ, -R34 ;  /* 0x000000ffff229224 */ /* 0x000fe200078e0a22 */
[C---:B------:R-:W-:Y:S01]  /*1b60*/  ISETP.GT.U32.AND P1, PT, R2.reuse, R38, PT ;  /* 0x000000260200720c */ /* 0x040fe20003f24070 */
[C---:B------:R-:W-:Y:S01]  /*1b70*/  IMAD R40, R2.reuse, R7, R40 ;  /* 0x0000000702287224 */ /* 0x040fe200078e0228 */
[----:B------:R-:W-:Y:S01]  /*1b80*/  ISETP.GT.U32.AND P6, PT, R2, R36, PT ;  /* 0x000000240200720c */ /* 0x000fe20003fc4070 */
[----:B------:R-:W-:Y:S01]  /*1b90*/  IMAD.HI.U32 R7, R3, R44, RZ ;  /* 0x0000002c03077227 */ /* 0x000fe200078e00ff */
[----:B------:R-:W-:-:S02]  /*1ba0*/  IABS R120, R11 ;  /* 0x0000000b00787213 */ /* 0x000fc40000000000 */
[----:B------:R-:W-:Y:S01]  /*1bb0*/  ISETP.GT.U32.AND P5, PT, R2, R40, PT ;  /* 0x000000280200720c */ /* 0x000fe20003fa4070 */
[----:B------:R-:W-:Y:S01]  /*1bc0*/  IMAD.MOV R7, RZ, RZ, -R7 ;  /* 0x000000ffff077224 */ /* 0x000fe200078e0a07 */
[----:B------:R-:W-:Y:S01]  /*1bd0*/  IABS R130, R33 ;  /* 0x0000002100827213 */ /* 0x000fe20000000000 */
[C---:B------:R-:W-:Y:S01]  /*1be0*/  IMAD.HI.U32 R6, R3.reuse, R42, RZ ;  /* 0x0000002a03067227 */ /* 0x040fe200078e00ff */
[C---:B------:R-:W-:Y:S02]  /*1bf0*/  LOP3.LUT R35, R4.reuse, 0x12, RZ, 0xfc, !PT ;  /* 0x0000001204237812 */ /* 0x040fe400078efcff */
[----:B------:R-:W-:Y:S01]  /*1c00*/  LOP3.LUT R37, R4, 0x10, RZ, 0xfc, !PT ;  /* 0x0000001004257812 */ /* 0x000fe200078efcff */
[----:B------:R-:W-:Y:S01]  /*1c10*/  IMAD R44, R2, R7, R44 ;  /* 0x00000007022c7224 */ /* 0x000fe200078e022c */
[----:B------:R-:W-:Y:S01]  /*1c20*/  IABS R128, R35 ;  /* 0x0000002300807213 */ /* 0x000fe20000000000 */
[----:B------:R-:W-:Y:S01]  /*1c30*/  @!P1 IMAD.IADD R38, R38, 0x1, -R2 ;  /* 0x0000000126269824 */ /* 0x000fe200078e0a02 */
[----:B------:R-:W-:Y:S01]  /*1c40*/  LOP3.LUT R39, R4, 0xc, RZ, 0xfc, !PT ;  /* 0x0000000c04277812 */ /* 0x000fe200078efcff */
[----:B------:R-:W-:Y:S01]  /*1c50*/  IMAD.MOV R9, RZ, RZ, -R6 ;  /* 0x000000ffff097224 */ /* 0x000fe200078e0a06 */
[----:B------:R-:W-:Y:S01]  /*1c60*/  ISETP.GT.U32.AND P1, PT, R2, R44, PT ;  /* 0x0000002c0200720c */ /* 0x000fe20003f24070 */
[----:B------:R-:W-:Y:S01]  /*1c70*/  @!P6 IMAD.IADD R36, R36, 0x1, -R2 ;  /* 0x000000012424e824 */ /* 0x000fe200078e0a02 */
[----:B------:R-:W-:Y:S01]  /*1c80*/  ISETP.GE.AND P6, PT, R8, RZ, PT ;  /* 0x000000ff0800720c */ /* 0x000fe20003fc6270 */
[----:B------:R-:W-:Y:S01]  /*1c90*/  IMAD R42, R2, R9, R42 ;  /* 0x00000009022a7224 */ /* 0x000fe200078e022a */
[C---:B------:R-:W-:Y:S01]  /*1ca0*/  LOP3.LUT R8, R4.reuse, 0xe8, RZ, 0xfc, !PT ;  /* 0x000000e804087812 */ /* 0x040fe200078efcff */
[----:B------:R-:W-:Y:S01]  /*1cb0*/  @!P0 IMAD.MOV R36, RZ, RZ, -R36 ;  /* 0x000000ffff248224 */ /* 0x000fe200078e0a24 */
[----:B------:R-:W-:Y:S01]  /*1cc0*/  LOP3.LUT R43, R4, 0x6, RZ, 0xfc, !PT ;  /* 0x00000006042b7812 */ /* 0x000fe200078efcff */
[----:B------:R-:W-:Y:S01]  /*1cd0*/  IMAD.HI.U32 R6, R3, R46, RZ ;  /* 0x0000002e03067227 */ /* 0x000fe200078e00ff */
[----:B------:R-:W-:-:S02]  /*1ce0*/  IABS R48, R8 ;  /* 0x0000000800307213 */ /* 0x000fc40000000000 */
[----:B------:R-:W-:Y:S01]  /*1cf0*/  ISETP.GT.U32.AND P0, PT, R2, R42, PT ;  /* 0x0000002a0200720c */ /* 0x000fe20003f04070 */
[----:B------:R-:W-:Y:S01]  /*1d00*/  @!P5 IMAD.IADD R40, R40, 0x1, -R2 ;  /* 0x000000012828d824 */ /* 0x000fe200078e0a02 */
[----:B------:R-:W-:Y:S01]  /*1d10*/  LOP3.LUT R41, R4, 0x8, RZ, 0xfc, !PT ;  /* 0x0000000804297812 */ /* 0x000fe200078efcff */
[----:B------:R-:W-:Y:S01]  /*1d20*/  IMAD.MOV R7, RZ, RZ, -R6 ;  /* 0x000000ffff077224 */ /* 0x000fe200078e0a06 */
[----:B------:R-:W-:Y:S01]  /*1d30*/  IABS R126, R43 ;  /* 0x0000002b007e7213 */ /* 0x000fe20000000000 */
[----:B------:R-:W-:Y:S01]  /*1d40*/  @!P1 IMAD.IADD R44, R44, 0x1, -R2 ;  /* 0x000000012c2c9824 */ /* 0x000fe200078e0a02 */
[----:B------:R-:W-:Y:S01]  /*1d50*/  ISETP.GT.U32.AND P5, PT, R2, R40, PT ;  /* 0x000000280200720c */ /* 0x000fe20003fa4070 */
[----:B------:R-:W-:Y:S01]  /*1d60*/  IMAD.HI.U32 R6, R3, R48, RZ ;  /* 0x0000003003067227 */ /* 0x000fe200078e00ff */
[----:B------:R-:W-:Y:S02]  /*1d70*/  LOP3.LUT R45, R4, 0x4, RZ, 0xfc, !PT ;  /* 0x00000004042d7812 */ /* 0x000fe400078efcff */
[----:B------:R-:W-:Y:S01]  /*1d80*/  SHF.R.S32.HI R21, RZ, 0x6, R21 ;  /* 0x00000006ff157819 */ /* 0x000fe20000011415 */
[C---:B------:R-:W-:Y:S01]  /*1d90*/  IMAD R46, R2.reuse, R7, R46 ;  /* 0x00000007022e7224 */ /* 0x040fe200078e022e */
[----:B------:R-:W-:Y:S01]  /*1da0*/  IABS R124, R45 ;  /* 0x0000002d007c7213 */ /* 0x000fe20000000000 */
[----:B------:R-:W-:Y:S01]  /*1db0*/  @!P4 IMAD.MOV R38, RZ, RZ, -R38 ;  /* 0x000000ffff26c224 */ /* 0x000fe200078e0a26 */
[----:B------:R-:W-:Y:S01]  /*1dc0*/  ISETP.GT.U32.AND P4, PT, R2, R44, PT ;  /* 0x0000002c0200720c */ /* 0x000fe20003f84070 */
[----:B------:R-:W-:-:S02]  /*1dd0*/  IMAD.MOV R7, RZ, RZ, -R6 ;  /* 0x000000ffff077224 */ /* 0x000fc400078e0a06 */
[----:B------:R-:W-:-:S04]  /*1de0*/  IMAD.HI.U32 R6, R3, R120, RZ ;  /* 0x0000007803067227 */ /* 0x000fc800078e00ff */
[----:B------:R-:W-:Y:S01]  /*1df0*/  @!P0 IMAD.IADD R42, R42, 0x1, -R2 ;  /* 0x000000012a2a8824 */ /* 0x000fe200078e0a02 */
[----:B------:R-:W-:Y:S01]  /*1e00*/  ISETP.GE.AND P0, PT, R10, RZ, PT ;  /* 0x000000ff0a00720c */ /* 0x000fe20003f06270 */
[----:B------:R-:W-:Y:S01]  /*1e10*/  IMAD R48, R2, R7, R48 ;  /* 0x0000000702307224 */ /* 0x000fe200078e0230 */
[----:B------:R-:W-:Y:S01]  /*1e20*/  LOP3.LUT R10, R4, 0xdc, RZ, 0xfc, !PT ;  /* 0x000000dc040a7812 */ /* 0x000fe200078efcff */
[----:B------:R-:W-:Y:S01]  /*1e30*/  IMAD.MOV R7, RZ, RZ, -R6 ;  /* 0x000000ffff077224 */ /* 0x000fe200078e0a06 */
[----:B------:R-:W-:Y:S01]  /*1e40*/  ISETP.GT.U32.AND P1, PT, R2, R42, PT ;  /* 0x0000002a0200720c */ /* 0x000fe20003f24070 */
[----:B------:R-:W-:Y:S01]  /*1e50*/  @!P5 IMAD.IADD R40, R40, 0x1, -R2 ;  /* 0x000000012828d824 */ /* 0x000fe200078e0a02 */
[C---:B------:R-:W-:Y:S01]  /*1e60*/  ISETP.GT.U32.AND P5, PT, R2.reuse, R46, PT ;  /* 0x0000002e0200720c */ /* 0x040fe20003fa4070 */
[----:B------:R-:W-:Y:S01]  /*1e70*/  IMAD R120, R2, R7, R120 ;  /* 0x0000000702787224 */ /* 0x000fe200078e0278 */
[----:B------:R-:W-:Y:S01]  /*1e80*/  IABS R54, R10 ;  /* 0x0000000a00367213 */ /* 0x000fe20000000000 */
[----:B------:R-:W-:-:S02]  /*1e90*/  @!P4 IMAD.IADD R44, R44, 0x1, -R2 ;  /* 0x000000012c2cc824 */ /* 0x000fc400078e0a02 */
[----:B------:R-:W-:Y:S01]  /*1ea0*/  @!P6 IMAD.MOV R40, RZ, RZ, -R40 ;  /* 0x000000ffff28e224 */ /* 0x000fe200078e0a28 */
[C---:B------:R-:W-:Y:S01]  /*1eb0*/  ISETP.GT.U32.AND P4, PT, R2.reuse, R120, PT ;  /* 0x000000780200720c */ /* 0x040fe20003f84070 */
[----:B------:R-:W-:Y:S01]  /*1ec0*/  IMAD.HI.U32 R6, R3, R50, RZ ;  /* 0x0000003203067227 */ /* 0x000fe200078e00ff */
[----:B------:R-:W-:-:S03]  /*1ed0*/  ISETP.GT.U32.AND P6, PT, R2, R48, PT ;  /* 0x000000300200720c */ /* 0x000fc60003fc4070 */
[----:B------:R-:W-:Y:S01]  /*1ee0*/  @!P1 IMAD.IADD R42, R42, 0x1, -R2 ;  /* 0x000000012a2a9824 */ /* 0x000fe200078e0a02 */
[----:B------:R-:W-:Y:S01]  /*1ef0*/  ISETP.GE.AND P1, PT, R8, RZ, PT ;  /* 0x000000ff0800720c */ /* 0x000fe20003f26270 */
[----:B------:R-:W-:Y:S01]  /*1f00*/  IMAD.MOV R9, RZ, RZ, -R6 ;  /* 0x000000ffff097224 */ /* 0x000fe200078e0a06 */
[----:B------:R-:W-:Y:S01]  /*1f10*/  LOP3.LUT R8, R4, 0xe0, RZ, 0xfc, !PT ;  /* 0x000000e004087812 */ /* 0x000fe200078efcff */
[--C-:B------:R-:W-:Y:S02]  /*1f20*/  @!P5 IMAD.IADD R46, R46, 0x1, -R2.reuse ;  /* 0x000000012e2ed824 */ /* 0x100fe400078e0a02 */
[----:B------:R-:W-:Y:S01]  /*1f30*/  VIADD R6, R5, 0xde ;  /* 0x000000de05067836 */ /* 0x000fe20000000000 */
[----:B------:R-:W-:Y:S01]  /*1f40*/  IABS R52, R8 ;  /* 0x0000000800347213 */ /* 0x000fe20000000000 */
[----:B------:R-:W-:Y:S01]  /*1f50*/  @!P4 IMAD.IADD R120, R120, 0x1, -R2 ;  /* 0x000000017878c824 */ /* 0x000fe200078e0a02 */
[----:B------:R-:W-:Y:S01]  /*1f60*/  ISETP.GT.U32.AND P5, PT, R2, R46, PT ;  /* 0x0000002e0200720c */ /* 0x000fe20003fa4070 */
[----:B------:R-:W-:Y:S01]  /*1f70*/  IMAD.HI.U32 R7, R3, R118, RZ ;  /* 0x0000007603077227 */ /* 0x000fe200078e00ff */
[----:B------:R-:W-:-:S02]  /*1f80*/  IABS R116, R6 ;  /* 0x0000000600747213 */ /* 0x000fc40000000000 */
[C---:B------:R-:W-:Y:S01]  /*1f90*/  ISETP.GT.U32.AND P4, PT, R2.reuse, R120, PT ;  /* 0x000000780200720c */ /* 0x040fe20003f84070 */
[----:B------:R-:W-:Y:S02]  /*1fa0*/  IMAD R50, R2, R9, R50 ;  /* 0x0000000902327224 */ /* 0x000fe400078e0232 */
[----:B------:R-:W-:Y:S01]  /*1fb0*/  @!P6 IMAD.IADD R48, R48, 0x1, -R2 ;  /* 0x000000013030e824 */ /* 0x000fe200078e0a02 */
[----:B------:R-:W-:Y:S01]  /*1fc0*/  ISETP.GE.AND P6, PT, R6, RZ, PT ;  /* 0x000000ff0600720c */ /* 0x000fe20003fc6270 */
[----:B------:R-:W-:Y:S02]  /*1fd0*/  IMAD.MOV R7, RZ, RZ, -R7 ;  /* 0x000000ffff077224 */ /* 0x000fe400078e0a07 */
[----:B------:R-:W-:-:S04]  /*1fe0*/  IMAD.HI.U32 R6, R3, R52, RZ ;  /* 0x0000003403067227 */ /* 0x000fc800078e00ff */
[----:B------:R-:W-:Y:S01]  /*1ff0*/  @!P2 IMAD.MOV R44, RZ, RZ, -R44 ;  /* 0x000000ffff2ca224 */ /* 0x000fe200078e0a2c */
[C---:B------:R-:W-:Y:S01]  /*2000*/  ISETP.GT.U32.AND P2, PT, R2.reuse, R50, PT ;  /* 0x000000320200720c */ /* 0x040fe20003f44070 */
[----:B------:R-:W-:Y:S02]  /*2010*/  IMAD R118, R2, R7, R118 ;  /* 0x0000000702767224 */ /* 0x000fe400078e0276 */
[----:B------:R-:W-:Y:S02]  /*2020*/  IMAD.MOV R7, RZ, RZ, -R6 ;  /* 0x000000ffff077224 */ /* 0x000fe400078e0a06 */
[----:B------:R-:W-:Y:S01]  /*2030*/  @!P5 IMAD.IADD R46, R46, 0x1, -R2 ;  /* 0x000000012e2ed824 */ /* 0x000fe200078e0a02 */
[----:B------:R-:W-:Y:S01]  /*2040*/  ISETP.GE.AND P5, PT, R11, RZ, PT ;  /* 0x000000ff0b00720c */ /* 0x000fe20003fa6270 */
[----:B------:R-:W-:Y:S01]  /*2050*/  IMAD R52, R2, R7, R52 ;  /* 0x0000000702347224 */ /* 0x000fe200078e0234 */
[----:B------:R-:W-:Y:S01]  /*2060*/  LOP3.LUT R11, R4, 0xda, RZ, 0xfc, !PT ;  /* 0x000000da040b7812 */ /* 0x000fe200078efcff */
[----:B------:R-:W-:Y:S01]  /*2070*/  @!P3 IMAD.MOV R42, RZ, RZ, -R42 ;  /* 0x000000ffff2ab224 */ /* 0x000fe200078e0a2a */
[----:B------:R-:W-:Y:S01]  /*2080*/  ISETP.GT.U32.AND P3, PT, R2, R48, PT ;  /* 0x000000300200720c */ /* 0x000fe20003f64070 */
[----:B------:R-:W-:Y:S01]  /*2090*/  @!P4 IMAD.IADD R120, R120, 0x1, -R2 ;  /* 0x000000017878c824 */ /* 0x000fe200078e0a02 */
[C---:B------:R-:W-:Y:S01]  /*20a0*/  ISETP.GT.U32.AND P4, PT, R2.reuse, R52, PT ;  /* 0x000000340200720c */ /* 0x040fe20003f84070 */
[----:B------:R-:W-:Y:S01]  /*20b0*/  @!P0 IMAD.MOV R46, RZ, RZ, -R46 ;  /* 0x000000ffff2e8224 */ /* 0x000fe200078e0a2e */
[----:B------:R-:W-:Y:S01]  /*20c0*/  ISETP.GT.U32.AND P0, PT, R2, R118, PT ;  /* 0x000000760200720c */ /* 0x000fe20003f04070 */
[----:B------:R-:W-:Y:S01]  /*20d0*/  @!P2 IMAD.IADD R50, R50, 0x1, -R2 ;  /* 0x000000013232a824 */ /* 0x000fe200078e0a02 */
[----:B------:R-:W-:Y:S01]  /*20e0*/  IABS R114, R11 ;  /* 0x0000000b00727213 */ /* 0x000fe20000000000 */
[----:B------:R-:W-:-:S03]  /*20f0*/  IMAD.HI.U32 R6, R3, R116, RZ ;  /* 0x0000007403067227 */ /* 0x000fc600078e00ff */
[----:B------:R-:W-:Y:S01]  /*2100*/  ISETP.GT.U32.AND P2, PT, R2, R50, PT ;  /* 0x000000320200720c */ /* 0x000fe20003f44070 */
[----:B------:R-:W-:Y:S02]  /*2110*/  IMAD.MOV R9, RZ, RZ, -R6 ;  /* 0x000000ffff097224 */ /* 0x000fe400078e0a06 */
[--C-:B------:R-:W-:Y:S01]  /*2120*/  @!P3 IMAD.IADD R48, R48, 0x1, -R2.reuse ;  /* 0x000000013030b824 */ /* 0x100fe200078e0a02 */
[----:B------:R-:W-:Y:S01]  /*2130*/  ISETP.GE.AND P3, PT, R12, RZ, PT ;  /* 0x000000ff0c00720c */ /* 0x000fe20003f66270 */
[--C-:B------:R-:W-:Y:S01]  /*2140*/  @!P4 IMAD.IADD R52, R52, 0x1, -R2.reuse ;  /* 0x000000013434c824 */ /* 0x100fe200078e0a02 */
[----:B------:R-:W-:Y:S01]  /*2150*/  LOP3.LUT R12, R4, 0xd0, RZ, 0xfc, !PT ;  /* 0x000000d0040c7812 */ /* 0x000fe200078efcff */
[----:B------:R-:W-:Y:S01]  /*2160*/  @!P0 IMAD.IADD R118, R118, 0x1, -R2 ;  /* 0x0000000176768824 */ /* 0x000fe200078e0a02 */
[----:B------:R-:W-:Y:S01]  /*2170*/  ISETP.GE.AND P0, PT, R14, RZ, PT ;  /* 0x000000ff0e00720c */ /* 0x000fe20003f06270 */
[C---:B------:R-:W-:Y:S01]  /*2180*/  IMAD R116, R2.reuse, R9, R116 ;  /* 0x0000000902747224 */ /* 0x040fe200078e0274 */
[----:B------:R-:W-:Y:S01]  /*2190*/  IABS R60, R12 ;  /* 0x0000000c003c7213 */ /* 0x000fe20000000000 */
[----:B------:R-:W-:Y:S01]  /*21a0*/  @!P1 IMAD.MOV R48, RZ, RZ, -R48 ;  /* 0x000000ffff309224 */ /* 0x000fe200078e0a30 */
[C---:B------:R-:W-:Y:S01]  /*21b0*/  ISETP.GT.U32.AND P1, PT, R2.reuse, R52, PT ;  /* 0x000000340200720c */ /* 0x040fe20003f24070 */
[----:B------:R-:W-:Y:S01]  /*21c0*/  IMAD.HI.U32 R7, R3, R54, RZ ;  /* 0x0000003603077227 */ /* 0x000fe200078e00ff */
[----:B------:R-:W-:-:S02]  /*21d0*/  ISETP.GT.U32.AND P4, PT, R2, R118, PT ;  /* 0x000000760200720c */ /* 0x000fc40003f84070 */
[----:B------:R-:W-:Y:S01]  /*21e0*/  LOP3.LUT R14, R4, 0xcc, RZ, 0xfc, !PT ;  /* 0x000000cc040e7812 */ /* 0x000fe200078efcff */
[----:B------:R-:W-:Y:S01]  /*21f0*/  @!P2 IMAD.IADD R50, R50, 0x1, -R2 ;  /* 0x000000013232a824 */ /* 0x000fe200078e0a02 */
[----:B------:R-:W-:Y:S01]  /*2200*/  ISETP.GT.U32.AND P2, PT, R2, R116, PT ;  /* 0x000000740200720c */ /* 0x000fe20003f44070 */
[----:B------:R-:W-:Y:S01]  /*2210*/  @!P5 IMAD.MOV R120, RZ, RZ, -R120 ;  /* 0x000000ffff78d224 */ /* 0x000fe200078e0a78 */
[----:B------:R-:W-:Y:S01]  /*2220*/  ISETP.GE.AND P5, PT, R8, RZ, PT ;  /* 0x000000ff0800720c */ /* 0x000fe20003fa6270 */
[----:B------:R-:W-:Y:S01]  /*2230*/  IMAD.MOV R7, RZ, RZ, -R7 ;  /* 0x000000ffff077224 */ /* 0x000fe200078e0a07 */
[----:B------:R-:W-:Y:S01]  /*2240*/  LOP3.LUT R8, R4, 0xd4, RZ, 0xfc, !PT ;  /* 0x000000d404087812 */ /* 0x000fe200078efcff */
[----:B------:R-:W-:Y:S01]  /*2250*/  IMAD.HI.U32 R6, R3, R114, RZ ;  /* 0x0000007203067227 */ /* 0x000fe200078e00ff */
[----:B------:R-:W-:Y:S02]  /*2260*/  IABS R62, R14 ;  /* 0x0000000e003e7213 */ /* 0x000fe40000000000 */
[----:B------:R-:W-:Y:S01]  /*2270*/  IABS R58, R8 ;  /* 0x00000008003a7213 */ /* 0x000fe20000000000 */
[----:B------:R-:W-:-:S02]  /*2280*/  IMAD R54, R2, R7, R54 ;  /* 0x0000000702367224 */ /* 0x000fc400078e0236 */
[----:B------:R-:W-:Y:S01]  /*2290*/  IMAD.MOV R7, RZ, RZ, -R6 ;  /* 0x000000ffff077224 */ /* 0x000fe200078e0a06 */
[----:B------:R-:W-:Y:S01]  /*22a0*/  LOP3.LUT R6, R4, 0xd8, RZ, 0xfc, !PT ;  /* 0x000000d804067812 */ /* 0x000fe200078efcff */
[----:B------:R-:W-:Y:S01]  /*22b0*/  @!P1 IMAD.IADD R52, R52, 0x1, -R2 ;  /* 0x0000000134349824 */ /* 0x000fe200078e0a02 */
[----:B------:R-:W-:Y:S01]  /*22c0*/  ISETP.GE.AND P1, PT, R11, RZ, PT ;  /* 0x000000ff0b00720c */ /* 0x000fe20003f26270 */
[----:B------:R-:W-:Y:S01]  /*22d0*/  IMAD R114, R2, R7, R114 ;  /* 0x0000000702727224 */ /* 0x000fe200078e0272 */
[----:B------:R-:W-:Y:S01]  /*22e0*/  IABS R56, R6 ;  /* 0x0000000600387213 */ /* 0x000fe20000000000 */
[--C-:B------:R-:W-:Y:S01]  /*22f0*/  @!P4 IMAD.IADD R118, R118, 0x1, -R2.reuse ;  /* 0x000000017676c824 */ /* 0x100fe200078e0a02 */
[----:B------:R-:W-:Y:S01]  /*2300*/  LOP3.LUT R7, R4, 0xd6, RZ, 0xfc, !PT ;  /* 0x000000d604077812 */ /* 0x000fe200078efcff */
[----:B------:R-:W-:Y:S01]  /*2310*/  @!P2 IMAD.IADD R116, R116, 0x1, -R2 ;  /* 0x000000017474a824 */ /* 0x000fe200078e0a02 */
[----:B------:R-:W-:Y:S01]  /*2320*/  ISETP.GE.AND P2, PT, R6, RZ, PT ;  /* 0x000000ff0600720c */ /* 0x000fe20003f46270 */
[----:B------:R-:W-:Y:S01]  /*2330*/  @!P5 IMAD.MOV R52, RZ, RZ, -R52 ;  /* 0x000000ffff34d224 */ /* 0x000fe200078e0a34 */
[C---:B------:R-:W-:Y:S01]  /*2340*/  ISETP.GT.U32.AND P5, PT, R2.reuse, R114, PT ;  /* 0x000000720200720c */ /* 0x040fe20003fa4070 */
[----:B------:R-:W-:Y:S01]  /*2350*/  @!P0 IMAD.MOV R118, RZ, RZ, -R118 ;  /* 0x000000ffff768224 */ /* 0x000fe200078e0a76 */
[----:B------:R-:W-:Y:S01]  /*2360*/  ISETP.GT.U32.AND P0, PT, R2, R116, PT ;  /* 0x000000740200720c */ /* 0x000fe20003f04070 */
[----:B------:R-:W-:Y:S01]  /*2370*/  IMAD.HI.U32 R6, R3, R56, RZ ;  /* 0x0000003803067227 */ /* 0x000fe200078e00ff */
[----:B------:R-:W-:-:S02]  /*2380*/  IABS R112, R7 ;  /* 0x0000000700707213 */ /* 0x000fc40000000000 */
[----:B------:R-:W-:Y:S01]  /*2390*/  ISETP.GE.AND P4, PT, R10, RZ, PT ;  /* 0x000000ff0a00720c */ /* 0x000fe20003f86270 */
[----:B------:R-:W-:Y:S01]  /*23a0*/  @!P3 IMAD.MOV R50, RZ, RZ, -R50 ;  /* 0x000000ffff32b224 */ /* 0x000fe200078e0a32 */
[----:B------:R-:W-:Y:S01]  /*23b0*/  ISETP.GT.U32.AND P3, PT, R2, R54, PT ;  /* 0x000000360200720c */ /* 0x000fe20003f64070 */
[----:B------:R-:W-:Y:S01]  /*23c0*/  IMAD.MOV R9, RZ, RZ, -R6 ;  /* 0x000000ffff097224 */ /* 0x000fe200078e0a06 */
[----:B------:R-:W-:Y:S01]  /*23d0*/  LOP3.LUT R10, R4, 0xd2, RZ, 0xfc, !PT ;  /* 0x000000d2040a7812 */ /* 0x000fe200078efcff */
[----:B------:R-:W-:-:S03]  /*23e0*/  IMAD.HI.U32 R6, R3, R58, RZ ;  /* 0x0000003a03067227 */ /* 0x000fc600078e00ff */
[----:B------:R-:W-:Y:S01]  /*23f0*/  IABS R110, R10 ;  /* 0x0000000a006e7213 */ /* 0x000fe20000000000 */
[--C-:B------:R-:W-:Y:S02]  /*2400*/  @!P5 IMAD.IADD R114, R114, 0x1, -R2.reuse ;  /* 0x000000017272d824 */ /* 0x100fe400078e0a02 */
[----:B------:R-:W-:Y:S01]  /*2410*/  @!P0 IMAD.IADD R116, R116, 0x1, -R2 ;  /* 0x0000000174748824 */ /* 0x000fe200078e0a02 */
[----:B------:R-:W-:Y:S01]  /*2420*/  ISETP.GE.AND P0, PT, R7, RZ, PT ;  /* 0x000000ff0700720c */ /* 0x000fe20003f06270 */
[C---:B------:R-:W-:Y:S01]  /*2430*/  IMAD R56, R2.reuse, R9, R56 ;  /* 0x0000000902387224 */ /* 0x040fe200078e0238 */
[----:B------:R-:W-:Y:S01]  /*2440*/  ISETP.GT.U32.AND P5, PT, R2, R114, PT ;  /* 0x000000720200720c */ /* 0x000fe20003fa4070 */
[----:B------:R-:W-:-:S04]  /*2450*/  IMAD.HI.U32 R7, R3, R112, RZ ;  /* 0x0000007003077227 */ /* 0x000fc800078e00ff */
[----:B------:R-:W-:Y:S01]  /*2460*/  @!P6 IMAD.MOV R116, RZ, RZ, -R116 ;  /* 0x000000ffff74e224 */ /* 0x000fe200078e0a74 */
[----:B------:R-:W-:Y:S01]  /*2470*/  ISETP.GT.U32.AND P6, PT, R2, R56, PT ;  /* 0x000000380200720c */ /* 0x000fe20003fc4070 */
[----:B------:R-:W-:Y:S02]  /*2480*/  IMAD.MOV R7, RZ, RZ, -R7 ;  /* 0x000000ffff077224 */ /* 0x000fe400078e0a07 */
[----:B------:R-:W-:Y:S02]  /*2490*/  @!P3 IMAD.IADD R54, R54, 0x1, -R2 ;  /* 0x000000013636b824 */ /* 0x000fe400078e0a02 */
[C---:B------:R-:W-:Y:S02]  /*24a0*/  IMAD R112, R2.reuse, R7, R112 ;  /* 0x0000000702707224 */ /* 0x040fe400078e0270 */
[----:B------:R-:W-:Y:S01]  /*24b0*/  IMAD.MOV R9, RZ, RZ, -R6 ;  /* 0x000000ffff097224 */ /* 0x000fe200078e0a06 */
[----:B------:R-:W-:Y:S01]  /*24c0*/  ISETP.GT.U32.AND P3, PT, R2, R54, PT ;  /* 0x000000360200720c */ /* 0x000fe20003f64070 */
[----:B------:R-:W-:Y:S01]  /*24d0*/  @!P5 IMAD.IADD R114, R114, 0x1, -R2 ;  /* 0x000000017272d824 */ /* 0x000fe200078e0a02 */
[C---:B------:R-:W-:Y:S01]  /*24e0*/  ISETP.GT.U32.AND P5, PT, R2.reuse, R112, PT ;  /* 0x000000700200720c */ /* 0x040fe20003fa4070 */
[----:B------:R-:W-:-:S02]  /*24f0*/  IMAD R58, R2, R9, R58 ;  /* 0x00000009023a7224 */ /* 0x000fc400078e023a */
[----:B------:R-:W-:Y:S02]  /*2500*/  @!P6 IMAD.IADD R56, R56, 0x1, -R2 ;  /* 0x000000013838e824 */ /* 0x000fe400078e0a02 */
[----:B------:R-:W-:Y:S01]  /*2510*/  IMAD.HI.U32 R7, R3, R110, RZ ;  /* 0x0000006e03077227 */ /* 0x000fe200078e00ff */
[----:B------:R-:W-:-:S03]  /*2520*/  ISETP.GT.U32.AND P6, PT, R2, R58, PT ;  /* 0x0000003a0200720c */ /* 0x000fc60003fc4070 */
[----:B------:R-:W-:Y:S02]  /*2530*/  @!P1 IMAD.MOV R114, RZ, RZ, -R114 ;  /* 0x000000ffff729224 */ /* 0x000fe400078e0a72 */
[--C-:B------:R-:W-:Y:S01]  /*2540*/  @!P3 IMAD.IADD R54, R54, 0x1, -R2.reuse ;  /* 0x000000013636b824 */ /* 0x100fe200078e0a02 */
[----:B------:R-:W-:Y:S01]  /*2550*/  ISETP.GE.AND P3, PT, R8, RZ, PT ;  /* 0x000000ff0800720c */ /* 0x000fe20003f66270 */
[----:B------:R-:W-:Y:S02]  /*2560*/  VIADD R8, R5, 0xce ;  /* 0x000000ce05087836 */ /* 0x000fe40000000000 */
[--C-:B------:R-:W-:Y:S01]  /*2570*/  @!P5 IMAD.IADD R112, R112, 0x1, -R2.reuse ;  /* 0x000000017070d824 */ /* 0x100fe200078e0a02 */
[----:B------:R-:W-:Y:S01]  /*2580*/  ISETP.GT.U32.AND P5, PT, R2, R56, PT ;  /* 0x000000380200720c */ /* 0x000fe20003fa4070 */
[----:B------:R-:W-:Y:S01]  /*2590*/  IMAD.MOV R7, RZ, RZ, -R7 ;  /* 0x000000ffff077224 */ /* 0x000fe200078e0a07 */
[----:B------:R-:W-:Y:S01]  /*25a0*/  IABS R108, R8 ;  /* 0x00000008006c7213 */ /* 0x000fe20000000000 */
[----:B------:R-:W-:Y:S01]  /*25b0*/  @!P6 IMAD.IADD R58, R58, 0x1, -R2 ;  /* 0x000000013a3ae824 */ /* 0x000fe200078e0a02 */
[----:B------:R-:W-:Y:S01]  /*25c0*/  ISETP.GT.U32.AND P1, PT, R2, R112, PT ;  /* 0x000000700200720c */ /* 0x000fe20003f24070 */
[----:B------:R-:W-:-:S03]  /*25d0*/  IMAD.HI.U32 R6, R3, R60, RZ ;  /* 0x0000003c03067227 */ /* 0x000fc600078e00ff */
[C---:B------:R-:W-:Y:S01]  /*25e0*/  ISETP.GT.U32.AND P6, PT, R2.reuse, R58, PT ;  /* 0x0000003a0200720c */ /* 0x040fe20003fc4070 */
[----:B------:R-:W-:Y:S02]  /*25f0*/  IMAD R110, R2, R7, R110 ;  /* 0x00000007026e7224 */ /* 0x000fe400078e026e */
[----:B------:R-:W-:-:S04]  /*2600*/  IMAD.HI.U32 R7, R3, R108, RZ ;  /* 0x0000006c03077227 */ /* 0x000fc800078e00ff */
[----:B------:R-:W-:Y:S02]  /*2610*/  IMAD.MOV R9, RZ, RZ, -R6 ;  /* 0x000000ffff097224 */ /* 0x000fe400078e0a06 */
[----:B------:R-:W-:Y:S02]  /*2620*/  IMAD.MOV R7, RZ, RZ, -R7 ;  /* 0x000000ffff077224 */ /* 0x000fe400078e0a07 */
[C---:B------:R-:W-:Y:S02]  /*2630*/  IMAD R60, R2.reuse, R9, R60 ;  /* 0x00000009023c7224 */ /* 0x040fe400078e023c */
[----:B------:R-:W-:Y:S02]  /*2640*/  IMAD R108, R2, R7, R108 ;  /* 0x00000007026c7224 */ /* 0x000fe400078e026c */
[--C-:B------:R-:W-:Y:S01]  /*2650*/  @!P1 IMAD.IADD R112, R112, 0x1, -R2.reuse ;  /* 0x0000000170709824 */ /* 0x100fe200078e0a02 */
[----:B------:R-:W-:Y:S01]  /*2660*/  ISETP.GT.U32.AND P1, PT, R2, R60, PT ;  /* 0x0000003c0200720c */ /* 0x000fe20003f24070 */
[----:B------:R-:W-:Y:S01]  /*2670*/  @!P6 IMAD.IADD R58, R58, 0x1, -R2 ;  /* 0x000000013a3ae824 */ /* 0x000fe200078e0a02 */
[----:B------:R-:W-:Y:S01]  /*2680*/  ISETP.GT.U32.AND P6, PT, R2, R108, PT ;  /* 0x0000006c0200720c */ /* 0x000fe20003fc4070 */
[----:B------:R-:W-:-:S04]  /*2690*/  IMAD.HI.U32 R7, R3, R106, RZ ;  /* 0x0000006a03077227 */ /* 0x000fc800078e00ff */
[----:B------:R-:W-:Y:S01]  /*26a0*/  @!P4 IMAD.MOV R54, RZ, RZ, -R54 ;  /* 0x000000ffff36c224 */ /* 0x000fe200078e0a36 */
[----:B------:R-:W-:Y:S01]  /*26b0*/  ISETP.GE.AND P4, PT, R8, RZ, PT ;  /* 0x000000ff0800720c */ /* 0x000fe20003f86270 */
[----:B------:R-:W-:-:S04]  /*26c0*/  IMAD.HI.U32 R8, R3, R64, RZ ;  /* 0x0000004003087227 */ /* 0x000fc800078e00ff */
[--C-:B------:R-:W-:Y:S02]  /*26d0*/  @!P1 IMAD.IADD R60, R60, 0x1, -R2.reuse ;  /* 0x000000013c3c9824 */ /* 0x100fe400078e0a02 */
[--C-:B------:R-:W-:Y:S02]  /*26e0*/  @!P6 IMAD.IADD R108, R108, 0x1, -R2.reuse ;  /* 0x000000016c6ce824 */ /* 0x100fe400078e0a02 */
[----:B------:R-:W-:Y:S01]  /*26f0*/  IMAD.MOV R7, RZ, RZ, -R7 ;  /* 0x000000ffff077224 */ /* 0x000fe200078e0a07 */
[----:B------:R-:W-:Y:S01]  /*2700*/  ISETP.GT.U32.AND P6, PT, R2, R60, PT ;  /* 0x0000003c0200720c */ /* 0x000fe20003fc4070 */
[----:B------:R-:W-:Y:S01]  /*2710*/  @!P5 IMAD.IADD R56, R56, 0x1, -R2 ;  /* 0x000000013838d824 */ /* 0x000fe200078e0a02 */
[----:B------:R-:W-:Y:S01]  /*2720*/  ISETP.GT.U32.AND P5, PT, R2, R110, PT ;  /* 0x0000006e0200720c */ /* 0x000fe20003fa4070 */
[----:B------:R-:W-:Y:S01]  /*2730*/  IMAD.MOV R11, RZ, RZ, -R8 ;  /* 0x000000ffff0b7224 */ /* 0x000fe200078e0a08 */
[----:B------:R-:W-:Y:S01]  /*2740*/  LOP3.LUT R8, R4, 0xc6, RZ, 0xfc, !PT ;  /* 0x000000c604087812 */ /* 0x000fe200078efcff */
[----:B------:R-:W-:-:S02]  /*2750*/  IMAD R106, R2, R7, R106 ;  /* 0x00000007026a7224 */ /* 0x000fc400078e026a */
[C---:B------:R-:W-:Y:S01]  /*2760*/  IMAD R64, R2.reuse, R11, R64 ;  /* 0x0000000b02407224 */ /* 0x040fe200078e0240 */
[----:B------:R-:W-:Y:S01]  /*2770*/  IABS R104, R8 ;  /* 0x0000000800687213 */ /* 0x000fe20000000000 */
[----:B------:R-:W-:Y:S01]  /*2780*/  @!P3 IMAD.MOV R58, RZ, RZ, -R58 ;  /* 0x000000ffff3ab224 */ /* 0x000fe200078e0a3a */
[C---:B------:R-:W-:Y:S01]  /*2790*/  ISETP.GT.U32.AND P3, PT, R2.reuse, R106, PT ;  /* 0x0000006a0200720c */ /* 0x040fe20003f64070 */
[----:B------:R-:W-:Y:S01]  /*27a0*/  @!P2 IMAD.MOV R56, RZ, RZ, -R56 ;  /* 0x000000ffff38a224 */ /* 0x000fe200078e0a38 */
[----:B------:R-:W-:Y:S01]  /*27b0*/  ISETP.GT.U32.AND P2, PT, R2, R108, PT ;  /* 0x0000006c0200720c */ /* 0x000fe20003f44070 */
[--C-:B------:R-:W-:Y:S01]  /*27c0*/  @!P6 IMAD.IADD R60, R60, 0x1, -R2.reuse ;  /* 0x000000013c3ce824 */ /* 0x100fe200078e0a02 */
[----:B------:R-:W-:Y:S01]  /*27d0*/  ISETP.GT.U32.AND P6, PT, R2, R64, PT ;  /* 0x000000400200720c */ /* 0x000fe20003fc4070 */
[----:B------:R-:W-:Y:S01]  /*27e0*/  @!P5 IMAD.IADD R110, R110, 0x1, -R2 ;  /* 0x000000016e6ed824 */ /* 0x000fe200078e0a02 */
[----:B------:R-:W-:Y:S01]  /*27f0*/  ISETP.GE.AND P5, PT, R10, RZ, PT ;  /* 0x000000ff0a00720c */ /* 0x000fe20003fa6270 */
[----:B------:R-:W-:Y:S01]  /*2800*/  IMAD.HI.U32 R6, R3, R62, RZ ;  /* 0x0000003e03067227 */ /* 0x000fe200078e00ff */
[----:B------:R-:W-:-:S02]  /*2810*/  LOP3.LUT R10, R4, 0xc4, RZ, 0xfc, !PT ;  /* 0x000000c4040a7812 */ /* 0x000fc400078efcff */
[----:B------:R-:W-:Y:S01]  /*2820*/  ISETP.GT.U32.AND P1, PT, R2, R110, PT ;  /* 0x0000006e0200720c */ /* 0x000fe20003f24070 */
[----:B------:R-:W-:Y:S01]  /*2830*/  IMAD.MOV R9, RZ, RZ, -R6 ;  /* 0x000000ffff097224 */ /* 0x000fe200078e0a06 */
[----:B------:R-:W-:Y:S01]  /*2840*/  IABS R66, R10 ;  /* 0x0000000a00427213 */ /* 0x000fe20000000000 */
[--C-:B------:R-:W-:Y:S01]  /*2850*/  @!P3 IMAD.IADD R106, R106, 0x1, -R2.reuse ;  /* 0x000000016a6ab824 */ /* 0x100fe200078e0a02 */
[----:B------:R-:W-:Y:S01]  /*2860*/  LOP3.LUT R11, R4, 0xc0, RZ, 0xfc, !PT ;  /* 0x000000c0040b7812 */ /* 0x000fe200078efcff */
[C---:B------:R-:W-:Y:S01]  /*2870*/  IMAD.HI.U32 R6, R3.reuse, R104, RZ ;  /* 0x0000006803067227 */ /* 0x040fe200078e00ff */
[----:B------:R-:W-:Y:S02]  /*2880*/  ISETP.GE.AND P3, PT, R16, RZ, PT ;  /* 0x000000ff1000720c */ /* 0x000fe40003f66270 */
[----:B------:R-:W-:Y:S01]  /*2890*/  IABS R68, R11 ;  /* 0x0000000b00447213 */ /* 0x000fe20000000000 */
[----:B------:R-:W-:Y:S01]  /*28a0*/  @!P6 IMAD.IADD R64, R64, 0x1, -R2 ;  /* 0x000000014040e824 */ /* 0x000fe200078e0a02 */
[----:B------:R-:W-:Y:S01]  /*28b0*/  ISETP.GT.U32.AND P6, PT, R2, R106, PT ;  /* 0x0000006a0200720c */ /* 0x000fe20003fc4070 */
[----:B------:R-:W-:Y:S01]  /*28c0*/  IMAD.HI.U32 R7, R3, R66, RZ ;  /* 0x0000004203077227 */ /* 0x000fe200078e00ff */
[----:B------:R-:W-:-:S03]  /*28d0*/  IABS R16, R27 ;  /* 0x0000001b00107213 */ /* 0x000fc60000000000 */
[----:B------:R-:W-:Y:S02]  /*28e0*/  IMAD.MOV R7, RZ, RZ, -R7 ;  /* 0x000000ffff077224 */ /* 0x000fe400078e0a07 */
[C---:B------:R-:W-:Y:S02]  /*28f0*/  IMAD R62, R2.reuse, R9, R62 ;  /* 0x00000009023e7224 */ /* 0x040fe400078e023e */
[----:B------:R-:W-:Y:S02]  /*2900*/  IMAD R66, R2, R7, R66 ;  /* 0x0000000702427224 */ /* 0x000fe400078e0242 */
[----:B------:R-:W-:Y:S02]  /*2910*/  IMAD.MOV R9, RZ, RZ, -R6 ;  /* 0x000000ffff097224 */ /* 0x000fe400078e0a06 */
[----:B------:R-:W-:Y:S01]  /*2920*/  @!P6 IMAD.IADD R106, R106, 0x1, -R2 ;  /* 0x000000016a6ae824 */ /* 0x000fe200078e0a02 */
[C---:B------:R-:W-:Y:S01]  /*2930*/  ISETP.GT.U32.AND P6, PT, R2.reuse, R66, PT ;  /* 0x000000420200720c */ /* 0x040fe20003fc4070 */
[----:B------:R-:W-:Y:S01]  /*2940*/  @!P0 IMAD.MOV R112, RZ, RZ, -R112 ;  /* 0x000000ffff708224 */ /* 0x000fe200078e0a70 */
[----:B------:R-:W-:Y:S01]  /*2950*/  ISETP.GT.U32.AND P0, PT, R2, R62, PT ;  /* 0x0000003e0200720c */ /* 0x000fe20003f04070 */
[----:B------:R-:W-:Y:S01]  /*2960*/  @!P2 IMAD.IADD R108, R108, 0x1, -R2 ;  /* 0x000000016c6ca824 */ /* 0x000fe200078e0a02 */
[----:B------:R-:W-:Y:S01]  /*2970*/  ISETP.GE.AND P2, PT, R14, RZ, PT ;  /* 0x000000ff0e00720c */ /* 0x000fe20003f46270 */
[----:B------:R-:W-:Y:S01]  /*2980*/  IMAD R104, R2, R9, R104 ;  /* 0x0000000902687224 */ /* 0x000fe200078e0268 */
[C---:B------:R-:W-:Y:S01]  /*2990*/  LOP3.LUT R9, R4.reuse, 0xc2, RZ, 0xfc, !PT ;  /* 0x000000c204097812 */ /* 0x040fe200078efcff */
[----:B------:R-:W-:Y:S01]  /*29a0*/  @!P4 IMAD.MOV R108, RZ, RZ, -R108 ;  /* 0x000000ffff6cc224 */ /* 0x000fe200078e0a6c */
[----:B------:R-:W-:Y:S01]  /*29b0*/  LOP3.LUT R14, R4, 0xb0, RZ, 0xfc, !PT ;  /* 0x000000b0040e7812 */ /* 0x000fe200078efcff */
[----:B------:R-:W-:Y:S01]  /*29c0*/  @!P1 IMAD.IADD R110, R110, 0x1, -R2 ;  /* 0x000000016e6e9824 */ /* 0x000fe200078e0a02 */
[----:B------:R-:W-:-:S02]  /*29d0*/  IABS R102, R9 ;  /* 0x0000000900667213 */ /* 0x000fc40000000000 */
[----:B------:R-:W-:Y:S01]  /*29e0*/  ISETP.GT.U32.AND P4, PT, R2, R104, PT ;  /* 0x000000680200720c */ /* 0x000fe20003f84070 */
[--C-:B------:R-:W-:Y:S01]  /*29f0*/  @!P6 IMAD.IADD R66, R66, 0x1, -R2.reuse ;  /* 0x000000014242e824 */ /* 0x100fe200078e0a02 */
[----:B------:R-:W-:Y:S01]  /*2a00*/  ISETP.GE.AND P1, PT, R12, RZ, PT ;  /* 0x000000ff0c00720c */ /* 0x000fe20003f26270 */
[----:B------:R-:W-:Y:S01]  /*2a10*/  IMAD.HI.U32 R6, R3, R102, RZ ;  /* 0x0000006603067227 */ /* 0x000fe200078e00ff */
[----:B------:R-:W-:Y:S02]  /*2a20*/  LOP3.LUT R12, R4, 0xb2, RZ, 0xfc, !PT ;  /* 0x000000b2040c7812 */ /* 0x000fe400078efcff */
[----:B------:R-:W-:Y:S01]  /*2a30*/  ISETP.GT.U32.AND P6, PT, R2, R66, PT ;  /* 0x000000420200720c */ /* 0x000fe20003fc4070 */
[----:B------:R-:W-:Y:S01]  /*2a40*/  @!P0 IMAD.IADD R62, R62, 0x1, -R2 ;  /* 0x000000013e3e8824 */ /* 0x000fe200078e0a02 */
[----:B------:R-:W-:Y:S01]  /*2a50*/  ISETP.GE.AND P0, PT, R15, RZ, PT ;  /* 0x000000ff0f00720c */ /* 0x000fe20003f06270 */
[----:B------:R-:W-:Y:S01]  /*2a60*/  IMAD.MOV R7, RZ, RZ, -R6 ;  /* 0x000000ffff077224 */ /* 0x000fe200078e0a06 */
[----:B------:R-:W-:Y:S01]  /*2a70*/  IABS R94, R12 ;  /* 0x0000000c005e7213 */ /* 0x000fe20000000000 */
[----:B------:R-:W-:Y:S01]  /*2a80*/  IMAD.HI.U32 R6, R3, R68, RZ ;  /* 0x0000004403067227 */ /* 0x000fe200078e00ff */
[----:B------:R-:W-:-:S03]  /*2a90*/  IABS R76, R14 ;  /* 0x0000000e004c7213 */ /* 0x000fc60000000000 */
[----:B------:R-:W-:Y:S01]  /*2aa0*/  @!P5 IMAD.MOV R110, RZ, RZ, -R110 ;  /* 0x000000ffff6ed224 */ /* 0x000fe200078e0a6e */
[----:B------:R-:W-:Y:S01]  /*2ab0*/  ISETP.GT.U32.AND P5, PT, R2, R62, PT ;  /* 0x0000003e0200720c */ /* 0x000fe20003fa4070 */
[----:B------:R-:W-:Y:S02]  /*2ac0*/  @!P4 IMAD.IADD R104, R104, 0x1, -R2 ;  /* 0x000000016868c824 */ /* 0x000fe400078e0a02 */
[C---:B------:R-:W-:Y:S02]  /*2ad0*/  IMAD R102, R2.reuse, R7, R102 ;  /* 0x0000000702667224 */ /* 0x040fe400078e0266 */
[----:B------:R-:W-:Y:S01]  /*2ae0*/  IMAD.MOV R7, RZ, RZ, -R6 ;  /* 0x000000ffff077224 */ /* 0x000fe200078e0a06 */
[----:B------:R-:W-:Y:S01]  /*2af0*/  ISETP.GT.U32.AND P4, PT, R2, R104, PT ;  /* 0x000000680200720c */ /* 0x000fe20003f84070 */
[----:B------:R-:W-:Y:S02]  /*2b00*/  @!P6 IMAD.IADD R66, R66, 0x1, -R2 ;  /* 0x000000014242e824 */ /* 0x000fe400078e0a02 */
[----:B------:R-:W-:-:S02]  /*2b10*/  IMAD R68, R2, R7, R68 ;  /* 0x0000000702447224 */ /* 0x000fc400078e0244 */
[----:B------:R-:W-:Y:S01]  /*2b20*/  @!P1 IMAD.MOV R60, RZ, RZ, -R60 ;  /* 0x000000ffff3c9224 */ /* 0x000fe200078e0a3c */
[----:B------:R-:W-:Y:S01]  /*2b30*/  ISETP.GT.U32.AND P1, PT, R2, R64, PT ;  /* 0x000000400200720c */ /* 0x000fe20003f24070 */
[----:B------:R-:W-:Y:S01]  /*2b40*/  @!P5 IMAD.IADD R62, R62, 0x1, -R2 ;  /* 0x000000013e3ed824 */ /* 0x000fe200078e0a02 */
[----:B------:R-:W-:Y:S01]  /*2b50*/  ISETP.GT.U32.AND P6, PT, R2, R68, PT ;  /* 0x000000440200720c */ /* 0x000fe20003fc4070 */
[----:B------:R-:W-:Y:S01]  /*2b60*/  VIADD R6, R5, 0xbe ;  /* 0x000000be05067836 */ /* 0x000fe20000000000 */
[----:B------:R-:W-:Y:S01]  /*2b70*/  ISETP.GE.AND P5, PT, R8, RZ, PT ;  /* 0x000000ff0800720c */ /* 0x000fe20003fa6270 */
[----:B------:R-:W-:Y:S01]  /*2b80*/  @!P0 IMAD.MOV R106, RZ, RZ, -R106 ;  /* 0x000000ffff6a8224 */ /* 0x000fe200078e0a6a */
[----:B------:R-:W-:Y:S01]  /*2b90*/  ISETP.GT.U32.AND P0, PT, R2, R102, PT ;  /* 0x000000660200720c */ /* 0x000fe20003f04070 */
[----:B------:R-:W-:Y:S01]  /*2ba0*/  @!P4 IMAD.IADD R104, R104, 0x1, -R2 ;  /* 0x000000016868c824 */ /* 0x000fe200078e0a02 */
[----:B------:R-:W-:Y:S01]  /*2bb0*/  ISETP.GE.AND P4, PT, R6, RZ, PT ;  /* 0x000000ff0600720c */ /* 0x000fe20003f86270 */
[----:B------:R-:W-:Y:S01]  /*2bc0*/  @!P2 IMAD.MOV R62, RZ, RZ, -R62 ;  /* 0x000000ffff3ea224 */ /* 0x000fe200078e0a3e */
[----:B------:R-:W-:-:S02]  /*2bd0*/  IABS R100, R6 ;  /* 0x0000000600647213 */ /* 0x000fc40000000000 */
[----:B------:R-:W-:Y:S01]  /*2be0*/  LOP3.LUT R6, R4, 0xbc, RZ, 0xfc, !PT ;  /* 0x000000bc04067812 */ /* 0x000fe200078efcff */
[--C-:B------:R-:W-:Y:S01]  /*2bf0*/  @!P1 IMAD.IADD R64, R64, 0x1, -R2.reuse ;  /* 0x0000000140409824 */ /* 0x100fe200078e0a02 */
[----:B------:R-:W-:Y:S01]  /*2c00*/  LOP3.LUT R8, R4, 0xba, RZ, 0xfc, !PT ;  /* 0x000000ba04087812 */ /* 0x000fe200078efcff */
[----:B------:R-:W-:Y:S01]  /*2c10*/  @!P6 IMAD.IADD R68, R68, 0x1, -R2 ;  /* 0x000000014444e824 */ /* 0x000fe200078e0a02 */
[----:B------:R-:W-:Y:S01]  /*2c20*/  IABS R70, R6 ;  /* 0x0000000600467213 */ /* 0x000fe20000000000 */
[----:B------:R-:W-:Y:S01]  /*2c30*/  @!P5 IMAD.MOV R104, RZ, RZ, -R104 ;  /* 0x000000ffff68d224 */ /* 0x000fe200078e0a68 */
[----:B------:R-:W-:Y:S01]  /*2c40*/  ISETP.GE.AND P1, PT, R10, RZ, PT ;  /* 0x000000ff0a00720c */ /* 0x000fe20003f26270 */
[----:B------:R-:W-:Y:S01]  /*2c50*/  @!P3 IMAD.MOV R64, RZ, RZ, -R64 ;  /* 0x000000ffff40b224 */ /* 0x000fe200078e0a40 */
[----:B------:R-:W-:Y:S01]  /*2c60*/  ISETP.GT.U32.AND P5, PT, R2, R68, PT ;  /* 0x000000440200720c */ /* 0x000fe20003fa4070 */
[----:B------:R-:W-:Y:S01]  /*2c70*/  IMAD.HI.U32 R7, R3, R70, RZ ;  /* 0x0000004603077227 */ /* 0x000fe200078e00ff */
[----:B------:R-:W-:-:S02]  /*2c80*/  ISETP.GE.AND P3, PT, R11, RZ, PT ;  /* 0x000000ff0b00720c */ /* 0x000fc40003f66270 */
[----:B------:R-:W-:Y:S01]  /*2c90*/  LOP3.LUT R10, R4, 0xb8, RZ, 0xfc, !PT ;  /* 0x000000b8040a7812 */ /* 0x000fe200078efcff */
[----:B------:R-:W-:Y:S01]  /*2ca0*/  @!P0 IMAD.IADD R102, R102, 0x1, -R2 ;  /* 0x0000000166668824 */ /* 0x000fe200078e0a02 */
[----:B------:R-:W-:Y:S01]  /*2cb0*/  ISETP.GE.AND P0, PT, R6, RZ, PT ;  /* 0x000000ff0600720c */ /* 0x000fe20003f06270 */
[----:B------:R-:W-:Y:S01]  /*2cc0*/  IMAD.MOV R11, RZ, RZ, -R7 ;  /* 0x000000ffff0b7224 */ /* 0x000fe200078e0a07 */
[----:B------:R-:W-:Y:S01]  /*2cd0*/  IABS R98, R8 ;  /* 0x0000000800627213 */ /* 0x000fe20000000000 */
[----:B------:R-:W-:Y:S01]  /*2ce0*/  IMAD.HI.U32 R6, R3, R100, RZ ;  /* 0x0000006403067227 */ /* 0x000fe200078e00ff */
[C---:B------:R-:W-:Y:S02]  /*2cf0*/  ISETP.GT.U32.AND P6, PT, R2.reuse, R102, PT ;  /* 0x000000660200720c */ /* 0x040fe40003fc4070 */
[----:B------:R-:W-:Y:S01]  /*2d00*/  ISETP.GE.AND P2, PT, R9, RZ, PT ;  /* 0x000000ff0900720c */ /* 0x000fe20003f46270 */
[----:B------:R-:W-:Y:S01]  /*2d10*/  IMAD R70, R2, R11, R70 ;  /* 0x0000000b02467224 */ /* 0x000fe200078e0246 */
[----:B------:R-:W-:Y:S01]  /*2d20*/  IABS R72, R10 ;  /* 0x0000000a00487213 */ /* 0x000fe20000000000 */
[----:B------:R-:W-:Y:S01]  /*2d30*/  @!P5 IMAD.IADD R68, R68, 0x1, -R2 ;  /* 0x000000014444d824 */ /* 0x000fe200078e0a02 */
[----:B------:R-:W-:Y:S01]  /*2d40*/  LOP3.LUT R11, R4, 0xb4, RZ, 0xfc, !PT ;  /* 0x000000b4040b7812 */ /* 0x000fe200078efcff */
[----:B------:R-:W-:Y:S01]  /*2d50*/  IMAD.MOV R9, RZ, RZ, -R6 ;  /* 0x000000ffff097224 */ /* 0x000fe200078e0a06 */
[----:B------:R-:W-:Y:S01]  /*2d60*/  ISETP.GT.U32.AND P5, PT, R2, R70, PT ;  /* 0x000000460200720c */ /* 0x000fe20003fa4070 */
[----:B------:R-:W-:Y:S01]  /*2d70*/  IMAD.HI.U32 R6, R3, R98, RZ ;  /* 0x0000006203067227 */ /* 0x000fe200078e00ff */
[----:B------:R-:W-:-:S03]  /*2d80*/  IABS R74, R11 ;  /* 0x0000000b004a7213 */ /* 0x000fc60000000000 */
[----:B------:R-:W-:Y:S01]  /*2d90*/  @!P6 IMAD.IADD R102, R102, 0x1, -R2 ;  /* 0x000000016666e824 */ /* 0x000fe200078e0a02 */
[----:B------:R-:W-:Y:S01]  /*2da0*/  ISETP.GE.AND P6, PT, R8, RZ, PT ;  /* 0x000000ff0800720c */ /* 0x000fe20003fc6270 */
[----:B------:R-:W-:Y:S01]  /*2db0*/  IMAD R100, R2, R9, R100 ;  /* 0x0000000902647224 */ /* 0x000fe200078e0264 */
[----:B------:R-:W-:Y:S01]  /*2dc0*/  LOP3.LUT R8, R4, 0xb6, RZ, 0xfc, !PT ;  /* 0x000000b604087812 */ /* 0x000fe200078efcff */
[----:B------:R-:W-:-:S03]  /*2dd0*/  IMAD.HI.U32 R7, R3, R72, RZ ;  /* 0x0000004803077227 */ /* 0x000fc600078e00ff */
[----:B------:R-:W-:Y:S01]  /*2de0*/  IABS R96, R8 ;  /* 0x0000000800607213 */ /* 0x000fe20000000000 */
[----:B------:R-:W-:Y:S02]  /*2df0*/  @!P5 IMAD.IADD R70, R70, 0x1, -R2 ;  /* 0x000000014646d824 */ /* 0x000fe400078e0a02 */
[----:B------:R-:W-:Y:S02]  /*2e00*/  IMAD.MOV R9, RZ, RZ, -R6 ;  /* 0x000000ffff097224 */ /* 0x000fe400078e0a06 */
[----:B------:R-:W-:Y:S01]  /*2e10*/  IMAD.MOV R7, RZ, RZ, -R7 ;  /* 0x000000ffff077224 */ /* 0x000fe200078e0a07 */
[C---:B------:R-:W-:Y:S01]  /*2e20*/  ISETP.GT.U32.AND P5, PT, R2.reuse, R70, PT ;  /* 0x000000460200720c */ /* 0x040fe20003fa4070 */
[----:B------:R-:W-:Y:S02]  /*2e30*/  IMAD R98, R2, R9, R98 ;  /* 0x0000000902627224 */ /* 0x000fe400078e0262 */
[----:B------:R-:W-:-:S04]  /*2e40*/  IMAD.HI.U32 R6, R3, R96, RZ ;  /* 0x0000006003067227 */ /* 0x000fc800078e00ff */
[----:B------:R-:W-:Y:S01]  /*2e50*/  @!P1 IMAD.MOV R66, RZ, RZ, -R66 ;  /* 0x000000ffff429224 */ /* 0x000fe200078e0a42 */
[C---:B------:R-:W-:Y:S01]  /*2e60*/  ISETP.GT.U32.AND P1, PT, R2.reuse, R100, PT ;  /* 0x000000640200720c */ /* 0x040fe20003f24070 */
[C---:B------:R-:W-:Y:S02]  /*2e70*/  IMAD R72, R2.reuse, R7, R72 ;  /* 0x0000000702487224 */ /* 0x040fe400078e0248 */
[----:B------:R-:W-:Y:S01]  /*2e80*/  @!P2 IMAD.MOV R102, RZ, RZ, -R102 ;  /* 0x000000ffff66a224 */ /* 0x000fe200078e0a66 */
[C---:B------:R-:W-:Y:S01]  /*2e90*/  ISETP.GT.U32.AND P2, PT, R2.reuse, R98, PT ;  /* 0x000000620200720c */ /* 0x040fe20003f44070 */
[----:B------:R-:W-:Y:S02]  /*2ea0*/  IMAD.MOV R9, RZ, RZ, -R6 ;  /* 0x000000ffff097224 */ /* 0x000fe400078e0a06 */
[----:B------:R-:W-:Y:S01]  /*2eb0*/  @!P3 IMAD.MOV R68, RZ, RZ, -R68 ;  /* 0x000000ffff44b224 */ /* 0x000fe200078e0a44 */
[C---:B------:R-:W-:Y:S01]  /*2ec0*/  ISETP.GT.U32.AND P3, PT, R2.reuse, R72, PT ;  /* 0x000000480200720c */ /* 0x040fe20003f64070 */
[----:B------:R-:W-:-:S02]  /*2ed0*/  IMAD R96, R2, R9, R96 ;  /* 0x0000000902607224 */ /* 0x000fc400078e0260 */
[----:B------:R-:W-:Y:S02]  /*2ee0*/  @!P5 IMAD.IADD R70, R70, 0x1, -R2 ;  /* 0x000000014646d824 */ /* 0x000fe400078e0a02 */
[----:B------:R-:W-:Y:S01]  /*2ef0*/  IMAD.HI.U32 R7, R3, R74, RZ ;  /* 0x0000004a03077227 */ /* 0x000fe200078e00ff */
[----:B------:R-:W-:-:S03]  /*2f00*/  ISETP.GT.U32.AND P5, PT, R2, R96, PT ;  /* 0x000000600200720c */ /* 0x000fc60003fa4070 */
[--C-:B------:R-:W-:Y:S02]  /*2f10*/  @!P1 IMAD.IADD R100, R100, 0x1, -R2.reuse ;  /* 0x0000000164649824 */ /* 0x100fe400078e0a02 */
[--C-:B------:R-:W-:Y:S02]  /*2f20*/  @!P2 IMAD.IADD R98, R98, 0x1, -R2.reuse ;  /* 0x000000016262a824 */ /* 0x100fe400078e0a02 */
[----:B------:R-:W-:Y:S01]  /*2f30*/  IMAD.HI.U32 R6, R3, R94, RZ ;  /* 0x0000005e03067227 */ /* 0x000fe200078e00ff */
[C---:B------:R-:W-:Y:S02]  /*2f40*/  ISETP.GT.U32.AND P1, PT, R2.reuse, R100, PT ;  /* 0x000000640200720c */ /* 0x040fe40003f24070 */
[----:B------:R-:W-:Y:S01]  /*2f50*/  ISETP.GT.U32.AND P2, PT, R2, R98, PT ;  /* 0x000000620200720c */ /* 0x000fe20003f44070 */
[----:B------:R-:W-:Y:S02]  /*2f60*/  IMAD.MOV R7, RZ, RZ, -R7 ;  /* 0x000000ffff077224 */ /* 0x000fe400078e0a07 */
[----:B------:R-:W-:-:S02]  /*2f70*/  @!P3 IMAD.IADD R72, R72, 0x1, -R2 ;  /* 0x000000014848b824 */ /* 0x000fc400078e0a02 */
[----:B------:R-:W-:Y:S02]  /*2f80*/  IMAD.MOV R9, RZ, RZ, -R6 ;  /* 0x000000ffff097224 */ /* 0x000fe400078e0a06 */
[----:B------:R-:W-:Y:S02]  /*2f90*/  IMAD R74, R2, R7, R74 ;  /* 0x00000007024a7224 */ /* 0x000fe400078e024a */
[----:B------:R-:W-:Y:S02]  /*2fa0*/  VIADD R7, R5, 0xae ;  /* 0x000000ae05077836 */ /* 0x000fe40000000000 */
[----:B------:R-:W-:Y:S01]  /*2fb0*/  @!P5 IMAD.IADD R96, R96, 0x1, -R2 ;  /* 0x000000016060d824 */ /* 0x000fe200078e0a02 */
[C---:B------:R-:W-:Y:S01]  /*2fc0*/  ISETP.GT.U32.AND P5, PT, R2.reuse, R72, PT ;  /* 0x000000480200720c */ /* 0x040fe20003fa4070 */
[----:B------:R-:W-:Y:S01]  /*2fd0*/  IMAD.HI.U32 R6, R3, R76, RZ ;  /* 0x0000004c03067227 */ /* 0x000fe200078e00ff */
[----:B------:R-:W-:Y:S02]  /*2fe0*/  ISETP.GE.AND P3, PT, R7, RZ, PT ;  /* 0x000000ff0700720c */ /* 0x000fe40003f66270 */
[----:B------:R-:W-:Y:S01]  /*2ff0*/  IABS R92, R7 ;  /* 0x00000007005c7213 */ /* 0x000fe20000000000 */
[----:B------:R-:W-:Y:S01]  /*3000*/  IMAD R94, R2, R9, R94 ;  /* 0x00000009025e7224 */ /* 0x000fe200078e025e */
[----:B------:R-:W-:Y:S01]  /*3010*/  LOP3.LUT R9, R4, 0xaa, RZ, 0xfc, !PT ;  /* 0x000000aa04097812 */ /* 0x000fe200078efcff */
[----:B------:R-:W-:-:S02]  /*3020*/  IMAD.MOV R7, RZ, RZ, -R6 ;  /* 0x000000ffff077224 */ /* 0x000fc400078e0a06 */
[----:B------:R-:W-:Y:S01]  /*3030*/  @!P0 IMAD.MOV R70, RZ, RZ, -R70 ;  /* 0x000000ffff468224 */ /* 0x000fe200078e0a46 */
[----:B------:R-:W-:Y:S01]  /*3040*/  ISETP.GT.U32.AND P0, PT, R2, R94, PT ;  /* 0x0000005e0200720c */ /* 0x000fe20003f04070 */
[--C-:B------:R-:W-:Y:S01]  /*3050*/  @!P1 IMAD.IADD R100, R100, 0x1, -R2.reuse ;  /* 0x0000000164649824 */ /* 0x100fe200078e0a02 */
[----:B------:R-:W-:Y:S01]  /*3060*/  ISETP.GE.AND P1, PT, R10, RZ, PT ;  /* 0x000000ff0a00720c */ /* 0x000fe20003f26270 */
[----:B------:R-:W-:Y:S01]  /*3070*/  @!P2 IMAD.IADD R98, R98, 0x1, -R2 ;  /* 0x000000016262a824 */ /* 0x000fe200078e0a02 */
[C---:B------:R-:W-:Y:S01]  /*3080*/  ISETP.GT.U32.AND P2, PT, R2.reuse, R74, PT ;  /* 0x0000004a0200720c */ /* 0x040fe20003f44070 */
[C---:B------:R-:W-:Y:S01]  /*3090*/  IMAD R76, R2.reuse, R7, R76 ;  /* 0x00000007024c7224 */ /* 0x040fe200078e024c */
[----:B------:R-:W-:Y:S01]  /*30a0*/  IABS R90, R9 ;  /* 0x00000009005a7213 */ /* 0x000fe20000000000 */
[----:B------:R-:W-:Y:S01]  /*30b0*/  @!P4 IMAD.MOV R100, RZ, RZ, -R100 ;  /* 0x000000ffff64c224 */ /* 0x000fe200078e0a64 */
[----:B------:R-:W-:Y:S01]  /*30c0*/  ISETP.GT.U32.AND P4, PT, R2, R96, PT ;  /* 0x000000600200720c */ /* 0x000fe20003f84070 */
[----:B------:R-:W-:Y:S01]  /*30d0*/  @!P6 IMAD.MOV R98, RZ, RZ, -R98 ;  /* 0x000000ffff62e224 */ /* 0x000fe200078e0a62 */
[----:B------:R-:W-:Y:S01]  /*30e0*/  ISETP.GE.AND P6, PT, R8, RZ, PT ;  /* 0x000000ff0800720c */ /* 0x000fe20003fc6270 */
[----:B------:R-:W-:Y:S01]  /*30f0*/  @!P5 IMAD.IADD R72, R72, 0x1, -R2 ;  /* 0x000000014848d824 */ /* 0x000fe200078e0a02 */
[----:B------:R-:W-:Y:S01]  /*3100*/  ISETP.GT.U32.AND P5, PT, R2, R76, PT ;  /* 0x0000004c0200720c */ /* 0x000fe20003fa4070 */
[----:B------:R-:W-:Y:S01]  /*3110*/  IMAD.HI.U32 R6, R3, R92, RZ ;  /* 0x0000005c03067227 */ /* 0x000fe200078e00ff */
[----:B------:R-:W-:-:S02]  /*3120*/  LOP3.LUT R8, R4, 0xac, RZ, 0xfc, !PT ;  /* 0x000000ac04087812 */ /* 0x000fc400078efcff */
[----:B------:R-:W-:Y:S01]  /*3130*/  LOP3.LUT R10, R4, 0xa8, RZ, 0xfc, !PT ;  /* 0x000000a8040a7812 */ /* 0x000fe200078efcff */
[----:B------:R-:W-:Y:S01]  /*3140*/  @!P0 IMAD.IADD R94, R94, 0x1, -R2 ;  /* 0x000000015e5e8824 */ /* 0x000fe200078e0a02 */
[----:B------:R-:W-:Y:S01]  /*3150*/  IABS R78, R8 ;  /* 0x00000008004e7213 */ /* 0x000fe20000000000 */
[----:B------:R-:W-:Y:S01]  /*3160*/  IMAD.MOV R7, RZ, RZ, -R6 ;  /* 0x000000ffff077224 */ /* 0x000fe200078e0a06 */
[----:B------:R-:W-:Y:S01]  /*3170*/  IABS R80, R10 ;  /* 0x0000000a00507213 */ /* 0x000fe20000000000 */
[----:B------:R-:W-:Y:S01]  /*3180*/  @!P1 IMAD.MOV R72, RZ, RZ, -R72 ;  /* 0x000000ffff489224 */ /* 0x000fe200078e0a48 */
[----:B------:R-:W-:Y:S01]  /*3190*/  ISETP.GT.U32.AND P1, PT, R2, R94, PT ;  /* 0x0000005e0200720c */ /* 0x000fe20003f24070 */
[----:B------:R-:W-:-:S04]  /*31a0*/  IMAD.HI.U32 R6, R3, R78, RZ ;  /* 0x0000004e03067227 */ /* 0x000fc800078e00ff */
[--C-:B------:R-:W-:Y:S01]  /*31b0*/  @!P4 IMAD.IADD R96, R96, 0x1, -R2.reuse ;  /* 0x000000016060c824 */ /* 0x100fe200078e0a02 */
[----:B------:R-:W-:Y:S01]  /*31c0*/  ISETP.GE.AND P4, PT, R11, RZ, PT ;  /* 0x000000ff0b00720c */ /* 0x000fe20003f86270 */
[----:B------:R-:W-:Y:S01]  /*31d0*/  @!P2 IMAD.IADD R74, R74, 0x1, -R2 ;  /* 0x000000014a4aa824 */ /* 0x000fe200078e0a02 */
[----:B------:R-:W-:Y:S01]  /*31e0*/  ISETP.GE.AND P2, PT, R12, RZ, PT ;  /* 0x000000ff0c00720c */ /* 0x000fe20003f46270 */
[----:B------:R-:W-:Y:S01]  /*31f0*/  IMAD R92, R2, R7, R92 ;  /* 0x00000007025c7224 */ /* 0x000fe200078e025c */
[----:B------:R-:W-:Y:S01]  /*3200*/  LOP3.LUT R11, R4, 0xa4, RZ, 0xfc, !PT ;  /* 0x000000a4040b7812 */ /* 0x000fe200078efcff */
[----:B------:R-:W-:Y:S01]  /*3210*/  @!P5 IMAD.IADD R76, R76, 0x1, -R2 ;  /* 0x000000014c4cd824 */ /* 0x000fe200078e0a02 */
[----:B------:R-:W-:Y:S01]  /*3220*/  ISETP.GT.U32.AND P0, PT, R2, R74, PT ;  /* 0x0000004a0200720c */ /* 0x000fe20003f04070 */
[----:B------:R-:W-:Y:S01]  /*3230*/  IMAD.MOV R7, RZ, RZ, -R6 ;  /* 0x000000ffff077224 */ /* 0x000fe200078e0a06 */
[----:B------:R-:W-:Y:S01]  /*3240*/  LOP3.LUT R12, R4, 0xa2, RZ, 0xfc, !PT ;  /* 0x000000a2040c7812 */ /* 0x000fe200078efcff */
[----:B------:R-:W-:Y:S01]  /*3250*/  IMAD.HI.U32 R6, R3, R90, RZ ;  /* 0x0000005a03067227 */ /* 0x000fe200078e00ff */
[----:B------:R-:W-:-:S02]  /*3260*/  ISETP.GT.U32.AND P5, PT, R2, R76, PT ;  /* 0x0000004c0200720c */ /* 0x000fc40003fa4070 */
[----:B------:R-:W-:Y:S01]  /*3270*/  IABS R82, R11 ;  /* 0x0000000b00527213 */ /* 0x000fe20000000000 */
[----:B------:R-:W-:Y:S01]  /*3280*/  @!P6 IMAD.MOV R96, RZ, RZ, -R96 ;  /* 0x000000ffff60e224 */ /* 0x000fe200078e0a60 */
[C---:B------:R-:W-:Y:S01]  /*3290*/  ISETP.GT.U32.AND P6, PT, R2.reuse, R92, PT ;  /* 0x0000005c0200720c */ /* 0x040fe20003fc4070 */
[----:B------:R-:W-:Y:S01]  /*32a0*/  IMAD R78, R2, R7, R78 ;  /* 0x00000007024e7224 */ /* 0x000fe200078e024e */
[----:B------:R-:W-:Y:S01]  /*32b0*/  IABS R86, R12 ;  /* 0x0000000c00567213 */ /* 0x000fe20000000000 */
[----:B------:R-:W-:Y:S02]  /*32c0*/  IMAD.MOV R7, RZ, RZ, -R6 ;  /* 0x000000ffff077224 */ /* 0x000fe400078e0a06 */
[----:B------:R-:W-:Y:S01]  /*32d0*/  @!P1 IMAD.IADD R94, R94, 0x1, -R2 ;  /* 0x000000015e5e9824 */ /* 0x000fe200078e0a02 */
[----:B------:R-:W-:Y:S01]  /*32e0*/  ISETP.GE.AND P1, PT, R8, RZ, PT ;  /* 0x000000ff0800720c */ /* 0x000fe20003f26270 */
[----:B------:R-:W-:Y:S01]  /*32f0*/  IMAD R90, R2, R7, R90 ;  /* 0x00000007025a7224 */ /* 0x000fe200078e025a */
[----:B------:R-:W-:Y:S01]  /*3300*/  LOP3.LUT R8, R4, 0xa6, RZ, 0xfc, !PT ;  /* 0x000000a604087812 */ /* 0x000fe200078efcff */
[----:B------:R-:W-:-:S02]  /*3310*/  @!P2 IMAD.MOV R94, RZ, RZ, -R94 ;  /* 0x000000ffff5ea224 */ /* 0x000fc400078e0a5e */
[--C-:B------:R-:W-:Y:S01]  /*3320*/  @!P0 IMAD.IADD R74, R74, 0x1, -R2.reuse ;  /* 0x000000014a4a8824 */ /* 0x100fe200078e0a02 */
[----:B------:R-:W-:Y:S01]  /*3330*/  ISETP.GT.U32.AND P2, PT, R2, R90, PT ;  /* 0x0000005a0200720c */ /* 0x000fe20003f44070 */
[--C-:B------:R-:W-:Y:S01]  /*3340*/  @!P5 IMAD.IADD R76, R76, 0x1, -R2.reuse ;  /* 0x000000014c4cd824 */ /* 0x100fe200078e0a02 */
[----:B------:R-:W-:Y:S01]  /*3350*/  ISETP.GT.U32.AND P5, PT, R2, R78, PT ;  /* 0x0000004e0200720c */ /* 0x000fe20003fa4070 */
[----:B------:R-:W-:Y:S01]  /*3360*/  @!P6 IMAD.IADD R92, R92, 0x1, -R2 ;  /* 0x000000015c5ce824 */ /* 0x000fe200078e0a02 */
[----:B------:R-:W-:Y:S01]  /*3370*/  IABS R88, R8 ;  /* 0x0000000800587213 */ /* 0x000fe20000000000 */
[----:B------:R-:W-:Y:S01]  /*3380*/  @!P4 IMAD.MOV R74, RZ, RZ, -R74 ;  /* 0x000000ffff4ac224 */ /* 0x000fe200078e0a4a */
[----:B------:R-:W-:Y:S01]  /*3390*/  ISETP.GE.AND P6, PT, R9, RZ, PT ;  /* 0x000000ff0900720c */ /* 0x000fe20003fc6270 */
[----:B------:R-:W-:Y:S01]  /*33a0*/  IMAD.HI.U32 R6, R3, R80, RZ ;  /* 0x0000005003067227 */ /* 0x000fe200078e00ff */
[----:B------:R-:W-:Y:S02]  /*33b0*/  ISETP.GT.U32.AND P4, PT, R2, R92, PT ;  /* 0x0000005c0200720c */ /* 0x000fe40003f84070 */
[----:B------:R-:W-:Y:S01]  /*33c0*/  ISETP.GE.AND P0, PT, R14, RZ, PT ;  /* 0x000000ff0e00720c */ /* 0x000fe20003f06270 */
[----:B------:R-:W-:Y:S01]  /*33d0*/  IMAD.MOV R7, RZ, RZ, -R6 ;  /* 0x000000ffff077224 */ /* 0x000fe200078e0a06 */
[----:B------:R-:W-:Y:S01]  /*33e0*/  LOP3.LUT R14, R4, 0x82, RZ, 0xfc, !PT ;  /* 0x00000082040e7812 */ /* 0x000fe200078efcff */
[----:B------:R-:W-:-:S02]  /*33f0*/  @!P2 IMAD.IADD R90, R90, 0x1, -R2 ;  /* 0x000000015a5aa824 */ /* 0x000fc400078e0a02 */
[----:B------:R-:W-:Y:S01]  /*3400*/  @!P5 IMAD.IADD R78, R78, 0x1, -R2 ;  /* 0x000000014e4ed824 */ /* 0x000fe200078e0a02 */
[----:B------:R-:W-:Y:S01]  /*3410*/  IABS R164, R14 ;  /* 0x0000000e00a47213 */ /* 0x000fe20000000000 */
[C---:B------:R-:W-:Y:S01]  /*3420*/  IMAD R80, R2.reuse, R7, R80 ;  /* 0x0000000702507224 */ /* 0x040fe200078e0250 */
[C---:B------:R-:W-:Y:S01]  /*3430*/  ISETP.GT.U32.AND P2, PT, R2.reuse, R90, PT ;  /* 0x0000005a0200720c */ /* 0x040fe20003f44070 */
[----:B------:R-:W-:Y:S01]  /*3440*/  IMAD.HI.U32 R6, R3, R88, RZ ;  /* 0x0000005803067227 */ /* 0x000fe200078e00ff */
[----:B------:R-:W-:-:S03]  /*3450*/  ISETP.GT.U32.AND P5, PT, R2, R78, PT ;  /* 0x0000004e0200720c */ /* 0x000fc60003fa4070 */
[----:B------:R-:W-:-:S04]  /*3460*/  IMAD.HI.U32 R7, R3, R82, RZ ;  /* 0x0000005203077227 */ /* 0x000fc800078e00ff */
[----:B------:R-:W-:Y:S01]  /*3470*/  @!P4 IMAD.IADD R92, R92, 0x1, -R2 ;  /* 0x000000015c5cc824 */ /* 0x000fe200078e0a02 */
[----:B------:R-:W-:Y:S01]  /*3480*/  ISETP.GT.U32.AND P4, PT, R2, R80, PT ;  /* 0x000000500200720c */ /* 0x000fe20003f84070 */
[----:B------:R-:W-:Y:S02]  /*3490*/  IMAD.MOV R9, RZ, RZ, -R6 ;  /* 0x000000ffff097224 */ /* 0x000fe400078e0a06 */
[----:B------:R-:W-:-:S04]  /*34a0*/  IMAD.HI.U32 R6, R3, R86, RZ ;  /* 0x0000005603067227 */ /* 0x000fc800078e00ff */
[----:B------:R-:W-:Y:S02]  /*34b0*/  IMAD.MOV R7, RZ, RZ, -R7 ;  /* 0x000000ffff077224 */ /* 0x000fe400078e0a07 */
[C---:B------:R-:W-:Y:S02]  /*34c0*/  IMAD R88, R2.reuse, R9, R88 ;  /* 0x0000000902587224 */ /* 0x040fe400078e0258 */
[----:B------:R-:W-:Y:S02]  /*34d0*/  IMAD.MOV R9, RZ, RZ, -R6 ;  /* 0x000000ffff097224 */ /* 0x000fe400078e0a06 */
[C---:B------:R-:W-:Y:S02]  /*34e0*/  IMAD R82, R2.reuse, R7, R82 ;  /* 0x0000000702527224 */ /* 0x040fe400078e0252 */
[----:B------:R-:W-:Y:S02]  /*34f0*/  IMAD R86, R2, R9, R86 ;  /* 0x0000000902567224 */ /* 0x000fe400078e0256 */
[--C-:B------:R-:W-:Y:S01]  /*3500*/  @!P2 IMAD.IADD R90, R90, 0x1, -R2.reuse ;  /* 0x000000015a5aa824 */ /* 0x100fe200078e0a02 */
[----:B------:R-:W-:Y:S01]  /*3510*/  ISETP.GT.U32.AND P2, PT, R2, R82, PT ;  /* 0x000000520200720c */ /* 0x000fe20003f44070 */
[--C-:B------:R-:W-:Y:S01]  /*3520*/  @!P5 IMAD.IADD R78, R78, 0x1, -R2.reuse ;  /* 0x000000014e4ed824 */ /* 0x100fe200078e0a02 */
[----:B------:R-:W-:Y:S01]  /*3530*/  ISETP.GE.AND P5, PT, R8, RZ, PT ;  /* 0x000000ff0800720c */ /* 0x000fe20003fa6270 */
[----:B------:R-:W-:Y:S01]  /*3540*/  @!P4 IMAD.IADD R80, R80, 0x1, -R2 ;  /* 0x000000015050c824 */ /* 0x000fe200078e0a02 */
[----:B------:R-:W-:Y:S01]  /*3550*/  LOP3.LUT R8, R4, 0xa0, RZ, 0xfc, !PT ;  /* 0x000000a004087812 */ /* 0x000fe200078efcff */
[----:B------:R-:W-:Y:S01]  /*3560*/  @!P6 IMAD.MOV R90, RZ, RZ, -R90 ;  /* 0x000000ffff5ae224 */ /* 0x000fe200078e0a5a */
[C---:B------:R-:W-:Y:S01]  /*3570*/  ISETP.GT.U32.AND P6, PT, R2.reuse, R86, PT ;  /* 0x000000560200720c */ /* 0x040fe20003fc4070 */
[----:B------:R-:W-:Y:S01]  /*3580*/  @!P3 IMAD.MOV R92, RZ, RZ, -R92 ;  /* 0x000000ffff5cb224 */ /* 0x000fe200078e0a5c */
[C---:B------:R-:W-:Y:S01]  /*3590*/  ISETP.GT.U32.AND P3, PT, R2.reuse, R80, PT ;  /* 0x000000500200720c */ /* 0x040fe20003f64070 */
[----:B------:R-:W-:Y:S01]  /*35a0*/  VIADD R7, R5, 0x9e ;  /* 0x0000009e05077836 */ /* 0x000fe20000000000 */
[----:B------:R-:W-:Y:S01]  /*35b0*/  IABS R84, R8 ;  /* 0x0000000800547213 */ /* 0x000fe20000000000 */
[----:B------:R-:W-:Y:S01]  /*35c0*/  @!P0 IMAD.MOV R76, RZ, RZ, -R76 ;  /* 0x000000ffff4c8224 */ /* 0x000fe200078e0a4c */
[----:B------:R-:W-:Y:S01]  /*35d0*/  ISETP.GT.U32.AND P4, PT, R2, R88, PT ;  /* 0x000000580200720c */ /* 0x000fe20003f84070 */
[----:B------:R-:W-:Y:S01]  /*35e0*/  @!P2 IMAD.IADD R82, R82, 0x1, -R2 ;  /* 0x000000015252a824 */ /* 0x000fe200078e0a02 */
[----:B------:R-:W-:Y:S01]  /*35f0*/  IABS R136, R7 ;  /* 0x0000000700887213 */ /* 0x000fe20000000000 */
[----:B------:R-:W-:Y:S01]  /*3600*/  IMAD.HI.U32 R6, R3, R84, RZ ;  /* 0x0000005403067227 */ /* 0x000fe200078e00ff */
[----:B------:R-:W-:-:S02]  /*3610*/  ISETP.GE.AND P0, PT, R10, RZ, PT ;  /* 0x000000ff0a00720c */ /* 0x000fc40003f06270 */
[----:B------:R-:W-:Y:S01]  /*3620*/  LOP3.LUT R10, R4, 0x9a, RZ, 0xfc, !PT ;  /* 0x0000009a040a7812 */ /* 0x000fe200078efcff */
[----:B------:R-:W-:Y:S01]  /*3630*/  @!P6 IMAD.IADD R86, R86, 0x1, -R2 ;  /* 0x000000015656e824 */ /* 0x000fe200078e0a02 */
[----:B------:R-:W-:Y:S01]  /*3640*/  ISETP.GT.U32.AND P6, PT, R2, R82, PT ;  /* 0x000000520200720c */ /* 0x000fe20003fc4070 */
[----:B------:R-:W-:Y:S01]  /*3650*/  IMAD.MOV R9, RZ, RZ, -R6 ;  /* 0x000000ffff097224 */ /* 0x000fe200078e0a06 */
[----:B------:R-:W-:Y:S01]  /*3660*/  IABS R140, R10 ;  /* 0x0000000a008c7213 */ /* 0x000fe20000000000 */
[----:B------:R-:W-:-:S04]  /*3670*/  IMAD.HI.U32 R6, R3, R136, RZ ;  /* 0x0000008803067227 */ /* 0x000fc800078e00ff */
[--C-:B------:R-:W-:Y:S01]  /*3680*/  @!P3 IMAD.IADD R80, R80, 0x1, -R2.reuse ;  /* 0x000000015050b824 */ /* 0x100fe200078e0a02 */
[----:B------:R-:W-:Y:S01]  /*3690*/  ISETP.GE.AND P3, PT, R7, RZ, PT ;  /* 0x000000ff0700720c */ /* 0x000fe20003f66270 */
[----:B------:R-:W-:Y:S01]  /*36a0*/  @!P4 IMAD.IADD R88, R88, 0x1, -R2 ;  /* 0x000000015858c824 */ /* 0x000fe200078e0a02 */
[----:B------:R-:W-:Y:S01]  /*36b0*/  ISETP.GE.AND P4, PT, R12, RZ, PT ;  /* 0x000000ff0c00720c */ /* 0x000fe20003f86270 */
[----:B------:R-:W-:Y:S01]  /*36c0*/  IMAD.MOV R7, RZ, RZ, -R6 ;  /* 0x000000ffff077224 */ /* 0x000fe200078e0a06 */
[----:B------:R-:W-:Y:S01]  /*36d0*/  LOP3.LUT R12, R4, 0x84, RZ, 0xfc, !PT ;  /* 0x00000084040c7812 */ /* 0x000fe200078efcff */
[----:B------:R-:W-:Y:S01]  /*36e0*/  @!P6 IMAD.IADD R82, R82, 0x1, -R2 ;  /* 0x000000015252e824 */ /* 0x000fe200078e0a02 */
[C---:B------:R-:W-:Y:S01]  /*36f0*/  ISETP.GT.U32.AND P2, PT, R2.reuse, R88, PT ;  /* 0x000000580200720c */ /* 0x040fe20003f44070 */
[C---:B------:R-:W-:Y:S01]  /*3700*/  IMAD R136, R2.reuse, R7, R136 ;  /* 0x0000000702887224 */ /* 0x040fe200078e0288 */
[----:B------:R-:W-:Y:S01]  /*3710*/  IABS R162, R12 ;  /* 0x0000000c00a27213 */ /* 0x000fe20000000000 */
[----:B------:R-:W-:Y:S01]  /*3720*/  IMAD R84, R2, R9, R84 ;  /* 0x0000000902547224 */ /* 0x000fe200078e0254 */
[----:B------:R-:W-:Y:S01]  /*3730*/  LOP3.LUT R9, R4, 0x9c, RZ, 0xfc, !PT ;  /* 0x0000009c04097812 */ /* 0x000fe200078efcff */
[----:B------:R-:W-:Y:S01]  /*3740*/  @!P1 IMAD.MOV R78, RZ, RZ, -R78 ;  /* 0x000000ffff4e9224 */ /* 0x000fe200078e0a4e */
[----:B------:R-:W-:Y:S01]  /*3750*/  ISETP.GT.U32.AND P6, PT, R2, R136, PT ;  /* 0x000000880200720c */ /* 0x000fe20003fc4070 */
[----:B------:R-:W-:Y:S01]  /*3760*/  @!P0 IMAD.MOV R80, RZ, RZ, -R80 ;  /* 0x000000ffff508224 */ /* 0x000fe200078e0a50 */
[----:B------:R-:W-:-:S02]  /*3770*/  IABS R142, R9 ;  /* 0x00000009008e7213 */ /* 0x000fc40000000000 */
[----:B------:R-:W-:Y:S02]  /*3780*/  ISETP.GE.AND P1, PT, R11, RZ, PT ;  /* 0x000000ff0b00720c */ /* 0x000fe40003f26270 */
[----:B------:R-:W-:Y:S01]  /*3790*/  LOP3.LUT R11, R4, 0x98, RZ, 0xfc, !PT ;  /* 0x00000098040b7812 */ /* 0x000fe200078efcff */
[--C-:B------:R-:W-:Y:S01]  /*37a0*/  @!P2 IMAD.IADD R88, R88, 0x1, -R2.reuse ;  /* 0x000000015858a824 */ /* 0x100fe200078e0a02 */
[C---:B------:R-:W-:Y:S01]  /*37b0*/  ISETP.GT.U32.AND P2, PT, R2.reuse, R84, PT ;  /* 0x000000540200720c */ /* 0x040fe20003f44070 */
[----:B------:R-:W-:Y:S01]  /*37c0*/  IMAD.HI.U32 R6, R3, R142, RZ ;  /* 0x0000008e03067227 */ /* 0x000fe200078e00ff */
[----:B------:R-:W-:Y:S02]  /*37d0*/  IABS R138, R11 ;  /* 0x0000000b008a7213 */ /* 0x000fe40000000000 */
[----:B------:R-:W-:Y:S01]  /*37e0*/  ISETP.GT.U32.AND P0, PT, R2, R86, PT ;  /* 0x000000560200720c */ /* 0x000fe20003f04070 */
[----:B------:R-:W-:Y:S02]  /*37f0*/  @!P6 IMAD.IADD R136, R136, 0x1, -R2 ;  /* 0x000000018888e824 */ /* 0x000fe400078e0a02 */
[----:B------:R-:W-:-:S02]  /*3800*/  IMAD.MOV R7, RZ, RZ, -R6 ;  /* 0x000000ffff077224 */ /* 0x000fc400078e0a06 */
[----:B------:R-:W-:Y:S01]  /*3810*/  @!P5 IMAD.MOV R88, RZ, RZ, -R88 ;  /* 0x000000ffff58d224 */ /* 0x000fe200078e0a58 */
[C---:B------:R-:W-:Y:S01]  /*3820*/  ISETP.GT.U32.AND P6, PT, R2.reuse, R136, PT ;  /* 0x000000880200720c */ /* 0x040fe20003fc4070 */
[----:B------:R-:W-:Y:S02]  /*3830*/  IMAD R142, R2, R7, R142 ;  /* 0x00000007028e7224 */ /* 0x000fe400078e028e */
[----:B------:R-:W-:-:S04]  /*3840*/  IMAD.HI.U32 R7, R3, R138, RZ ;  /* 0x0000008a03077227 */ /* 0x000fc800078e00ff */
[----:B------:R-:W-:Y:S01]  /*3850*/  @!P2 IMAD.IADD R84, R84, 0x1, -R2 ;  /* 0x000000015454a824 */ /* 0x000fe200078e0a02 */
[----:B------:R-:W-:Y:S01]  /*3860*/  ISETP.GE.AND P2, PT, R9, RZ, PT ;  /* 0x000000ff0900720c */ /* 0x000fe20003f46270 */
[----:B------:R-:W-:Y:S02]  /*3870*/  IMAD.MOV R7, RZ, RZ, -R7 ;  /* 0x000000ffff077224 */ /* 0x000fe400078e0a07 */
[----:B------:R-:W-:Y:S01]  /*3880*/  @!P1 IMAD.MOV R82, RZ, RZ, -R82 ;  /* 0x000000ffff529224 */ /* 0x000fe200078e0a52 */
[C---:B------:R-:W-:Y:S01]  /*3890*/  ISETP.GT.U32.AND P5, PT, R2.reuse, R84, PT ;  /* 0x000000540200720c */ /* 0x040fe20003fa4070 */
[C---:B------:R-:W-:Y:S01]  /*38a0*/  IMAD R138, R2.reuse, R7, R138 ;  /* 0x00000007028a7224 */ /* 0x040fe200078e028a */
[----:B------:R-:W-:Y:S01]  /*38b0*/  ISETP.GT.U32.AND P1, PT, R2, R142, PT ;  /* 0x0000008e0200720c */ /* 0x000fe20003f24070 */
[--C-:B------:R-:W-:Y:S01]  /*38c0*/  @!P0 IMAD.IADD R86, R86, 0x1, -R2.reuse ;  /* 0x0000000156568824 */ /* 0x100fe200078e0a02 */
[----:B------:R-:W-:Y:S01]  /*38d0*/  ISETP.GE.AND P0, PT, R8, RZ, PT ;  /* 0x000000ff0800720c */ /* 0x000fe20003f06270 */
[----:B------:R-:W-:Y:S01]  /*38e0*/  @!P6 IMAD.IADD R136, R136, 0x1, -R2 ;  /* 0x000000018888e824 */ /* 0x000fe200078e0a02 */
[----:B------:R-:W-:Y:S01]  /*38f0*/  ISETP.GT.U32.AND P6, PT, R2, R138, PT ;  /* 0x0000008a0200720c */ /* 0x000fe20003fc4070 */
[----:B------:R-:W-:Y:S01]  /*3900*/  IMAD.HI.U32 R6, R3, R140, RZ ;  /* 0x0000008c03067227 */ /* 0x000fe200078e00ff */
[----:B------:R-:W-:-:S03]  /*3910*/  LOP3.LUT R8, R4, 0x96, RZ, 0xfc, !PT ;  /* 0x0000009604087812 */ /* 0x000fc600078efcff */
[----:B------:R-:W-:Y:S01]  /*3920*/  IMAD.MOV R9, RZ, RZ, -R6 ;  /* 0x000000ffff097224 */ /* 0x000fe200078e0a06 */
[----:B------:R-:W-:Y:S01]  /*3930*/  IABS R144, R8 ;  /* 0x0000000800907213 */ /* 0x000fe20000000000 */
[----:B------:R-:W-:Y:S01]  /*3940*/  @!P5 IMAD.IADD R84, R84, 0x1, -R2 ;  /* 0x000000015454d824 */ /* 0x000fe200078e0a02 */
[----:B------:R-:W-:Y:S01]  /*3950*/  ISETP.GE.AND P5, PT, R10, RZ, PT ;  /* 0x000000ff0a00720c */ /* 0x000fe20003fa6270 */
[----:B------:R-:W-:Y:S01]  /*3960*/  IMAD R140, R2, R9, R140 ;  /* 0x00000009028c7224 */ /* 0x000fe200078e028c */
[----:B------:R-:W-:Y:S01]  /*3970*/  LOP3.LUT R9, R4, 0x94, RZ, 0xfc, !PT ;  /* 0x0000009404097812 */ /* 0x000fe200078efcff */
[----:B------:R-:W-:Y:S01]  /*3980*/  @!P1 IMAD.IADD R142, R142, 0x1, -R2 ;  /* 0x000000018e8e9824 */ /* 0x000fe200078e0a02 */
[----:B------:R-:W-:Y:S01]  /*3990*/  LOP3.LUT R10, R4, 0x92, RZ, 0xfc, !PT ;  /* 0x00000092040a7812 */ /* 0x000fe200078efcff */
[----:B------:R-:W-:Y:S01]  /*39a0*/  @!P4 IMAD.MOV R86, RZ, RZ, -R86 ;  /* 0x000000ffff56c224 */ /* 0x000fe200078e0a56 */
[----:B------:R-:W-:Y:S01]  /*39b0*/  ISETP.GT.U32.AND P4, PT, R2, R140, PT ;  /* 0x0000008c0200720c */ /* 0x000fe20003f84070 */
[----:B------:R-:W-:Y:S01]  /*39c0*/  @!P0 IMAD.MOV R84, RZ, RZ, -R84 ;  /* 0x000000ffff548224 */ /* 0x000fe200078e0a54 */
[----:B------:R-:W-:Y:S01]  /*39d0*/  IABS R146, R9 ;  /* 0x0000000900927213 */ /* 0x000fe20000000000 */
[----:B------:R-:W-:Y:S01]  /*39e0*/  @!P6 IMAD.IADD R138, R138, 0x1, -R2 ;  /* 0x000000018a8ae824 */ /* 0x000fe200078e0a02 */
[----:B------:R-:W-:Y:S01]  /*39f0*/  ISETP.GT.U32.AND P0, PT, R2, R142, PT ;  /* 0x0000008e0200720c */ /* 0x000fe20003f04070 */
[----:B------:R-:W-:Y:S01]  /*3a00*/  IMAD.HI.U32 R6, R3, R144, RZ ;  /* 0x0000009003067227 */ /* 0x000fe200078e00ff */
[----:B------:R-:W-:-:S02]  /*3a10*/  IABS R148, R10 ;  /* 0x0000000a00947213 */ /* 0x000fc40000000000 */
[----:B------:R-:W-:Y:S01]  /*3a20*/  ISETP.GT.U32.AND P6, PT, R2, R138, PT ;  /* 0x0000008a0200720c */ /* 0x000fe20003fc4070 */
[----:B------:R-:W-:Y:S01]  /*3a30*/  IMAD.MOV R7, RZ, RZ, -R6 ;  /* 0x000000ffff077224 */ /* 0x000fe200078e0a06 */
[----:B------:R-:W-:Y:S01]  /*3a40*/  ISETP.GE.AND P1, PT, R11, RZ, PT ;  /* 0x000000ff0b00720c */ /* 0x000fe20003f26270 */
[----:B------:R-:W-:Y:S01]  /*3a50*/  IMAD.HI.U32 R6, R3, R146, RZ ;  /* 0x0000009203067227 */ /* 0x000fe200078e00ff */
[----:B------:R-:W-:-:S03]  /*3a60*/  LOP3.LUT R11, R4, 0x8c, RZ, 0xfc, !PT ;  /* 0x0000008c040b7812 */ /* 0x000fc600078efcff */
[----:B------:R-:W-:Y:S01]  /*3a70*/  IMAD R144, R2, R7, R144 ;  /* 0x0000000702907224 */ /* 0x000fe200078e0290 */
[----:B------:R-:W-:Y:S01]  /*3a80*/  IABS R154, R11 ;  /* 0x0000000b009a7213 */ /* 0x000fe20000000000 */
[----:B------:R-:W-:Y:S02]  /*3a90*/  IMAD.MOV R7, RZ, RZ, -R6 ;  /* 0x000000ffff077224 */ /* 0x000fe400078e0a06 */
[--C-:B------:R-:W-:Y:S02]  /*3aa0*/  @!P4 IMAD.IADD R140, R140, 0x1, -R2.reuse ;  /* 0x000000018c8cc824 */ /* 0x100fe400078e0a02 */
[----:B------:R-:W-:Y:S01]  /*3ab0*/  @!P0 IMAD.IADD R142, R142, 0x1, -R2 ;  /* 0x000000018e8e8824 */ /* 0x000fe200078e0a02 */
[C---:B------:R-:W-:Y:S01]  /*3ac0*/  ISETP.GT.U32.AND P0, PT, R2.reuse, R144, PT ;  /* 0x000000900200720c */ /* 0x040fe20003f04070 */
[C---:B------:R-:W-:Y:S01]  /*3ad0*/  IMAD R146, R2.reuse, R7, R146 ;  /* 0x0000000702927224 */ /* 0x040fe200078e0292 */
[----:B------:R-:W-:Y:S01]  /*3ae0*/  ISETP.GT.U32.AND P4, PT, R2, R140, PT ;  /* 0x0000008c0200720c */ /* 0x000fe20003f84070 */
[----:B------:R-:W-:-:S02]  /*3af0*/  @!P6 IMAD.IADD R138, R138, 0x1, -R2 ;  /* 0x000000018a8ae824 */ /* 0x000fc400078e0a02 */
[----:B------:R-:W-:Y:S01]  /*3b00*/  @!P3 IMAD.MOV R136, RZ, RZ, -R136 ;  /* 0x000000ffff88b224 */ /* 0x000fe200078e0a88 */
[----:B------:R-:W-:Y:S01]  /*3b10*/  ISETP.GT.U32.AND P6, PT, R2, R146, PT ;  /* 0x000000920200720c */ /* 0x000fe20003fc4070 */
[----:B------:R-:W-:Y:S01]  /*3b20*/  IMAD.HI.U32 R6, R3, R148, RZ ;  /* 0x0000009403067227 */ /* 0x000fe200078e00ff */
[----:B------:R-:W-:Y:S02]  /*3b30*/  ISETP.GE.AND P3, PT, R8, RZ, PT ;  /* 0x000000ff0800720c */ /* 0x000fe40003f66270 */
[----:B------:R-:W-:Y:S01]  /*3b40*/  LOP3.LUT R8, R4, 0x90, RZ, 0xfc, !PT ;  /* 0x0000009004087812 */ /* 0x000fe200078efcff */
[----:B------:R-:W-:Y:S02]  /*3b50*/  VIADD R7, R5, 0x8e ;  /* 0x0000008e05077836 */ /* 0x000fe40000000000 */
[--C-:B------:R-:W-:Y:S01]  /*3b60*/  @!P0 IMAD.IADD R144, R144, 0x1, -R2.reuse ;  /* 0x0000000190908824 */ /* 0x100fe200078e0a02 */
[----:B------:R-:W-:Y:S01]  /*3b70*/  IABS R150, R8 ;  /* 0x0000000800967213 */ /* 0x000fe20000000000 */
[----:B------:R-:W-:Y:S01]  /*3b80*/  @!P4 IMAD.IADD R140, R140, 0x1, -R2 ;  /* 0x000000018c8cc824 */ /* 0x000fe200078e0a02 */
[----:B------:R-:W-:Y:S01]  /*3b90*/  ISETP.GE.AND P4, PT, R9, RZ, PT ;  /* 0x000000ff0900720c */ /* 0x000fe20003f86270 */
[----:B------:R-:W-:Y:S01]  /*3ba0*/  IMAD.MOV R9, RZ, RZ, -R6 ;  /* 0x000000ffff097224 */ /* 0x000fe200078e0a06 */
[----:B------:R-:W-:Y:S01]  /*3bb0*/  ISETP.GE.AND P0, PT, R7, RZ, PT ;  /* 0x000000ff0700720c */ /* 0x000fe20003f06270 */
[----:B------:R-:W-:Y:S01]  /*3bc0*/  @!P6 IMAD.IADD R146, R146, 0x1, -R2 ;  /* 0x000000019292e824 */ /* 0x000fe200078e0a02 */
[----:B------:R-:W-:Y:S01]  /*3bd0*/  ISETP.GT.U32.AND P6, PT, R2, R144, PT ;  /* 0x000000900200720c */ /* 0x000fe20003fc4070 */
[----:B------:R-:W-:Y:S01]  /*3be0*/  IMAD.HI.U32 R6, R3, R150, RZ ;  /* 0x0000009603067227 */ /* 0x000fe200078e00ff */
[----:B------:R-:W-:-:S03]  /*3bf0*/  IABS R152, R7 ;  /* 0x0000000700987213 */ /* 0x000fc60000000000 */
[----:B------:R-:W-:Y:S02]  /*3c00*/  IMAD.MOV R7, RZ, RZ, -R6 ;  /* 0x000000ffff077224 */ /* 0x000fe400078e0a06 */
[----:B------:R-:W-:Y:S01]  /*3c10*/  @!P2 IMAD.MOV R142, RZ, RZ, -R142 ;  /* 0x000000ffff8ea224 */ /* 0x000fe200078e0a8e */
[C---:B------:R-:W-:Y:S01]  /*3c20*/  ISETP.GT.U32.AND P2, PT, R2.reuse, R146, PT ;  /* 0x000000920200720c */ /* 0x040fe20003f44070 */
[C---:B------:R-:W-:Y:S02]  /*3c30*/  IMAD R150, R2.reuse, R7, R150 ;  /* 0x0000000702967224 */ /* 0x040fe400078e0296 */
[----:B------:R-:W-:Y:S02]  /*3c40*/  IMAD R148, R2, R9, R148 ;  /* 0x0000000902947224 */ /* 0x000fe400078e0294 */
[----:B------:R-:W-:Y:S01]  /*3c50*/  @!P6 IMAD.IADD R144, R144, 0x1, -R2 ;  /* 0x000000019090e824 */ /* 0x000fe200078e0a02 */
[C---:B------:R-:W-:Y:S01]  /*3c60*/  ISETP.GT.U32.AND P6, PT, R2.reuse, R150, PT ;  /* 0x000000960200720c */ /* 0x040fe20003fc4070 */
[----:B------:R-:W-:Y:S01]  /*3c70*/  @!P5 IMAD.MOV R140, RZ, RZ, -R140 ;  /* 0x000000ffff8cd224 */ /* 0x000fe200078e0a8c */
[----:B------:R-:W-:Y:S01]  /*3c80*/  ISETP.GT.U32.AND P5, PT, R2, R148, PT ;  /* 0x000000940200720c */ /* 0x000fe20003fa4070 */
[----:B------:R-:W-:Y:S01]  /*3c90*/  @!P1 IMAD.MOV R138, RZ, RZ, -R138 ;  /* 0x000000ffff8a9224 */ /* 0x000fe200078e0a8a */
[----:B------:R-:W-:Y:S01]  /*3ca0*/  ISETP.GE.AND P1, PT, R10, RZ, PT ;  /* 0x000000ff0a00720c */ /* 0x000fe20003f26270 */
[----:B------:R-:W-:Y:S01]  /*3cb0*/  IMAD.HI.U32 R6, R3, R152, RZ ;  /* 0x0000009803067227 */ /* 0x000fe200078e00ff */
[----:B------:R-:W-:-:S03]  /*3cc0*/  LOP3.LUT R10, R4, 0x8a, RZ, 0xfc, !PT ;  /* 0x0000008a040a7812 */ /* 0x000fc600078efcff */
[--C-:B------:R-:W-:Y:S01]  /*3cd0*/  @!P2 IMAD.IADD R146, R146, 0x1, -R2.reuse ;  /* 0x000000019292a824 */ /* 0x100fe200078e0a02 */
[----:B------:R-:W-:Y:S01]  /*3ce0*/  ISETP.GE.AND P2, PT, R8, RZ, PT ;  /* 0x000000ff0800720c */ /* 0x000fe20003f46270 */
[C---:B------:R-:W-:Y:S01]  /*3cf0*/  IMAD.HI.U32 R7, R3.reuse, R154, RZ ;  /* 0x0000009a03077227 */ /* 0x040fe200078e00ff */
[----:B------:R-:W-:Y:S02]  /*3d00*/  IABS R156, R10 ;  /* 0x0000000a009c7213 */ /* 0x000fe40000000000 */
[----:B------:R-:W-:Y:S01]  /*3d10*/  LOP3.LUT R8, R4, 0x88, RZ, 0xfc, !PT ;  /* 0x0000008804087812 */ /* 0x000fe200078efcff */
[----:B------:R-:W-:Y:S02]  /*3d20*/  @!P6 IMAD.IADD R150, R150, 0x1, -R2 ;  /* 0x000000019696e824 */ /* 0x000fe400078e0a02 */
[----:B------:R-:W-:Y:S01]  /*3d30*/  IMAD.MOV R9, RZ, RZ, -R6 ;  /* 0x000000ffff097224 */ /* 0x000fe200078e0a06 */
[----:B------:R-:W-:Y:S01]  /*3d40*/  IABS R158, R8 ;  /* 0x00000008009e7213 */ /* 0x000fe20000000000 */
[----:B------:R-:W-:Y:S01]  /*3d50*/  IMAD.MOV R7, RZ, RZ, -R7 ;  /* 0x000000ffff077224 */ /* 0x000fe200078e0a07 */
[----:B------:R-:W-:Y:S01]  /*3d60*/  ISETP.GT.U32.AND P6, PT, R2, R150, PT ;  /* 0x000000960200720c */ /* 0x000fe20003fc4070 */
[----:B------:R-:W-:-:S04]  /*3d70*/  IMAD.HI.U32 R6, R3, R156, RZ ;  /* 0x0000009c03067227 */ /* 0x000fc800078e00ff */
[----:B------:R-:W-:Y:S01]  /*3d80*/  @!P5 IMAD.IADD R148, R148, 0x1, -R2 ;  /* 0x000000019494d824 */ /* 0x000fe200078e0a02 */
[----:B------:R-:W-:Y:S01]  /*3d90*/  ISETP.GE.AND P5, PT, R11, RZ, PT ;  /* 0x000000ff0b00720c */ /* 0x000fe20003fa6270 */
[----:B------:R-:W-:Y:S01]  /*3da0*/  IMAD R154, R2, R7, R154 ;  /* 0x00000007029a7224 */ /* 0x000fe200078e029a */
[----:B------:R-:W-:Y:S01]  /*3db0*/  LOP3.LUT R11, R4, 0x86, RZ, 0xfc, !PT ;  /* 0x00000086040b7812 */ /* 0x000fe200078efcff */
[----:B------:R-:W-:Y:S02]  /*3dc0*/  IMAD.MOV R7, RZ, RZ, -R6 ;  /* 0x000000ffff077224 */ /* 0x000fe400078e0a06 */
[----:B------:R-:W-:Y:S01]  /*3dd0*/  IMAD.HI.U32 R6, R3, R158, RZ ;  /* 0x0000009e03067227 */ /* 0x000fe200078e00ff */
[----:B------:R-:W-:-:S03]  /*3de0*/  IABS R160, R11 ;  /* 0x0000000b00a07213 */ /* 0x000fc60000000000 */
[----:B------:R-:W-:Y:S01]  /*3df0*/  @!P3 IMAD.MOV R144, RZ, RZ, -R144 ;  /* 0x000000ffff90b224 */ /* 0x000fe200078e0a90 */
[C---:B------:R-:W-:Y:S01]  /*3e00*/  ISETP.GT.U32.AND P3, PT, R2.reuse, R148, PT ;  /* 0x000000940200720c */ /* 0x040fe20003f64070 */
[----:B------:R-:W-:Y:S02]  /*3e10*/  IMAD R156, R2, R7, R156 ;  /* 0x00000007029c7224 */ /* 0x000fe400078e029c */
[----:B------:R-:W-:Y:S02]  /*3e20*/  IMAD.MOV R7, RZ, RZ, -R6 ;  /* 0x000000ffff077224 */ /* 0x000fe400078e0a06 */
[----:B------:R-:W-:Y:S01]  /*3e30*/  @!P6 IMAD.IADD R150, R150, 0x1, -R2 ;  /* 0x000000019696e824 */ /* 0x000fe200078e0a02 */
[C---:B------:R-:W-:Y:S01]  /*3e40*/  ISETP.GT.U32.AND P6, PT, R2.reuse, R156, PT ;  /* 0x0000009c0200720c */ /* 0x040fe20003fc4070 */
[C---:B------:R-:W-:Y:S02]  /*3e50*/  IMAD R158, R2.reuse, R7, R158 ;  /* 0x00000007029e7224 */ /* 0x040fe400078e029e */
[----:B------:R-:W-:-:S02]  /*3e60*/  IMAD R152, R2, R9, R152 ;  /* 0x0000000902987224 */ /* 0x000fc400078e0298 */
[----:B------:R-:W-:Y:S01]  /*3e70*/  @!P2 IMAD.MOV R150, RZ, RZ, -R150 ;  /* 0x000000ffff96a224 */ /* 0x000fe200078e0a96 */
[C---:B------:R-:W-:Y:S01]  /*3e80*/  ISETP.GT.U32.AND P2, PT, R2.reuse, R158, PT ;  /* 0x0000009e0200720c */ /* 0x040fe20003f44070 */
[----:B------:R-:W-:Y:S01]  /*3e90*/  @!P4 IMAD.MOV R146, RZ, RZ, -R146 ;  /* 0x000000ffff92c224 */ /* 0x000fe200078e0a92 */
[----:B------:R-:W-:Y:S01]  /*3ea0*/  ISETP.GT.U32.AND P4, PT, R2, R152, PT ;  /* 0x000000980200720c */ /* 0x000fe20003f84070 */
[----:B------:R-:W-:Y:S01]  /*3eb0*/  @!P3 IMAD.IADD R148, R148, 0x1, -R2 ;  /* 0x000000019494b824 */ /* 0x000fe200078e0a02 */
[----:B------:R-:W-:Y:S01]  /*3ec0*/  ISETP.GT.U32.AND P3, PT, R2, R154, PT ;  /* 0x0000009a0200720c */ /* 0x000fe20003f64070 */
[----:B------:R-:W-:-:S04]  /*3ed0*/  IMAD.HI.U32 R6, R3, R160, RZ ;  /* 0x000000a003067227 */ /* 0x000fc800078e00ff */
[----:B------:R-:W-:Y:S02]  /*3ee0*/  IMAD.MOV R7, RZ, RZ, -R6 ;  /* 0x000000ffff077224 */ /* 0x000fe400078e0a06 */
[----:B------:R-:W-:Y:S02]  /*3ef0*/  @!P1 IMAD.MOV R148, RZ, RZ, -R148 ;  /* 0x000000ffff949224 */ /* 0x000fe400078e0a94 */
[--C-:B------:R-:W-:Y:S02]  /*3f00*/  @!P2 IMAD.IADD R158, R158, 0x1, -R2.reuse ;  /* 0x000000019e9ea824 */ /* 0x100fe400078e0a02 */
[--C-:B------:R-:W-:Y:S01]  /*3f10*/  @!P4 IMAD.IADD R152, R152, 0x1, -R2.reuse ;  /* 0x000000019898c824 */ /* 0x100fe200078e0a02 */
[----:B------:R-:W-:Y:S01]  /*3f20*/  ISETP.GE.AND P4, PT, R10, RZ, PT ;  /* 0x000000ff0a00720c */ /* 0x000fe20003f86270 */
[----:B------:R-:W-:Y:S01]  /*3f30*/  @!P3 IMAD.IADD R154, R154, 0x1, -R2 ;  /* 0x000000019a9ab824 */ /* 0x000fe200078e0a02 */
[C---:B------:R-:W-:Y:S01]  /*3f40*/  ISETP.GT.U32.AND P2, PT, R2.reuse, R158, PT ;  /* 0x0000009e0200720c */ /* 0x040fe20003f44070 */
[C---:B------:R-:W-:Y:S01]  /*3f50*/  IMAD R160, R2.reuse, R7, R160 ;  /* 0x0000000702a07224 */ /* 0x040fe200078e02a0 */
[C---:B------:R-:W-:Y:S01]  /*3f60*/  ISETP.GT.U32.AND P3, PT, R2.reuse, R152, PT ;  /* 0x000000980200720c */ /* 0x040fe20003f64070 */
[----:B------:R-:W-:Y:S01]  /*3f70*/  IMAD.HI.U32 R7, R3, R164, RZ ;  /* 0x000000a403077227 */ /* 0x000fe200078e00ff */
[----:B------:R-:W-:-:S02]  /*3f80*/  ISETP.GT.U32.AND P1, PT, R2, R154, PT ;  /* 0x0000009a0200720c */ /* 0x000fc40003f24070 */
[----:B------:R-:W-:Y:S01]  /*3f90*/  LOP3.LUT R10, R4, 0x7c, RZ, 0xfc, !PT ;  /* 0x0000007c040a7812 */ /* 0x000fe200078efcff */
[----:B------:R-:W-:Y:S02]  /*3fa0*/  IMAD.MOV R7, RZ, RZ, -R7 ;  /* 0x000000ffff077224 */ /* 0x000fe400078e0a07 */
[----:B------:R-:W-:Y:S01]  /*3fb0*/  IMAD.HI.U32 R6, R3, R162, RZ ;  /* 0x000000a203067227 */ /* 0x000fe200078e00ff */
[----:B------:R-:W-:-:S03]  /*3fc0*/  IABS R170, R10 ;  /* 0x0000000a00aa7213 */ /* 0x000fc60000000000 */
[----:B------:R-:W-:Y:S02]  /*3fd0*/  IMAD R164, R2, R7, R164 ;  /* 0x0000000702a47224 */ /* 0x000fe400078e02a4 */
[----:B------:R-:W-:Y:S02]  /*3fe0*/  IMAD.MOV R9, RZ, RZ, -R6 ;  /* 0x000000ffff097224 */ /* 0x000fe400078e0a06 */
[--C-:B------:R-:W-:Y:S01]  /*3ff0*/  @!P2 IMAD.IADD R158, R158, 0x1, -R2.reuse ;  /* 0x000000019e9ea824 */ /* 0x100fe200078e0a02 */
[----:B------:R-:W-:Y:S01]  /*4000*/  ISETP.GT.U32.AND P2, PT, R2, R164, PT ;  /* 0x000000a40200720c */ /* 0x000fe20003f44070 */
[--C-:B------:R-:W-:Y:S01]  /*4010*/  @!P3 IMAD.IADD R152, R152, 0x1, -R2.reuse ;  /* 0x000000019898b824 */ /* 0x100fe200078e0a02 */
[----:B------:R-:W-:Y:S01]  /*4020*/  ISETP.GE.AND P3, PT, R8, RZ, PT ;  /* 0x000000ff0800720c */ /* 0x000fe20003f66270 */
[----:B------:R-:W-:Y:S01]  /*4030*/  @!P1 IMAD.IADD R154, R154, 0x1, -R2 ;  /* 0x000000019a9a9824 */ /* 0x000fe200078e0a02 */
[C---:B------:R-:W-:Y:S01]  /*4040*/  ISETP.GT.U32.AND P1, PT, R2.reuse, R160, PT ;  /* 0x000000a00200720c */ /* 0x040fe20003f24070 */
[----:B------:R-:W-:Y:S01]  /*4050*/  IMAD R162, R2, R9, R162 ;  /* 0x0000000902a27224 */ /* 0x000fe200078e02a2 */
[----:B------:R-:W-:Y:S01]  /*4060*/  LOP3.LUT R8, R4, 0x80, RZ, 0xfc, !PT ;  /* 0x0000008004087812 */ /* 0x000fe200078efcff */
[----:B------:R-:W-:-:S02]  /*4070*/  VIADD R6, R5, 0x7e ;  /* 0x0000007e05067836 */ /* 0x000fc40000000000 */
[----:B------:R-:W-:Y:S01]  /*4080*/  @!P5 IMAD.MOV R154, RZ, RZ, -R154 ;  /* 0x000000ffff9ad224 */ /* 0x000fe200078e0a9a */
[----:B------:R-:W-:Y:S01]  /*4090*/  ISETP.GT.U32.AND P5, PT, R2, R162, PT ;  /* 0x000000a20200720c */ /* 0x000fe20003fa4070 */
[----:B------:R-:W-:Y:S01]  /*40a0*/  @!P6 IMAD.IADD R156, R156, 0x1, -R2 ;  /* 0x000000019c9ce824 */ /* 0x000fe200078e0a02 */
[----:B------:R-:W-:Y:S01]  /*40b0*/  IABS R166, R8 ;  /* 0x0000000800a67213 */ /* 0x000fe20000000000 */
[----:B------:R-:W-:Y:S01]  /*40c0*/  @!P0 IMAD.MOV R152, RZ, RZ, -R152 ;  /* 0x000000ffff988224 */ /* 0x000fe200078e0a98 */
[----:B------:R-:W-:Y:S01]  /*40d0*/  IABS R168, R6 ;  /* 0x0000000600a87213 */ /* 0x000fe20000000000 */
[--C-:B------:R-:W-:Y:S01]  /*40e0*/  @!P2 IMAD.IADD R164, R164, 0x1, -R2.reuse ;  /* 0x00000001a4a4a824 */ /* 0x100fe200078e0a02 */
[----:B------:R-:W-:Y:S01]  /*40f0*/  ISETP.GT.U32.AND P6, PT, R2, R156, PT ;  /* 0x0000009c0200720c */ /* 0x000fe20003fc4070 */
[----:B------:R-:W-:Y:S01]  /*4100*/  @!P1 IMAD.IADD R160, R160, 0x1, -R2 ;  /* 0x00000001a0a09824 */ /* 0x000fe200078e0a02 */
[----:B------:R-:W-:Y:S01]  /*4110*/  ISETP.GE.AND P0, PT, R6, RZ, PT ;  /* 0x000000ff0600720c */ /* 0x000fe20003f06270 */
[----:B------:R-:W-:Y:S01]  /*4120*/  IMAD.HI.U32 R6, R3, R166, RZ ;  /* 0x000000a603067227 */ /* 0x000fe200078e00ff */
[----:B------:R-:W-:-:S02]  /*4130*/  ISETP.GT.U32.AND P2, PT, R2, R164, PT ;  /* 0x000000a40200720c */ /* 0x000fc40003f44070 */
[----:B------:R-:W-:Y:S01]  /*4140*/  ISETP.GT.U32.AND P1, PT, R2, R160, PT ;  /* 0x000000a00200720c */ /* 0x000fe20003f24070 */
[----:B------:R-:W-:-:S04]  /*4150*/  IMAD.HI.U32 R7, R3, R168, RZ ;  /* 0x000000a803077227 */ /* 0x000fc800078e00ff */
[----:B------:R-:W-:Y:S02]  /*4160*/  IMAD.MOV R9, RZ, RZ, -R6 ;  /* 0x000000ffff097224 */ /* 0x000fe400078e0a06 */
[----:B------:R-:W-:Y:S02]  /*4170*/  IMAD.MOV R7, RZ, RZ, -R7 ;  /* 0x000000ffff077224 */ /* 0x000fe400078e0a07 */
[----:B------:R-:W-:-:S04]  /*4180*/  IMAD.HI.U32 R6, R3, R170, RZ ;  /* 0x000000aa03067227 */ /* 0x000fc800078e00ff */
[----:B------:R-:W-:Y:S02]  /*4190*/  @!P5 IMAD.IADD R162, R162, 0x1, -R2 ;  /* 0x00000001a2a2d824 */ /* 0x000fe400078e0a02 */
[C---:B------:R-:W-:Y:S02]  /*41a0*/  IMAD R168, R2.reuse, R7, R168 ;  /* 0x0000000702a87224 */ /* 0x040fe400078e02a8 */
[----:B------:R-:W-:Y:S01]  /*41b0*/  IMAD.MOV R7, RZ, RZ, -R6 ;  /* 0x000000ffff077224 */ /* 0x000fe200078e0a06 */
[----:B------:R-:W-:Y:S01]  /*41c0*/  ISETP.GT.U32.AND P5, PT, R2, R162, PT ;  /* 0x000000a20200720c */ /* 0x000fe20003fa4070 */
[----:B------:R-:W-:Y:S01]  /*41d0*/  @!P6 IMAD.IADD R156, R156, 0x1, -R2 ;  /* 0x000000019c9ce824 */ /* 0x000fe200078e0a02 */
[----:B------:R-:W-:Y:S01]  /*41e0*/  ISETP.GE.AND P6, PT, R11, RZ, PT ;  /* 0x000000ff0b00720c */ /* 0x000fe20003fc6270 */
[----:B------:R-:W-:Y:S01]  /*41f0*/  IMAD R170, R2, R7, R170 ;  /* 0x0000000702aa7224 */ /* 0x000fe200078e02aa */
[----:B------:R-:W-:Y:S01]  /*4200*/  LOP3.LUT R11, R4, 0x74, RZ, 0xfc, !PT ;  /* 0x00000074040b7812 */ /* 0x000fe200078efcff */
[----:B------:R-:W-:Y:S01]  /*4210*/  IMAD R166, R2, R9, R166 ;  /* 0x0000000902a67224 */ /* 0x000fe200078e02a6 */
[----:B------:R-:W-:Y:S01]  /*4220*/  LOP3.LUT R9, R4, 0x7a, RZ, 0xfc, !PT ;  /* 0x0000007a04097812 */ /* 0x000fe200078efcff */
[----:B------:R-:W-:Y:S01]  /*4230*/  @!P2 IMAD.IADD R164, R164, 0x1, -R2 ;  /* 0x00000001a4a4a824 */ /* 0x000fe200078e0a02 */
[C---:B------:R-:W-:Y:S01]  /*4240*/  ISETP.GT.U32.AND P2, PT, R2.reuse, R170, PT ;  /* 0x000000aa0200720c */ /* 0x040fe20003f44070 */
[----:B------:R-:W-:Y:S01]  /*4250*/  @!P3 IMAD.MOV R158, RZ, RZ, -R158 ;  /* 0x000000ffff9eb224 */ /* 0x000fe200078e0a9e */
[----:B------:R-:W-:Y:S01]  /*4260*/  ISETP.GT.U32.AND P3, PT, R2, R166, PT ;  /* 0x000000a60200720c */ /* 0x000fe20003f64070 */
[----:B------:R-:W-:Y:S01]  /*4270*/  @!P1 IMAD.IADD R160, R160, 0x1, -R2 ;  /* 0x00000001a0a09824 */ /* 0x000fe200078e0a02 */
[----:B------:R-:W-:Y:S01]  /*4280*/  IABS R172, R9 ;  /* 0x0000000900ac7213 */ /* 0x000fe20000000000 */
[----:B------:R-:W-:Y:S01]  /*4290*/  @!P4 IMAD.MOV R156, RZ, RZ, -R156 ;  /* 0x000000ffff9cc224 */ /* 0x000fe200078e0a9c */
[----:B------:R-:W-:Y:S01]  /*42a0*/  ISETP.GE.AND P4, PT, R12, RZ, PT ;  /* 0x000000ff0c00720c */ /* 0x000fe20003f86270 */
[----:B------:R-:W-:Y:S01]  /*42b0*/  @!P5 IMAD.IADD R162, R162, 0x1, -R2 ;  /* 0x00000001a2a2d824 */ /* 0x000fe200078e0a02 */
[----:B------:R-:W-:Y:S01]  /*42c0*/  ISETP.GT.U32.AND P5, PT, R2, R168, PT ;  /* 0x000000a80200720c */ /* 0x000fe20003fa4070 */
[----:B------:R-:W-:Y:S01]  /*42d0*/  @!P6 IMAD.MOV R160, RZ, RZ, -R160 ;  /* 0x000000ffffa0e224 */ /* 0x000fe200078e0aa0 */
[----:B------:R-:W-:Y:S01]  /*42e0*/  ISETP.GE.AND P6, PT, R8, RZ, PT ;  /* 0x000000ff0800720c */ /* 0x000fe20003fc6270 */
[----:B------:R-:W-:Y:S01]  /*42f0*/  IMAD.HI.U32 R6, R3, R172, RZ ;  /* 0x000000ac03067227 */ /* 0x000fe200078e00ff */
[----:B------:R-:W-:-:S02]  /*4300*/  LOP3.LUT R8, R4, 0x78, RZ, 0xfc, !PT ;  /* 0x0000007804087812 */ /* 0x000fc400078efcff */
[----:B------:R-:W-:Y:S01]  /*4310*/  IABS R178, R11 ;  /* 0x0000000b00b27213 */ /* 0x000fe20000000000 */
[--C-:B------:R-:W-:Y:S01]  /*4320*/  @!P2 IMAD.IADD R170, R170, 0x1, -R2.reuse ;  /* 0x00000001aaaaa824 */ /* 0x100fe200078e0a02 */
[----:B------:R-:W-:Y:S01]  /*4330*/  IABS R174, R8 ;  /* 0x0000000800ae7213 */ /* 0x000fe20000000000 */
[----:B------:R-:W-:Y:S01]  /*4340*/  @!P3 IMAD.IADD R166, R166, 0x1, -R2 ;  /* 0x00000001a6a6b824 */ /* 0x000fe200078e0a02 */
[----:B------:R-:W-:Y:S01]  /*4350*/  ISETP.GE.AND P3, PT, R10, RZ, PT ;  /* 0x000000ff0a00720c */ /* 0x000fe20003f66270 */
[----:B------:R-:W-:Y:S01]  /*4360*/  IMAD.MOV R7, RZ, RZ, -R6 ;  /* 0x000000ffff077224 */ /* 0x000fe200078e0a06 */
[----:B------:R-:W-:Y:S01]  /*4370*/  ISETP.GT.U32.AND P2, PT, R2, R170, PT ;  /* 0x000000aa0200720c */ /* 0x000fe20003f44070 */
[----:B------:R-:W-:Y:S01]  /*4380*/  IMAD.HI.U32 R6, R3, R174, RZ ;  /* 0x000000ae03067227 */ /* 0x000fe200078e00ff */
[----:B------:R-:W-:Y:S02]  /*4390*/  LOP3.LUT R10, R4, 0x76, RZ, 0xfc, !PT ;  /* 0x00000076040a7812 */ /* 0x000fe400078efcff */
[----:B------:R-:W-:Y:S01]  /*43a0*/  ISETP.GE.AND P1, PT, R14, RZ, PT ;  /* 0x000000ff0e00720c */ /* 0x000fe20003f26270 */
[----:B------:R-:W-:Y:S01]  /*43b0*/  @!P4 IMAD.MOV R162, RZ, RZ, -R162 ;  /* 0x000000ffffa2c224 */ /* 0x000fe200078e0aa2 */
[----:B------:R-:W-:Y:S01]  /*43c0*/  ISETP.GT.U32.AND P4, PT, R2, R166, PT ;  /* 0x000000a60200720c */ /* 0x000fe20003f84070 */
[----:B------:R-:W-:Y:S01]  /*43d0*/  @!P5 IMAD.IADD R168, R168, 0x1, -R2 ;  /* 0x00000001a8a8d824 */ /* 0x000fe200078e0a02 */
[----:B------:R-:W-:Y:S01]  /*43e0*/  IABS R176, R10 ;  /* 0x0000000a00b07213 */ /* 0x000fe20000000000 */
[----:B------:R-:W-:Y:S01]  /*43f0*/  IMAD R172, R2, R7, R172 ;  /* 0x0000000702ac7224 */ /* 0x000fe200078e02ac */
[----:B------:R-:W-:Y:S01]  /*4400*/  LOP3.LUT R12, R4, 0x72, RZ, 0xfc, !PT ;  /* 0x00000072040c7812 */ /* 0x000fe200078efcff */
[----:B------:R-:W-:Y:S01]  /*4410*/  IMAD.MOV R7, RZ, RZ, -R6 ;  /* 0x000000ffff077224 */ /* 0x000fe200078e0a06 */
[----:B------:R-:W-:Y:S01]  /*4420*/  ISETP.GT.U32.AND P5, PT, R2, R168, PT ;  /* 0x000000a80200720c */ /* 0x000fe20003fa4070 */
[----:B------:R-:W-:Y:S01]  /*4430*/  @!P2 IMAD.IADD R170, R170, 0x1, -R2 ;  /* 0x00000001aaaaa824 */ /* 0x000fe200078e0a02 */
[----:B------:R-:W-:Y:S01]  /*4440*/  IABS R180, R12 ;  /* 0x0000000c00b47213 */ /* 0x000fe20000000000 */
[----:B------:R-:W-:-:S02]  /*4450*/  IMAD R174, R2, R7, R174 ;  /* 0x0000000702ae7224 */ /* 0x000fc400078e02ae */
[----:B------:R-:W-:-:S03]  /*4460*/  IMAD.HI.U32 R6, R3, R176, RZ ;  /* 0x000000b003067227 */ /* 0x000fc600078e00ff */
[----:B------:R-:W-:Y:S01]  /*4470*/  ISETP.GT.U32.AND P2, PT, R2, R174, PT ;  /* 0x000000ae0200720c */ /* 0x000fe20003f44070 */
[----:B------:R-:W-:Y:S01]  /*4480*/  @!P4 IMAD.IADD R166, R166, 0x1, -R2 ;  /* 0x00000001a6a6c824 */ /* 0x000fe200078e0a02 */
[----:B------:R-:W-:Y:S01]  /*4490*/  ISETP.GT.U32.AND P4, PT, R2, R172, PT ;  /* 0x000000ac0200720c */ /* 0x000fe20003f84070 */
[----:B------:R-:W-:-:S04]  /*44a0*/  IMAD.HI.U32 R7, R3, R178, RZ ;  /* 0x000000b203077227 */ /* 0x000fc800078e00ff */
[----:B------:R-:W-:Y:S01]  /*44b0*/  @!P5 IMAD.IADD R168, R168, 0x1, -R2 ;  /* 0x00000001a8a8d824 */ /* 0x000fe200078e0a02 */
[----:B------:R-:W-:Y:S01]  /*44c0*/  ISETP.GE.AND P5, PT, R9, RZ, PT ;  /* 0x000000ff0900720c */ /* 0x000fe20003fa6270 */
[----:B------:R-:W-:Y:S02]  /*44d0*/  IMAD.MOV R9, RZ, RZ, -R6 ;  /* 0x000000ffff097224 */ /* 0x000fe400078e0a06 */
[----:B------:R-:W-:Y:S02]  /*44e0*/  IMAD.MOV R7, RZ, RZ, -R7 ;  /* 0x000000ffff077224 */ /* 0x000fe400078e0a07 */
[----:B------:R-:W-:Y:S02]  /*44f0*/  IMAD R176, R2, R9, R176 ;  /* 0x0000000902b07224 */ /* 0x000fe400078e02b0 */
[--C-:B------:R-:W-:Y:S02]  /*4500*/  @!P2 IMAD.IADD R174, R174, 0x1, -R2.reuse ;  /* 0x00000001aeaea824 */ /* 0x100fe400078e0a02 */
[----:B------:R-:W-:Y:S01]  /*4510*/  @!P4 IMAD.IADD R172, R172, 0x1, -R2 ;  /* 0x00000001acacc824 */ /* 0x000fe200078e0a02 */
[C---:B------:R-:W-:Y:S01]  /*4520*/  ISETP.GT.U32.AND P2, PT, R2.reuse, R176, PT ;  /* 0x000000b00200720c */ /* 0x040fe20003f44070 */
[----:B------:R-:W-:Y:S01]  /*4530*/  IMAD R178, R2, R7, R178 ;  /* 0x0000000702b27224 */ /* 0x000fe200078e02b2 */
[----:B------:R-:W-:Y:S01]  /*4540*/  ISETP.GE.AND P4, PT, R8, RZ, PT ;  /* 0x000000ff0800720c */ /* 0x000fe20003f86270 */
[----:B------:R-:W-:Y:S01]  /*4550*/  @!P6 IMAD.MOV R166, RZ, RZ, -R166 ;  /* 0x000000ffffa6e224 */ /* 0x000fe200078e0aa6 */
[----:B------:R-:W-:Y:S01]  /*4560*/  ISETP.GT.U32.AND P6, PT, R2, R174, PT ;  /* 0x000000ae0200720c */ /* 0x000fe20003fc4070 */
[----:B------:R-:W-:Y:S01]  /*4570*/  IMAD.HI.U32 R6, R3, R180, RZ ;  /* 0x000000b403067227 */ /* 0x000fe200078e00ff */
[----:B------:R-:W-:-:S03]  /*4580*/  LOP3.LUT R8, R4, 0x70, RZ, 0xfc, !PT ;  /* 0x0000007004087812 */ /* 0x000fc600078efcff */
[----:B------:R-:W-:Y:S01]  /*4590*/  @!P1 IMAD.MOV R164, RZ, RZ, -R164 ;  /* 0x000000ffffa49224 */ /* 0x000fe200078e0aa4 */
[C---:B------:R-:W-:Y:S01]  /*45a0*/  ISETP.GT.U32.AND P1, PT, R2.reuse, R172, PT ;  /* 0x000000ac0200720c */ /* 0x040fe20003f24070 */
[----:B------:R-:W-:Y:S01]  /*45b0*/  @!P0 IMAD.MOV R168, RZ, RZ, -R168 ;  /* 0x000000ffffa88224 */ /* 0x000fe200078e0aa8 */
[C---:B------:R-:W-:Y:S01]  /*45c0*/  ISETP.GT.U32.AND P0, PT, R2.reuse, R178, PT ;  /* 0x000000b20200720c */ /* 0x040fe20003f04070 */
[----:B------:R-:W-:Y:S01]  /*45d0*/  IMAD.MOV R9, RZ, RZ, -R6 ;  /* 0x000000ffff097224 */ /* 0x000fe200078e0a06 */
[----:B------:R-:W-:Y:S01]  /*45e0*/  IABS R184, R8 ;  /* 0x0000000800b87213 */ /* 0x000fe20000000000 */
[----:B------:R-:W-:Y:S02]  /*45f0*/  VIADD R7, R5, 0x6e ;  /* 0x0000006e05077836 */ /* 0x000fe40000000000 */
[----:B------:R-:W-:Y:S01]  /*4600*/  IMAD R180, R2, R9, R180 ;  /* 0x0000000902b47224 */ /* 0x000fe200078e02b4 */
[----:B------:R-:W-:Y:S01]  /*4610*/  LOP3.LUT R9, R4, 0x6c, RZ, 0xfc, !PT ;  /* 0x0000006c04097812 */ /* 0x000fe200078efcff */
[--C-:B------:R-:W-:Y:S01]  /*4620*/  @!P6 IMAD.IADD R174, R174, 0x1, -R2.reuse ;  /* 0x00000001aeaee824 */ /* 0x100fe200078e0a02 */
[----:B------:R-:W-:Y:S01]  /*4630*/  IABS R182, R7 ;  /* 0x0000000700b67213 */ /* 0x000fe20000000000 */
[--C-:B------:R-:W-:Y:S01]  /*4640*/  @!P2 IMAD.IADD R176, R176, 0x1, -R2.reuse ;  /* 0x00000001b0b0a824 */ /* 0x100fe200078e0a02 */
[----:B------:R-:W-:Y:S01]  /*4650*/  ISETP.GT.U32.AND P6, PT, R2, R180, PT ;  /* 0x000000b40200720c */ /* 0x000fe20003fc4070 */
[--C-:B------:R-:W-:Y:S01]  /*4660*/  @!P1 IMAD.IADD R172, R172, 0x1, -R2.reuse ;  /* 0x00000001acac9824 */ /* 0x100fe200078e0a02 */
[----:B------:R-:W-:Y:S01]  /*4670*/  ISETP.GE.AND P1, PT, R7, RZ, PT ;  /* 0x000000ff0700720c */ /* 0x000fe20003f26270 */
[----:B------:R-:W-:Y:S01]  /*4680*/  @!P0 IMAD.IADD R178, R178, 0x1, -R2 ;  /* 0x00000001b2b28824 */ /* 0x000fe200078e0a02 */
        /* <DEDUP_REMOVED lines=10> */
[----:B------:R-:W-:Y:S02]  /*4730*/  IMAD R184, R2, R7, R184 ;  /* 0x0000000702b87224 */ /* 0x000fe400078e02b8 */
[----:B------:R-:W-:Y:S02]  /*4740*/  IMAD.MOV R7, RZ, RZ, -R6 ;  /* 0x000000ffff077224 */ /* 0x000fe400078e0a06 */
[----:B------:R-:W-:Y:S02]  /*4750*/  @!P6 IMAD.IADD R180, R180, 0x1, -R2 ;  /* 0x00000001b4b4e824 */ /* 0x000fe400078e0a02 */
[----:B------:R-:W-:Y:S01]  /*4760*/  @!P3 IMAD.MOV R170, RZ, RZ, -R170 ;  /* 0x000000ffffaab224 */ /* 0x000fe200078e0aaa */
[----:B------:R-:W-:Y:S01]  /*4770*/  ISETP.GE.AND P3, PT, R10, RZ, PT ;  /* 0x000000ff0a00720c */ /* 0x000fe20003f66270 */
[C---:B------:R-:W-:Y:S01]  /*4780*/  IMAD R182, R2.reuse, R7, R182 ;  /* 0x0000000702b67224 */ /* 0x040fe200078e02b6 */
[----:B------:R-:W-:Y:S01]  /*4790*/  ISETP.GT.U32.AND P6, PT, R2, R180, PT ;  /* 0x000000b40200720c */ /* 0x000fe20003fc4070 */
[--C-:B------:R-:W-:Y:S01]  /*47a0*/  @!P2 IMAD.IADD R176, R176, 0x1, -R2.reuse ;  /* 0x00000001b0b0a824 */ /* 0x100fe200078e0a02 */
[----:B------:R-:W-:Y:S01]  /*47b0*/  ISETP.GT.U32.AND P2, PT, R2, R184, PT ;  /* 0x000000b80200720c */ /* 0x000fe20003f44070 */
[----:B------:R-:W-:Y:S01]  /*47c0*/  @!P5 IMAD.IADD R178, R178, 0x1, -R2 ;  /* 0x00000001b2b2d824 */ /* 0x000fe200078e0a02 */
[----:B------:R-:W-:Y:S01]  /*47d0*/  ISETP.GT.U32.AND P5, PT, R2, R182, PT ;  /* 0x000000b60200720c */ /* 0x000fe20003fa4070 */
[----:B------:R-:W-:Y:S01]  /*47e0*/  @!P4 IMAD.MOV R174, RZ, RZ, -R174 ;  /* 0x000000ffffaec224 */ /* 0x000fe200078e0aae */
[----:B------:R-:W-:Y:S01]  /*47f0*/  ISETP.GE.AND P4, PT, R12, RZ, PT ;  /* 0x000000ff0c00720c */ /* 0x000fe20003f86270 */
[----:B------:R-:W-:Y:S01]  /*4800*/  IMAD.HI.U32 R6, R3, R186, RZ ;  /* 0x000000ba03067227 */ /* 0x000fe200078e00ff */
[----:B------:R-:W-:-:S02]  /*4810*/  LOP3.LUT R10, R4, 0x64, RZ, 0xfc, !PT ;  /* 0x00000064040a7812 */ /* 0x000fc400078efcff */
[----:B------:R-:W-:Y:S01]  /*4820*/  LOP3.LUT R12, R4, 0x46, RZ, 0xfc, !PT ;  /* 0x00000046040c7812 */ /* 0x000fe200078efcff */
[----:B------:R-:W-:Y:S01]  /*4830*/  IMAD.MOV R7, RZ, RZ, -R6 ;  /* 0x000000ffff077224 */ /* 0x000fe200078e0a06 */
[----:B------:R-:W-:Y:S01]  /*4840*/  IABS R194, R10 ;  /* 0x0000000a00c27213 */ /* 0x000fe20000000000 */
[----:B------:R-:W-:Y:S01]  /*4850*/  @!P3 IMAD.MOV R176, RZ, RZ, -R176 ;  /* 0x000000ffffb0b224 */ /* 0x000fe200078e0ab0 */
[----:B------:R-:W-:Y:S01]  /*4860*/  ISETP.GE.AND P3, PT, R8, RZ, PT ;  /* 0x000000ff0800720c */ /* 0x000fe20003f66270 */
[--C-:B------:R-:W-:Y:S01]  /*4870*/  @!P6 IMAD.IADD R180, R180, 0x1, -R2.reuse ;  /* 0x00000001b4b4e824 */ /* 0x100fe200078e0a02 */
[----:B------:R-:W-:Y:S01]  /*4880*/  LOP3.LUT R8, R4, 0x6a, RZ, 0xfc, !PT ;  /* 0x0000006a04087812 */ /* 0x000fe200078efcff */
[----:B------:R-:W-:Y:S01]  /*4890*/  @!P2 IMAD.IADD R184, R184, 0x1, -R2 ;  /* 0x00000001b8b8a824 */ /* 0x000fe200078e0a02 */
[----:B------:R-:W-:Y:S01]  /*48a0*/  ISETP.GE.AND P6, PT, R9, RZ, PT ;  /* 0x000000ff0900720c */ /* 0x000fe20003fc6270 */
        /* <DEDUP_REMOVED lines=8> */
[----:B------:R-:W-:Y:S01]  /*4930*/  LOP3.LUT R7, R4, 0x68, RZ, 0xfc, !PT ;  /* 0x0000006804077812 */ /* 0x000fe200078efcff */
[----:B------:R-:W-:Y:S01]  /*4940*/  IMAD.MOV R9, RZ, RZ, -R6 ;  /* 0x000000ffff097224 */ /* 0x000fe200078e0a06 */
[----:B------:R-:W-:Y:S01]  /*4950*/  IABS R224, R12 ;  /* 0x0000000c00e07213 */ /* 0x000fe20000000000 */
[----:B------:R-:W-:Y:S01]  /*4960*/  @!P0 IMAD.MOV R178, RZ, RZ, -R178 ;  /* 0x000000ffffb28224 */ /* 0x000fe200078e0ab2 */
[----:B------:R-:W-:Y:S01]  /*4970*/  ISETP.GE.AND P0, PT, R8, RZ, PT ;  /* 0x000000ff0800720c */ /* 0x000fe20003f06270 */
[----:B------:R-:W-:Y:S01]  /*4980*/  IMAD R188, R2, R9, R188 ;  /* 0x0000000902bc7224 */ /* 0x000fe200078e02bc */
[----:B------:R-:W-:Y:S01]  /*4990*/  LOP3.LUT R8, R4, 0x66, RZ, 0xfc, !PT ;  /* 0x0000006604087812 */ /* 0x000fe200078efcff */
[--C-:B------:R-:W-:Y:S01]  /*49a0*/  @!P2 IMAD.IADD R184, R184, 0x1, -R2.reuse ;  /* 0x00000001b8b8a824 */ /* 0x100fe200078e0a02 */
[----:B------:R-:W-:Y:S01]  /*49b0*/  IABS R190, R7 ;  /* 0x0000000700be7213 */ /* 0x000fe20000000000 */
[--C-:B------:R-:W-:Y:S01]  /*49c0*/  @!P4 IMAD.IADD R186, R186, 0x1, -R2.reuse ;  /* 0x00000001babac824 */ /* 0x100fe200078e0a02 */
[----:B------:R-:W-:Y:S01]  /*49d0*/  IABS R192, R8 ;  /* 0x0000000800c07213 */ /* 0x000fe20000000000 */
[----:B------:R-:W-:Y:S01]  /*49e0*/  @!P5 IMAD.IADD R182, R182, 0x1, -R2 ;  /* 0x00000001b6b6d824 */ /* 0x000fe200078e0a02 */
[C---:B------:R-:W-:Y:S01]  /*49f0*/  ISETP.GT.U32.AND P5, PT, R2.reuse, R188, PT ;  /* 0x000000bc0200720c */ /* 0x040fe20003fa4070 */
[----:B------:R-:W-:Y:S01]  /*4a00*/  @!P3 IMAD.MOV R184, RZ, RZ, -R184 ;  /* 0x000000ffffb8b224 */ /* 0x000fe200078e0ab8 */
[----:B------:R-:W-:Y:S01]  /*4a10*/  ISETP.GT.U32.AND P3, PT, R2, R186, PT ;  /* 0x000000ba0200720c */ /* 0x000fe20003f64070 */
[----:B------:R-:W-:Y:S01]  /*4a20*/  IMAD.HI.U32 R6, R3, R190, RZ ;  /* 0x000000be03067227 */ /* 0x000fe200078e00ff */
[----:B------:R-:W-:-:S02]  /*4a30*/  ISETP.GE.AND P2, PT, R7, RZ, PT ;  /* 0x000000ff0700720c */ /* 0x000fc40003f46270 */
[----:B------:R-:W-:Y:S01]  /*4a40*/  ISETP.GE.AND P4, PT, R8, RZ, PT ;  /* 0x000000ff0800720c */ /* 0x000fe20003f86270 */
[----:B------:R-:W-:-:S04]  /*4a50*/  IMAD.HI.U32 R7, R3, R192, RZ ;  /* 0x000000c003077227 */ /* 0x000fc800078e00ff */
[----:B------:R-:W-:Y:S02]  /*4a60*/  IMAD.MOV R9, RZ, RZ, -R6 ;  /* 0x000000ffff097224 */ /* 0x000fe400078e0a06 */
[----:B------:R-:W-:Y:S02]  /*4a70*/  IMAD.MOV R7, RZ, RZ, -R7 ;  /* 0x000000ffff077224 */ /* 0x000fe400078e0a07 */
[----:B------:R-:W-:Y:S02]  /*4a80*/  IMAD R190, R2, R9, R190 ;  /* 0x0000000902be7224 */ /* 0x000fe400078e02be */
[--C-:B------:R-:W-:Y:S02]  /*4a90*/  @!P5 IMAD.IADD R188, R188, 0x1, -R2.reuse ;  /* 0x00000001bcbcd824 */ /* 0x100fe400078e0a02 */
[----:B------:R-:W-:Y:S01]  /*4aa0*/  @!P3 IMAD.IADD R186, R186, 0x1, -R2 ;  /* 0x00000001babab824 */ /* 0x000fe200078e0a02 */
[C---:B------:R-:W-:Y:S01]  /*4ab0*/  ISETP.GT.U32.AND P3, PT, R2.reuse, R190, PT ;  /* 0x000000be0200720c */ /* 0x040fe20003f64070 */
[C---:B------:R-:W-:Y:S01]  /*4ac0*/  IMAD R192, R2.reuse, R7, R192 ;  /* 0x0000000702c07224 */ /* 0x040fe200078e02c0 */
[----:B------:R-:W-:Y:S01]  /*4ad0*/  ISETP.GT.U32.AND P5, PT, R2, R188, PT ;  /* 0x000000bc0200720c */ /* 0x000fe20003fa4070 */
[----:B------:R-:W-:-:S02]  /*4ae0*/  @!P6 IMAD.MOV R186, RZ, RZ, -R186 ;  /* 0x000000ffffbae224 */ /* 0x000fc400078e0aba */
[----:B------:R-:W-:Y:S01]  /*4af0*/  IMAD.HI.U32 R8, R3, R194, RZ ;  /* 0x000000c203087227 */ /* 0x000fe200078e00ff */
[----:B------:R-:W-:-:S03]  /*4b00*/  ISETP.GT.U32.AND P6, PT, R2, R192, PT ;  /* 0x000000c00200720c */ /* 0x000fc60003fc4070 */
[----:B------:R-:W-:Y:S01]  /*4b10*/  IMAD.MOV R9, RZ, RZ, -R8 ;  /* 0x000000ffff097224 */ /* 0x000fe200078e0a08 */
[----:B------:R-:W-:Y:S01]  /*4b20*/  LOP3.LUT R8, R4, 0x62, RZ, 0xfc, !PT ;  /* 0x0000006204087812 */ /* 0x000fe200078efcff */
[----:B------:R-:W-:Y:S01]  /*4b30*/  @!P1 IMAD.MOV R182, RZ, RZ, -R182 ;  /* 0x000000ffffb69224 */ /* 0x000fe200078e0ab6 */
[----:B------:R-:W-:Y:S01]  /*4b40*/  ISETP.GE.AND P1, PT, R10, RZ, PT ;  /* 0x000000ff0a00720c */ /* 0x000fe20003f26270 */
[----:B------:R-:W-:Y:S01]  /*4b50*/  IMAD R194, R2, R9, R194 ;  /* 0x0000000902c27224 */ /* 0x000fe200078e02c2 */
[----:B------:R-:W-:Y:S01]  /*4b60*/  IABS R196, R8 ;  /* 0x0000000800c47213 */ /* 0x000fe20000000000 */
[----:B------:R-:W-:Y:S01]  /*4b70*/  VIADD R6, R5, 0x5e ;  /* 0x0000005e05067836 */ /* 0x000fe20000000000 */
[----:B------:R-:W-:Y:S01]  /*4b80*/  LOP3.LUT R10, R4, 0x60, RZ, 0xfc, !PT ;  /* 0x00000060040a7812 */ /* 0x000fe200078efcff */
[--C-:B------:R-:W-:Y:S01]  /*4b90*/  @!P3 IMAD.IADD R190, R190, 0x1, -R2.reuse ;  /* 0x00000001bebeb824 */ /* 0x100fe200078e0a02 */
[----:B------:R-:W-:Y:S01]  /*4ba0*/  ISETP.GT.U32.AND P3, PT, R2, R194, PT ;  /* 0x000000c20200720c */ /* 0x000fe20003f64070 */
[--C-:B------:R-:W-:Y:S01]  /*4bb0*/  @!P5 IMAD.IADD R188, R188, 0x1, -R2.reuse ;  /* 0x00000001bcbcd824 */ /* 0x100fe200078e0a02 */
[----:B------:R-:W-:Y:S01]  /*4bc0*/  ISETP.GE.AND P5, PT, R6, RZ, PT ;  /* 0x000000ff0600720c */ /* 0x000fe20003fa6270 */
[----:B------:R-:W-:Y:S01]  /*4bd0*/  @!P6 IMAD.IADD R192, R192, 0x1, -R2 ;  /* 0x00000001c0c0e824 */ /* 0x000fe200078e0a02 */
[----:B------:R-:W-:Y:S01]  /*4be0*/  IABS R200, R6 ;  /* 0x0000000600c87213 */ /* 0x000fe20000000000 */
[----:B------:R-:W-:Y:S01]  /*4bf0*/  IMAD.HI.U32 R6, R3, R196, RZ ;  /* 0x000000c403067227 */ /* 0x000fe200078e00ff */
[----:B------:R-:W-:-:S02]  /*4c00*/  IABS R198, R10 ;  /* 0x0000000a00c67213 */ /* 0x000fc40000000000 */
[----:B------:R-:W-:Y:S01]  /*4c10*/  ISETP.GT.U32.AND P6, PT, R2, R190, PT ;  /* 0x000000be0200720c */ /* 0x000fe20003fc4070 */
[----:B------:R-:W-:Y:S02]  /*4c20*/  IMAD.MOV R7, RZ, RZ, -R6 ;  /* 0x000000ffff077224 */ /* 0x000fe400078e0a06 */
[----:B------:R-:W-:-:S04]  /*4c30*/  IMAD.HI.U32 R6, R3, R198, RZ ;  /* 0x000000c603067227 */ /* 0x000fc800078e00ff */
[----:B------:R-:W-:Y:S02]  /*4c40*/  IMAD.MOV R9, RZ, RZ, -R6 ;  /* 0x000000ffff097224 */ /* 0x000fe400078e0a06 */
[----:B------:R-:W-:Y:S01]  /*4c50*/  @!P3 IMAD.IADD R194, R194, 0x1, -R2 ;  /* 0x00000001c2c2b824 */ /* 0x000fe200078e0a02 */
[C---:B------:R-:W-:Y:S01]  /*4c60*/  ISETP.GT.U32.AND P3, PT, R2.reuse, R192, PT ;  /* 0x000000c00200720c */ /* 0x040fe20003f64070 */
[----:B------:R-:W-:Y:S02]  /*4c70*/  IMAD R196, R2, R7, R196 ;  /* 0x0000000702c47224 */ /* 0x000fe400078e02c4 */
[----:B------:R-:W-:Y:S02]  /*4c80*/  @!P6 IMAD.IADD R190, R190, 0x1, -R2 ;  /* 0x00000001bebee824 */ /* 0x000fe400078e0a02 */
[C---:B------:R-:W-:Y:S01]  /*4c90*/  IMAD R198, R2.reuse, R9, R198 ;  /* 0x0000000902c67224 */ /* 0x040fe200078e02c6 */
[C---:B------:R-:W-:Y:S01]  /*4ca0*/  ISETP.GT.U32.AND P6, PT, R2.reuse, R196, PT ;  /* 0x000000c40200720c */ /* 0x040fe20003fc4070 */
[----:B------:R-:W-:Y:S01]  /*4cb0*/  @!P0 IMAD.MOV R188, RZ, RZ, -R188 ;  /* 0x000000ffffbc8224 */ /* 0x000fe200078e0abc */
[C---:B------:R-:W-:Y:S01]  /*4cc0*/  ISETP.GT.U32.AND P0, PT, R2.reuse, R194, PT ;  /* 0x000000c20200720c */ /* 0x040fe20003f04070 */
[----:B------:R-:W-:Y:S01]  /*4cd0*/  @!P2 IMAD.MOV R190, RZ, RZ, -R190 ;  /* 0x000000ffffbea224 */ /* 0x000fe200078e0abe */
[----:B------:R-:W-:Y:S01]  /*4ce0*/  ISETP.GT.U32.AND P2, PT, R2, R198, PT ;  /* 0x000000c60200720c */ /* 0x000fe20003f44070 */
[----:B------:R-:W-:Y:S01]  /*4cf0*/  IMAD.HI.U32 R7, R3, R200, RZ ;  /* 0x000000c803077227 */ /* 0x000fe200078e00ff */
[----:B------:R-:W-:-:S03]  /*4d00*/  LOP3.LUT R9, R4, 0x5a, RZ, 0xfc, !PT ;  /* 0x0000005a04097812 */ /* 0x000fc600078efcff */
[----:B------:R-:W-:Y:S01]  /*4d10*/  IMAD.MOV R7, RZ, RZ, -R7 ;  /* 0x000000ffff077224 */ /* 0x000fe200078e0a07 */
[----:B------:R-:W-:Y:S01]  /*4d20*/  IABS R204, R9 ;  /* 0x0000000900cc7213 */ /* 0x000fe20000000000 */
[----:B------:R-:W-:-:S04]  /*4d30*/  IMAD.HI.U32 R6, R3, R202, RZ ;  /* 0x000000ca03067227 */ /* 0x000fc800078e00ff */
[----:B------:R-:W-:Y:S02]  /*4d40*/  IMAD R200, R2, R7, R200 ;  /* 0x0000000702c87224 */ /* 0x000fe400078e02c8 */
[----:B------:R-:W-:Y:S02]  /*4d50*/  IMAD.MOV R7, RZ, RZ, -R6 ;  /* 0x000000ffff077224 */ /* 0x000fe400078e0a06 */
[--C-:B------:R-:W-:Y:S01]  /*4d60*/  @!P0 IMAD.IADD R194, R194, 0x1, -R2.reuse ;  /* 0x00000001c2c28824 */ /* 0x100fe200078e0a02 */
        /* <DEDUP_REMOVED lines=11> */
[----:B------:R-:W-:Y:S01]  /*4e20*/  @!P1 IMAD.MOV R194, RZ, RZ, -R194 ;  /* 0x000000ffffc29224 */ /* 0x000fe200078e0ac2 */
        /* <DEDUP_REMOVED lines=10> */
[----:B------:R-:W-:Y:S01]  /*4ed0*/  ISETP.GE.AND P2, PT, R11, RZ, PT ;  /* 0x000000ff0b00720c */ /* 0x000fe20003f46270 */
[--C-:B------:R-:W-:Y:S01]  /*4ee0*/  @!P4 IMAD.IADD R198, R198, 0x1, -R2.reuse ;  /* 0x00000001c6c6c824 */ /* 0x100fe200078e0a02 */
[----:B------:R-:W-:Y:S01]  /*4ef0*/  ISETP.GT.U32.AND P4, PT, R2, R204, PT ;  /* 0x000000cc0200720c */ /* 0x000fe20003f84070 */
[----:B------:R-:W-:Y:S01]  /*4f00*/  @!P1 IMAD.IADD R202, R202, 0x1, -R2 ;  /* 0x00000001caca9824 */ /* 0x000fe200078e0a02 */
        /* <DEDUP_REMOVED lines=8> */
[----:B------:R-:W-:Y:S01]  /*4f90*/  IABS R210, R8 ;  /* 0x0000000800d27213 */ /* 0x000fe20000000000 */
[----:B------:R-:W-:Y:S01]  /*4fa0*/  IMAD.HI.U32 R6, R3, R208, RZ ;  /* 0x000000d003067227 */ /* 0x000fe200078e00ff */
[----:B------:R-:W-:-:S02]  /*4fb0*/  LOP3.LUT R11, R4, 0x48, RZ, 0xfc, !PT ;  /* 0x00000048040b7812 */ /* 0x000fc400078efcff */
[----:B------:R-:W-:Y:S01]  /*4fc0*/  ISETP.GT.U32.AND P3, PT, R2, R200, PT ;  /* 0x000000c80200720c */ /* 0x000fe20003f64070 */
[----:B------:R-:W-:Y:S01]  /*4fd0*/  @!P4 IMAD.IADD R204, R204, 0x1, -R2 ;  /* 0x00000001ccccc824 */ /* 0x000fe200078e0a02 */
[----:B------:R-:W-:Y:S01]  /*4fe0*/  IABS R222, R11 ;  /* 0x0000000b00de7213 */ /* 0x000fe20000000000 */
[----:B------:R-:W-:Y:S02]  /*4ff0*/  IMAD.MOV R7, RZ, RZ, -R6 ;  /* 0x000000ffff077224 */ /* 0x000fe400078e0a06 */
[--C-:B------:R-:W-:Y:S01]  /*5000*/  @!P0 IMAD.IADD R202, R202, 0x1, -R2.reuse ;  /* 0x00000001caca8824 */ /* 0x100fe200078e0a02 */
[----:B------:R-:W-:Y:S01]  /*5010*/  ISETP.GT.U32.AND P4, PT, R2, R204, PT ;  /* 0x000000cc0200720c */ /* 0x000fe20003f84070 */
[----:B------:R-:W-:Y:S01]  /*5020*/  @!P6 IMAD.IADD R206, R206, 0x1, -R2 ;  /* 0x00000001cecee824 */ /* 0x000fe200078e0a02 */
[----:B------:R-:W-:Y:S01]  /*5030*/  ISETP.GE.AND P0, PT, R8, RZ, PT ;  /* 0x000000ff0800720c */ /* 0x000fe20003f06270 */
[----:B------:R-:W-:Y:S01]  /*5040*/  @!P2 IMAD.MOV R202, RZ, RZ, -R202 ;  /* 0x000000ffffcaa224 */ /* 0x000fe200078e0aca */
[----:B------:R-:W-:Y:S01]  /*5050*/  LOP3.LUT R8, R4, 0x50, RZ, 0xfc, !PT ;  /* 0x0000005004087812 */ /* 0x000fe200078efcff */
[C---:B------:R-:W-:Y:S01]  /*5060*/  IMAD R208, R2.reuse, R7, R208 ;  /* 0x0000000702d07224 */ /* 0x040fe200078e02d0 */
[----:B------:R-:W-:Y:S01]  /*5070*/  ISETP.GT.U32.AND P2, PT, R2, R206, PT ;  /* 0x000000ce0200720c */ /* 0x000fe20003f44070 */
[----:B------:R-:W-:Y:S01]  /*5080*/  IMAD.HI.U32 R6, R3, R210, RZ ;  /* 0x000000d203067227 */ /* 0x000fe200078e00ff */
[----:B------:R-:W-:-:S02]  /*5090*/  LOP3.LUT R7, R4, 0x52, RZ, 0xfc, !PT ;  /* 0x0000005204077812 */ /* 0x000fc400078efcff */
[----:B------:R-:W-:Y:S01]  /*50a0*/  IABS R214, R8 ;  /* 0x0000000800d67213 */ /* 0x000fe20000000000 */
[--C-:B------:R-:W-:Y:S01]  /*50b0*/  @!P3 IMAD.IADD R200, R200, 0x1, -R2.reuse ;  /* 0x00000001c8c8b824 */ /* 0x100fe200078e0a02 */
[----:B------:R-:W-:Y:S01]  /*50c0*/  ISETP.GE.AND P6, PT, R7, RZ, PT ;  /* 0x000000ff0700720c */ /* 0x000fe20003fc6270 */
[----:B------:R-:W-:Y:S01]  /*50d0*/  @!P4 IMAD.IADD R204, R204, 0x1, -R2 ;  /* 0x00000001ccccc824 */ /* 0x000fe200078e0a02 */
[----:B------:R-:W-:Y:S01]  /*50e0*/  IABS R212, R7 ;  /* 0x0000000700d47213 */ /* 0x000fe20000000000 */
[----:B------:R-:W-:Y:S01]  /*50f0*/  IMAD.MOV R7, RZ, RZ, -R6 ;  /* 0x000000ffff077224 */ /* 0x000fe200078e0a06 */
[C---:B------:R-:W-:Y:S01]  /*5100*/  ISETP.GT.U32.AND P4, PT, R2.reuse, R208, PT ;  /* 0x000000d00200720c */ /* 0x040fe20003f84070 */
[----:B------:R-:W-:Y:S01]  /*5110*/  @!P5 IMAD.MOV R200, RZ, RZ, -R200 ;  /* 0x000000ffffc8d224 */ /* 0x000fe200078e0ac8 */
[----:B------:R-:W-:Y:S01]  /*5120*/  ISETP.GE.AND P3, PT, R9, RZ, PT ;  /* 0x000000ff0900720c */ /* 0x000fe20003f66270 */
[----:B------:R-:W-:Y:S01]  /*5130*/  IMAD R210, R2, R7, R210 ;  /* 0x0000000702d27224 */ /* 0x000fe200078e02d2 */
[----:B------:R-:W-:Y:S01]  /*5140*/  ISETP.GE.AND P5, PT, R10, RZ, PT ;  /* 0x000000ff0a00720c */ /* 0x000fe20003fa6270 */
[----:B------:R-:W-:Y:S01]  /*5150*/  @!P2 IMAD.IADD R206, R206, 0x1, -R2 ;  /* 0x00000001cecea824 */ /* 0x000fe200078e0a02 */
[----:B------:R-:W-:Y:S01]  /*5160*/  LOP3.LUT R10, R4, 0x4a, RZ, 0xfc, !PT ;  /* 0x0000004a040a7812 */ /* 0x000fe200078efcff */
[----:B------:R-:W-:-:S03]  /*5170*/  IMAD.HI.U32 R6, R3, R212, RZ ;  /* 0x000000d403067227 */ /* 0x000fc600078e00ff */
[----:B------:R-:W-:Y:S01]  /*5180*/  IABS R220, R10 ;  /* 0x0000000a00dc7213 */ /* 0x000fe20000000000 */
[----:B------:R-:W-:Y:S01]  /*5190*/  @!P1 IMAD.MOV R206, RZ, RZ, -R206 ;  /* 0x000000ffffce9224 */ /* 0x000fe200078e0ace */
[----:B------:R-:W-:Y:S01]  /*51a0*/  ISETP.GT.U32.AND P1, PT, R2, R210, PT ;  /* 0x000000d20200720c */ /* 0x000fe20003f24070 */
[----:B------:R-:W-:Y:S02]  /*51b0*/  @!P4 IMAD.IADD R208, R208, 0x1, -R2 ;  /* 0x00000001d0d0c824 */ /* 0x000fe400078e0a02 */
[----:B------:R-:W-:Y:S01]  /*51c0*/  @!P3 IMAD.MOV R204, RZ, RZ, -R204 ;  /* 0x000000ffffccb224 */ /* 0x000fe200078e0acc */
[----:B------:R-:W-:Y:S01]  /*51d0*/  ISETP.GE.AND P3, PT, R8, RZ, PT ;  /* 0x000000ff0800720c */ /* 0x000fe20003f66270 */
[----:B------:R-:W-:Y:S01]  /*51e0*/  VIADD R8, R5, 0x4e ;  /* 0x0000004e05087836 */ /* 0x000fe20000000000 */
[----:B------:R-:W-:Y:S01]  /*51f0*/  ISETP.GT.U32.AND P4, PT, R2, R208, PT ;  /* 0x000000d00200720c */ /* 0x000fe20003f84070 */
[----:B------:R-:W-:-:S03]  /*5200*/  IMAD.HI.U32 R7, R3, R214, RZ ;  /* 0x000000d603077227 */ /* 0x000fc600078e00ff */
[----:B------:R-:W-:Y:S01]  /*5210*/  IABS R216, R8 ;  /* 0x0000000800d87213 */ /* 0x000fe20000000000 */
[----:B------:R-:W-:Y:S01]  /*5220*/  IMAD.MOV R9, RZ, RZ, -R6 ;  /* 0x000000ffff097224 */ /* 0x000fe200078e0a06 */
[----:B------:R-:W-:Y:S01]  /*5230*/  ISETP.GE.AND P2, PT, R8, RZ, PT ;  /* 0x000000ff0800720c */ /* 0x000fe20003f46270 */
[----:B------:R-:W-:Y:S01]  /*5240*/  @!P1 IMAD.IADD R210, R210, 0x1, -R2 ;  /* 0x00000001d2d29824 */ /* 0x000fe200078e0a02 */
[----:B------:R-:W-:Y:S01]  /*5250*/  LOP3.LUT R8, R4, 0x4c, RZ, 0xfc, !PT ;  /* 0x0000004c04087812 */ /* 0x000fe200078efcff */
[----:B------:R-:W-:Y:S02]  /*5260*/  IMAD.MOV R7, RZ, RZ, -R7 ;  /* 0x000000ffff077224 */ /* 0x000fe400078e0a07 */
[C---:B------:R-:W-:Y:S01]  /*5270*/  IMAD R212, R2.reuse, R9, R212 ;  /* 0x0000000902d47224 */ /* 0x040fe200078e02d4 */
[----:B------:R-:W-:Y:S01]  /*5280*/  ISETP.GT.U32.AND P1, PT, R2, R210, PT ;  /* 0x000000d20200720c */ /* 0x000fe20003f24070 */
[----:B------:R-:W-:Y:S01]  /*5290*/  IMAD.HI.U32 R6, R3, R216, RZ ;  /* 0x000000d803067227 */ /* 0x000fe200078e00ff */
[----:B------:R-:W-:-:S03]  /*52a0*/  IABS R218, R8 ;  /* 0x0000000800da7213 */ /* 0x000fc60000000000 */
[----:B------:R-:W-:Y:S02]  /*52b0*/  IMAD R214, R2, R7, R214 ;  /* 0x0000000702d67224 */ /* 0x000fe400078e02d6 */
[----:B------:R-:W-:Y:S01]  /*52c0*/  @!P4 IMAD.IADD R208, R208, 0x1, -R2 ;  /* 0x00000001d0d0c824 */ /* 0x000fe200078e0a02 */
[C---:B------:R-:W-:Y:S01]  /*52d0*/  ISETP.GT.U32.AND P4, PT, R2.reuse, R212, PT ;  /* 0x000000d40200720c */ /* 0x040fe20003f84070 */
[----:B------:R-:W-:Y:S02]  /*52e0*/  IMAD.MOV R7, RZ, RZ, -R6 ;  /* 0x000000ffff077224 */ /* 0x000fe400078e0a06 */
[----:B------:R-:W-:Y:S01]  /*52f0*/  @!P5 IMAD.MOV R208, RZ, RZ, -R208 ;  /* 0x000000ffffd0d224 */ /* 0x000fe200078e0ad0 */
[C---:B------:R-:W-:Y:S01]  /*5300*/  ISETP.GT.U32.AND P5, PT, R2.reuse, R214, PT ;  /* 0x000000d60200720c */ /* 0x040fe20003fa4070 */
[----:B------:R-:W-:Y:S02]  /*5310*/  IMAD R216, R2, R7, R216 ;  /* 0x0000000702d87224 */ /* 0x000fe400078e02d8 */
[----:B------:R-:W-:-:S02]  /*5320*/  @!P1 IMAD.IADD R210, R210, 0x1, -R2 ;  /* 0x00000001d2d29824 */ /* 0x000fc400078e0a02 */
[----:B------:R-:W-:Y:S01]  /*5330*/  IMAD.HI.U32 R6, R3, R218, RZ ;  /* 0x000000da03067227 */ /* 0x000fe200078e00ff */
[----:B------:R-:W-:-:S03]  /*5340*/  ISETP.GT.U32.AND P1, PT, R2, R216, PT ;  /* 0x000000d80200720c */ /* 0x000fc60003f24070 */
[----:B------:R-:W-:Y:S02]  /*5350*/  @!P4 IMAD.IADD R212, R212, 0x1, -R2 ;  /* 0x00000001d4d4c824 */ /* 0x000fe400078e0a02 */
[----:B------:R-:W-:Y:S02]  /*5360*/  IMAD.MOV R7, RZ, RZ, -R6 ;  /* 0x000000ffff077224 */ /* 0x000fe400078e0a06 */
[----:B------:R-:W-:Y:S01]  /*5370*/  IMAD.HI.U32 R6, R3, R220, RZ ;  /* 0x000000dc03067227 */ /* 0x000fe200078e00ff */
[----:B------:R-:W-:-:S03]  /*5380*/  ISETP.GT.U32.AND P4, PT, R2, R212, PT ;  /* 0x000000d40200720c */ /* 0x000fc60003f84070 */
[----:B------:R-:W-:Y:S02]  /*5390*/  IMAD R218, R2, R7, R218 ;  /* 0x0000000702da7224 */ /* 0x000fe400078e02da */
[----:B------:R-:W-:Y:S01]  /*53a0*/  @!P1 IMAD.IADD R216, R216, 0x1, -R2 ;  /* 0x00000001d8d89824 */ /* 0x000fe200078e0a02 */
[----:B------:R-:W-:Y:S01]  /*53b0*/  ISETP.GE.AND P1, PT, R8, RZ, PT ;  /* 0x000000ff0800720c */ /* 0x000fe20003f26270 */
[----:B------:R-:W-:Y:S01]  /*53c0*/  @!P0 IMAD.MOV R210, RZ, RZ, -R210 ;  /* 0x000000ffffd28224 */ /* 0x000fe200078e0ad2 */
[----:B------:R-:W-:Y:S01]  /*53d0*/  LOP3.LUT R8, R4, 0x44, RZ, 0xfc, !PT ;  /* 0x0000004404087812 */ /* 0x000fe200078efcff */
[----:B------:R-:W-:Y:S01]  /*53e0*/  @!P5 IMAD.IADD R214, R214, 0x1, -R2 ;  /* 0x00000001d6d6d824 */ /* 0x000fe200078e0a02 */
[----:B------:R-:W-:Y:S01]  /*53f0*/  ISETP.GT.U32.AND P0, PT, R2, R216, PT ;  /* 0x000000d80200720c */ /* 0x000fe20003f04070 */
[----:B------:R-:W-:Y:S01]  /*5400*/  IMAD.MOV R7, RZ, RZ, -R6 ;  /* 0x000000ffff077224 */ /* 0x000fe200078e0a06 */
[----:B------:R-:W-:Y:S01]  /*5410*/  IABS R226, R8 ;  /* 0x0000000800e27213 */ /* 0x000fe20000000000 */
[----:B------:R-:W-:Y:S01]  /*5420*/  @!P4 IMAD.IADD R212, R212, 0x1, -R2 ;  /* 0x00000001d4d4c824 */ /* 0x000fe200078e0a02 */
[C---:B------:R-:W-:Y:S01]  /*5430*/  ISETP.GT.U32.AND P5, PT, R2.reuse, R214, PT ;  /* 0x000000d60200720c */ /* 0x040fe20003fa4070 */
[C---:B------:R-:W-:Y:S01]  /*5440*/  IMAD R220, R2.reuse, R7, R220 ;  /* 0x0000000702dc7224 */ /* 0x040fe200078e02dc */
[----:B------:R-:W-:Y:S01]  /*5450*/  ISETP.GT.U32.AND P4, PT, R2, R218, PT ;  /* 0x000000da0200720c */ /* 0x000fe20003f84070 */
[----:B------:R-:W-:-:S04]  /*5460*/  IMAD.HI.U32 R7, R3, R224, RZ ;  /* 0x000000e003077227 */ /* 0x000fc800078e00ff */
[----:B------:R-:W-:Y:S02]  /*5470*/  IMAD.MOV R7, RZ, RZ, -R7 ;  /* 0x000000ffff077224 */ /* 0x000fe400078e0a07 */
[----:B------:R-:W-:-:S04]  /*5480*/  IMAD.HI.U32 R6, R3, R222, RZ ;  /* 0x000000de03067227 */ /* 0x000fc800078e00ff */
[----:B------:R-:W-:Y:S02]  /*5490*/  IMAD R224, R2, R7, R224 ;  /* 0x0000000702e07224 */ /* 0x000fe400078e02e0 */
[----:B------:R-:W-:Y:S02]  /*54a0*/  @!P0 IMAD.IADD R216, R216, 0x1, -R2 ;  /* 0x00000001d8d88824 */ /* 0x000fe400078e0a02 */
[----:B------:R-:W-:Y:S02]  /*54b0*/  IMAD.MOV R9, RZ, RZ, -R6 ;  /* 0x000000ffff097224 */ /* 0x000fe400078e0a06 */
[----:B------:R-:W-:Y:S01]  /*54c0*/  @!P2 IMAD.MOV R216, RZ, RZ, -R216 ;  /* 0x000000ffffd8a224 */ /* 0x000fe200078e0ad8 */
[----:B------:R-:W-:Y:S01]  /*54d0*/  ISETP.GT.U32.AND P2, PT, R2, R224, PT ;  /* 0x000000e00200720c */ /* 0x000fe20003f44070 */
        /* <DEDUP_REMOVED lines=8> */
[----:B------:R-:W-:Y:S01]  /*5560*/  IMAD.HI.U32 R6, R3, R226, RZ ;  /* 0x000000e203067227 */ /* 0x000fe200078e00ff */
[----:B------:R-:W-:-:S02]  /*5570*/  ISETP.GT.U32.AND P0, PT, R2, R222, PT ;  /* 0x000000de0200720c */ /* 0x000fc40003f04070 */
[----:B------:R-:W-:Y:S01]  /*5580*/  IABS R228, R9 ;  /* 0x0000000900e47213 */ /* 0x000fe20000000000 */
[--C-:B------:R-:W-:Y:S01]  /*5590*/  @!P2 IMAD.IADD R224, R224, 0x1, -R2.reuse ;  /* 0x00000001e0e0a824 */ /* 0x100fe200078e0a02 */
[----:B------:R-:W-:Y:S01]  /*55a0*/  LOP3.LUT R10, R4, 0x3a, RZ, 0xfc, !PT ;  /* 0x0000003a040a7812 */ /* 0x000fe200078efcff */
[----:B------:R-:W-:Y:S02]  /*55b0*/  @!P5 IMAD.IADD R220, R220, 0x1, -R2 ;  /* 0x00000001dcdcd824 */ /* 0x000fe400078e0a02 */
[----:B------:R-:W-:Y:S01]  /*55c0*/  IMAD.MOV R7, RZ, RZ, -R6 ;  /* 0x000000ffff077224 */ /* 0x000fe200078e0a06 */
[C---:B------:R-:W-:Y:S01]  /*55d0*/  ISETP.GT.U32.AND P2, PT, R2.reuse, R224, PT ;  /* 0x000000e00200720c */ /* 0x040fe20003f44070 */
[----:B------:R-:W-:Y:S01]  /*55e0*/  IMAD.HI.U32 R6, R3, R228, RZ ;  /* 0x000000e403067227 */ /* 0x000fe200078e00ff */
[----:B------:R-:W-:Y:S02]  /*55f0*/  ISETP.GT.U32.AND P5, PT, R2, R220, PT ;  /* 0x000000dc0200720c */ /* 0x000fe40003fa4070 */
[----:B------:R-:W-:Y:S01]  /*5600*/  IABS R236, R10 ;  /* 0x0000000a00ec7213 */ /* 0x000fe20000000000 */
[--C-:B------:R-:W-:Y:S01]  /*5610*/  @!P6 IMAD.IADD R218, R218, 0x1, -R2.reuse ;  /* 0x00000001dadae824 */ /* 0x100fe200078e0a02 */
[----:B------:R-:W-:Y:S01]  /*5620*/  ISETP.GE.AND P6, PT, R12, RZ, PT ;  /* 0x000000ff0c00720c */ /* 0x000fe20003fc6270 */
[----:B------:R-:W-:Y:S01]  /*5630*/  @!P0 IMAD.IADD R222, R222, 0x1, -R2 ;  /* 0x00000001dede8824 */ /* 0x000fe200078e0a02 */
[----:B------:R-:W-:Y:S01]  /*5640*/  LOP3.LUT R12, R4, 0x26, RZ, 0xfc, !PT ;  /* 0x00000026040c7812 */ /* 0x000fe200078efcff */
[----:B------:R-:W-:-:S02]  /*5650*/  IMAD R226, R2, R7, R226 ;  /* 0x0000000702e27224 */ /* 0x000fc400078e02e2 */
[----:B------:R-:W-:Y:S01]  /*5660*/  @!P1 IMAD.MOV R218, RZ, RZ, -R218 ;  /* 0x000000ffffda9224 */ /* 0x000fe200078e0ada */
[C---:B------:R-:W-:Y:S01]  /*5670*/  ISETP.GT.U32.AND P0, PT, R2.reuse, R222, PT ;  /* 0x000000de0200720c */ /* 0x040fe20003f04070 */
[----:B------:R-:W-:Y:S01]  /*5680*/  IMAD.MOV R7, RZ, RZ, -R6 ;  /* 0x000000ffff077224 */ /* 0x000fe200078e0a06 */
[C---:B------:R-:W-:Y:S01]  /*5690*/  ISETP.GT.U32.AND P1, PT, R2.reuse, R226, PT ;  /* 0x000000e20200720c */ /* 0x040fe20003f24070 */
[----:B------:R-:W-:Y:S01]  /*56a0*/  @!P3 IMAD.MOV R214, RZ, RZ, -R214 ;  /* 0x000000ffffd6b224 */ /* 0x000fe200078e0ad6 */
[----:B------:R-:W-:Y:S01]  /*56b0*/  ISETP.GE.AND P3, PT, R11, RZ, PT ;  /* 0x000000ff0b00720c */ /* 0x000fe20003f66270 */
[----:B------:R-:W-:Y:S01]  /*56c0*/  IMAD R228, R2, R7, R228 ;  /* 0x0000000702e47224 */ /* 0x000fe200078e02e4 */
[----:B------:R-:W-:Y:S01]  /*56d0*/  LOP3.LUT R11, R4, 0x34, RZ, 0xfc, !PT ;  /* 0x00000034040b7812 */ /* 0x000fe200078efcff */
[--C-:B------:R-:W-:Y:S02]  /*56e0*/  @!P2 IMAD.IADD R224, R224, 0x1, -R2.reuse ;  /* 0x00000001e0e0a824 */ /* 0x100fe400078e0a02 */
[--C-:B------:R-:W-:Y:S01]  /*56f0*/  @!P5 IMAD.IADD R220, R220, 0x1, -R2.reuse ;  /* 0x00000001dcdcd824 */ /* 0x100fe200078e0a02 */
[----:B------:R-:W-:Y:S01]  /*5700*/  ISETP.GT.U32.AND P2, PT, R2, R228, PT ;  /* 0x000000e40200720c */ /* 0x000fe20003f44070 */
[----:B------:R-:W-:Y:S01]  /*5710*/  VIADD R7, R5, 0x3e ;  /* 0x0000003e05077836 */ /* 0x000fe20000000000 */
[----:B------:R-:W-:Y:S01]  /*5720*/  ISETP.GE.AND P5, PT, R8, RZ, PT ;  /* 0x000000ff0800720c */ /* 0x000fe20003fa6270 */
[--C-:B------:R-:W-:Y:S01]  /*5730*/  @!P0 IMAD.IADD R222, R222, 0x1, -R2.reuse ;  /* 0x00000001dede8824 */ /* 0x100fe200078e0a02 */
[----:B------:R-:W-:Y:S01]  /*5740*/  LOP3.LUT R8, R4, 0x40, RZ, 0xfc, !PT ;  /* 0x0000004004087812 */ /* 0x000fe200078efcff */
[----:B------:R-:W-:Y:S01]  /*5750*/  @!P1 IMAD.IADD R226, R226, 0x1, -R2 ;  /* 0x00000001e2e29824 */ /* 0x000fe200078e0a02 */
[----:B------:R-:W-:Y:S01]  /*5760*/  IABS R232, R7 ;  /* 0x0000000700e87213 */ /* 0x000fe20000000000 */
[----:B------:R-:W-:Y:S01]  /*5770*/  @!P3 IMAD.MOV R222, RZ, RZ, -R222 ;  /* 0x000000ffffdeb224 */ /* 0x000fe200078e0ade */
[----:B------:R-:W-:Y:S01]  /*5780*/  IABS R230, R8 ;  /* 0x0000000800e67213 */ /* 0x000fe20000000000 */
[----:B------:R-:W-:Y:S01]  /*5790*/  @!P4 IMAD.MOV R220, RZ, RZ, -R220 ;  /* 0x000000ffffdcc224 */ /* 0x000fe200078e0adc */
[----:B------:R-:W-:Y:S01]  /*57a0*/  ISETP.GT.U32.AND P3, PT, R2, R226, PT ;  /* 0x000000e20200720c */ /* 0x000fe20003f64070 */
[----:B------:R-:W-:Y:S01]  /*57b0*/  @!P6 IMAD.MOV R224, RZ, RZ, -R224 ;  /* 0x000000ffffe0e224 */ /* 0x000fe200078e0ae0 */
[----:B------:R-:W-:Y:S01]  /*57c0*/  ISETP.GE.AND P0, PT, R8, RZ, PT ;  /* 0x000000ff0800720c */ /* 0x000fe20003f06270 */
[----:B------:R-:W-:Y:S01]  /*57d0*/  IMAD.HI.U32 R6, R3, R230, RZ ;  /* 0x000000e603067227 */ /* 0x000fe200078e00ff */
[----:B------:R-:W-:-:S02]  /*57e0*/  ISETP.GE.AND P4, PT, R9, RZ, PT ;  /* 0x000000ff0900720c */ /* 0x000fc40003f86270 */
[----:B------:R-:W-:Y:S01]  /*57f0*/  LOP3.LUT R8, R4, 0x3c, RZ, 0xfc, !PT ;  /* 0x0000003c04087812 */ /* 0x000fe200078efcff */
[----:B------:R-:W-:Y:S01]  /*5800*/  @!P2 IMAD.IADD R228, R228, 0x1, -R2 ;  /* 0x00000001e4e4a824 */ /* 0x000fe200078e0a02 */
[----:B------:R-:W-:Y:S01]  /*5810*/  ISETP.GE.AND P1, PT, R7, RZ, PT ;  /* 0x000000ff0700720c */ /* 0x000fe20003f26270 */
[----:B------:R-:W-:Y:S01]  /*5820*/  IMAD.MOV R9, RZ, RZ, -R6 ;  /* 0x000000ffff097224 */ /* 0x000fe200078e0a06 */
[----:B------:R-:W-:Y:S01]  /*5830*/  IABS R234, R8 ;  /* 0x0000000800ea7213 */ /* 0x000fe20000000000 */
[C---:B------:R-:W-:Y:S01]  /*5840*/  IMAD.HI.U32 R6, R3.reuse, R232, RZ ;  /* 0x000000e803067227 */ /* 0x040fe200078e00ff */
[----:B------:R-:W-:Y:S02]  /*5850*/  ISETP.GT.U32.AND P2, PT, R2, R228, PT ;  /* 0x000000e40200720c */ /* 0x000fe40003f44070 */
[----:B------:R-:W-:Y:S01]  /*5860*/  ISETP.GE.AND P6, PT, R8, RZ, PT ;  /* 0x000000ff0800720c */ /* 0x000fe20003fc6270 */
[----:B------:R-:W-:Y:S01]  /*5870*/  IMAD R230, R2, R9, R230 ;  /* 0x0000000902e67224 */ /* 0x000fe200078e02e6 */
[----:B------:R-:W-:Y:S01]  /*5880*/  LOP3.LUT R8, R4, 0x38, RZ, 0xfc, !PT ;  /* 0x0000003804087812 */ /* 0x000fe200078efcff */
[----:B------:R-:W-:Y:S01]  /*5890*/  IMAD.MOV R7, RZ, RZ, -R6 ;  /* 0x000000ffff077224 */ /* 0x000fe200078e0a06 */
[----:B------:R-:W-:Y:S01]  /*58a0*/  IABS R244, R11 ;  /* 0x0000000b00f47213 */ /* 0x000fe20000000000 */
[----:B------:R-:W-:Y:S01]  /*58b0*/  @!P3 IMAD.IADD R226, R226, 0x1, -R2 ;  /* 0x00000001e2e2b824 */ /* 0x000fe200078e0a02 */
[----:B------:R-:W-:Y:S01]  /*58c0*/  ISETP.GT.U32.AND P3, PT, R2, R230, PT ;  /* 0x000000e60200720c */ /* 0x000fe20003f64070 */
[----:B------:R-:W-:Y:S01]  /*58d0*/  IMAD.HI.U32 R6, R3, R234, RZ ;  /* 0x000000ea03067227 */ /* 0x000fe200078e00ff */
[----:B------:R-:W-:-:S03]  /*58e0*/  IABS R238, R8 ;  /* 0x0000000800ee7213 */ /* 0x000fc60000000000 */
[----:B------:R-:W-:Y:S02]  /*58f0*/  IMAD R232, R2, R7, R232 ;  /* 0x0000000702e87224 */ /* 0x000fe400078e02e8 */
[----:B------:R-:W-:Y:S02]  /*5900*/  IMAD.MOV R7, RZ, RZ, -R6 ;  /* 0x000000ffff077224 */ /* 0x000fe400078e0a06 */
[----:B------:R-:W-:Y:S01]  /*5910*/  @!P2 IMAD.IADD R228, R228, 0x1, -R2 ;  /* 0x00000001e4e4a824 */ /* 0x000fe200078e0a02 */
[C---:B------:R-:W-:Y:S01]  /*5920*/  ISETP.GT.U32.AND P2, PT, R2.reuse, R232, PT ;  /* 0x000000e80200720c */ /* 0x040fe20003f44070 */
[----:B------:R-:W-:Y:S02]  /*5930*/  IMAD R234, R2, R7, R234 ;  /* 0x0000000702ea7224 */ /* 0x000fe400078e02ea */
[----:B------:R-:W-:Y:S02]  /*5940*/  @!P4 IMAD.MOV R228, RZ, RZ, -R228 ;  /* 0x000000ffffe4c224 */ /* 0x000fe400078e0ae4 */
[----:B------:R-:W-:Y:S01]  /*5950*/  @!P3 IMAD.IADD R230, R230, 0x1, -R2 ;  /* 0x00000001e6e6b824 */ /* 0x000fe200078e0a02 */
[----:B------:R-:W-:Y:S01]  /*5960*/  ISETP.GT.U32.AND P4, PT, R2, R234, PT ;  /* 0x000000ea0200720c */ /* 0x000fe20003f84070 */
[----:B------:R-:W-:-:S03]  /*5970*/  IMAD.HI.U32 R6, R3, R236, RZ ;  /* 0x000000ec03067227 */ /* 0x000fc600078e00ff */
[----:B------:R-:W-:Y:S01]  /*5980*/  ISETP.GT.U32.AND P3, PT, R2, R230, PT ;  /* 0x000000e60200720c */ /* 0x000fe20003f64070 */
[----:B------:R-:W-:Y:S02]  /*5990*/  IMAD.MOV R7, RZ, RZ, -R6 ;  /* 0x000000ffff077224 */ /* 0x000fe400078e0a06 */
[----:B------:R-:W-:Y:S01]  /*59a0*/  @!P5 IMAD.MOV R226, RZ, RZ, -R226 ;  /* 0x000000ffffe2d224 */ /* 0x000fe200078e0ae2 */
[----:B------:R-:W-:Y:S01]  /*59b0*/  ISETP.GE.AND P5, PT, R10, RZ, PT ;  /* 0x000000ff0a00720c */ /* 0x000fe20003fa6270 */
[----:B------:R-:W-:Y:S01]  /*59c0*/  IMAD R236, R2, R7, R236 ;  /* 0x0000000702ec7224 */ /* 0x000fe200078e02ec */
[----:B------:R-:W-:Y:S01]  /*59d0*/  LOP3.LUT R10, R4, 0x36, RZ, 0xfc, !PT ;  /* 0x00000036040a7812 */ /* 0x000fe200078efcff */
[----:B------:R-:W-:-:S03]  /*59e0*/  IMAD.HI.U32 R6, R3, R238, RZ ;  /* 0x000000ee03067227 */ /* 0x000fc600078e00ff */
[----:B------:R-:W-:Y:S01]  /*59f0*/  IABS R240, R10 ;  /* 0x0000000a00f07213 */ /* 0x000fe20000000000 */
[--C-:B------:R-:W-:Y:S02]  /*5a00*/  @!P4 IMAD.IADD R234, R234, 0x1, -R2.reuse ;  /* 0x00000001eaeac824 */ /* 0x100fe400078e0a02 */
[----:B------:R-:W-:Y:S01]  /*5a10*/  @!P3 IMAD.IADD R230, R230, 0x1, -R2 ;  /* 0x00000001e6e6b824 */ /* 0x000fe200078e0a02 */
[C---:B------:R-:W-:Y:S01]  /*5a20*/  ISETP.GT.U32.AND P3, PT, R2.reuse, R236, PT ;  /* 0x000000ec0200720c */ /* 0x040fe20003f64070 */
[----:B------:R-:W-:Y:S01]  /*5a30*/  IMAD.HI.U32 R7, R3, R240, RZ ;  /* 0x000000f003077227 */ /* 0x000fe200078e00ff */
[----:B------:R-:W-:-:S03]  /*5a40*/  ISETP.GT.U32.AND P4, PT, R2, R234, PT ;  /* 0x000000ea0200720c */ /* 0x000fc60003f84070 */
[----:B------:R-:W-:Y:S02]  /*5a50*/  IMAD.MOV R9, RZ, RZ, -R6 ;  /* 0x000000ffff097224 */ /* 0x000fe400078e0a06 */
[----:B------:R-:W-:Y:S02]  /*5a60*/  IMAD.MOV R7, RZ, RZ, -R7 ;  /* 0x000000ffff077224 */ /* 0x000fe400078e0a07 */
[----:B------:R-:W-:Y:S01]  /*5a70*/  IMAD R238, R2, R9, R238 ;  /* 0x0000000902ee7224 */ /* 0x000fe200078e02ee */
[----:B------:R-:W-:Y:S01]  /*5a80*/  LOP3.LUT R9, R4, 0x30, RZ, 0xfc, !PT ;  /* 0x0000003004097812 */ /* 0x000fe200078efcff */
[----:B------:R-:W-:Y:S02]  /*5a90*/  IMAD R240, R2, R7, R240 ;  /* 0x0000000702f07224 */ /* 0x000fe400078e02f0 */
[--C-:B------:R-:W-:Y:S01]  /*5aa0*/  @!P3 IMAD.IADD R236, R236, 0x1, -R2.reuse ;  /* 0x00000001ececb824 */ /* 0x100fe200078e0a02 */
[----:B------:R-:W-:Y:S01]  /*5ab0*/  IABS R242, R9 ;  /* 0x0000000900f27213 */ /* 0x000fe20000000000 */
[----:B------:R-:W-:Y:S01]  /*5ac0*/  @!P4 IMAD.IADD R234, R234, 0x1, -R2 ;  /* 0x00000001eaeac824 */ /* 0x000fe200078e0a02 */
[C---:B------:R-:W-:Y:S01]  /*5ad0*/  ISETP.GT.U32.AND P4, PT, R2.reuse, R238, PT ;  /* 0x000000ee0200720c */ /* 0x040fe20003f84070 */
[----:B------:R-:W-:Y:S01]  /*5ae0*/  IMAD.HI.U32 R6, R3, R244, RZ ;  /* 0x000000f403067227 */ /* 0x000fe200078e00ff */
[----:B------:R-:W-:-:S03]  /*5af0*/  ISETP.GT.U32.AND P3, PT, R2, R236, PT ;  /* 0x000000ec0200720c */ /* 0x000fc60003f64070 */
[----:B------:R-:W-:Y:S01]  /*5b00*/  @!P6 IMAD.MOV R234, RZ, RZ, -R234 ;  /* 0x000000ffffeae224 */ /* 0x000fe200078e0aea */
[----:B------:R-:W-:Y:S01]  /*5b10*/  ISETP.GT.U32.AND P6, PT, R2, R240, PT ;  /* 0x000000f00200720c */ /* 0x000fe20003fc4070 */
[----:B------:R-:W-:Y:S01]  /*5b20*/  @!P0 IMAD.MOV R230, RZ, RZ, -R230 ;  /* 0x000000ffffe68224 */ /* 0x000fe200078e0ae6 */
[----:B------:R-:W-:Y:S01]  /*5b30*/  ISETP.GE.AND P0, PT, R8, RZ, PT ;  /* 0x000000ff0800720c */ /* 0x000fe20003f06270 */
[----:B------:R-:W-:Y:S01]  /*5b40*/  IMAD.MOV R7, RZ, RZ, -R6 ;  /* 0x000000ffff077224 */ /* 0x000fe200078e0a06 */
[----:B------:R-:W-:Y:S01]  /*5b50*/  LOP3.LUT R8, R4, 0x32, RZ, 0xfc, !PT ;  /* 0x0000003204087812 */ /* 0x000fe200078efcff */
[----:B------:R-:W-:Y:S02]  /*5b60*/  VIADD R6, R5, 0x2e ;  /* 0x0000002e05067836 */ /* 0x000fe40000000000 */
[--C-:B------:R-:W-:Y:S01]  /*5b70*/  @!P4 IMAD.IADD R238, R238, 0x1, -R2.reuse ;  /* 0x00000001eeeec824 */ /* 0x100fe200078e0a02 */
[----:B------:R-:W-:Y:S01]  /*5b80*/  IABS R246, R8 ;  /* 0x0000000800f67213 */ /* 0x000fe20000000000 */
[----:B------:R-:W-:Y:S01]  /*5b90*/  @!P2 IMAD.IADD R232, R232, 0x1, -R2 ;  /* 0x00000001e8e8a824 */ /* 0x000fe200078e0a02 */
[----:B------:R-:W-:Y:S01]  /*5ba0*/  ISETP.GE.AND P4, PT, R6, RZ, PT ;  /* 0x000000ff0600720c */ /* 0x000fe20003f86270 */
[----:B------:R-:W-:Y:S01]  /*5bb0*/  IMAD R244, R2, R7, R244 ;  /* 0x0000000702f47224 */ /* 0x000fe200078e02f4 */
[----:B------:R-:W-:Y:S01]  /*5bc0*/  IABS R248, R6 ;  /* 0x0000000600f87213 */ /* 0x000fe20000000000 */
[--C-:B------:R-:W-:Y:S01]  /*5bd0*/  @!P6 IMAD.IADD R240, R240, 0x1, -R2.reuse ;  /* 0x00000001f0f0e824 */ /* 0x100fe200078e0a02 */
[----:B------:R-:W-:Y:S01]  /*5be0*/  ISETP.GT.U32.AND P6, PT, R2, R238, PT ;  /* 0x000000ee0200720c */ /* 0x000fe20003fc4070 */
[----:B------:R-:W-:Y:S01]  /*5bf0*/  @!P3 IMAD.IADD R236, R236, 0x1, -R2 ;  /* 0x00000001ececb824 */ /* 0x000fe200078e0a02 */
[C---:B------:R-:W-:Y:S01]  /*5c00*/  ISETP.GT.U32.AND P2, PT, R2.reuse, R232, PT ;  /* 0x000000e80200720c */ /* 0x040fe20003f44070 */
[----:B------:R-:W-:Y:S01]  /*5c10*/  IMAD.HI.U32 R6, R3, R246, RZ ;  /* 0x000000f603067227 */ /* 0x000fe200078e00ff */
[----:B------:R-:W-:-:S03]  /*5c20*/  ISETP.GT.U32.AND P3, PT, R2, R244, PT ;  /* 0x000000f40200720c */ /* 0x000fc60003f64070 */
[----:B------:R-:W-:Y:S02]  /*5c30*/  IMAD.MOV R7, RZ, RZ, -R6 ;  /* 0x000000ffff077224 */ /* 0x000fe400078e0a06 */
[----:B------:R-:W-:-:S04]  /*5c40*/  IMAD.HI.U32 R6, R3, R242, RZ ;  /* 0x000000f203067227 */ /* 0x000fc800078e00ff */
[----:B------:R-:W-:Y:S02]  /*5c50*/  IMAD R246, R2, R7, R246 ;  /* 0x0000000702f67224 */ /* 0x000fe400078e02f6 */
[--C-:B------:R-:W-:Y:S02]  /*5c60*/  @!P6 IMAD.IADD R238, R238, 0x1, -R2.reuse ;  /* 0x00000001eeeee824 */ /* 0x100fe400078e0a02 */
[--C-:B------:R-:W-:Y:S01]  /*5c70*/  @!P2 IMAD.IADD R232, R232, 0x1, -R2.reuse ;  /* 0x00000001e8e8a824 */ /* 0x100fe200078e0a02 */
[----:B------:R-:W-:Y:S01]  /*5c80*/  ISETP.GT.U32.AND P6, PT, R2, R246, PT ;  /* 0x000000f60200720c */ /* 0x000fe20003fc4070 */
[----:B------:R-:W-:Y:S01]  /*5c90*/  @!P3 IMAD.IADD R244, R244, 0x1, -R2 ;  /* 0x00000001f4f4b824 */ /* 0x000fe200078e0a02 */
[----:B------:R-:W-:Y:S01]  /*5ca0*/  ISETP.GE.AND P2, PT, R10, RZ, PT ;  /* 0x000000ff0a00720c */ /* 0x000fe20003f46270 */
[----:B------:R-:W-:Y:S01]  /*5cb0*/  IMAD.MOV R7, RZ, RZ, -R6 ;  /* 0x000000ffff077224 */ /* 0x000fe200078e0a06 */
[----:B------:R-:W-:Y:S01]  /*5cc0*/  LOP3.LUT R10, R4, 0x2c, RZ, 0xfc, !PT ;  /* 0x0000002c040a7812 */ /* 0x000fe200078efcff */
[----:B------:R-:W-:Y:S01]  /*5cd0*/  IMAD.HI.U32 R6, R3, R248, RZ ;  /* 0x000000f803067227 */ /* 0x000fe200078e00ff */
[----:B------:R-:W-:-:S02]  /*5ce0*/  ISETP.GT.U32.AND P3, PT, R2, R244, PT ;  /* 0x000000f40200720c */ /* 0x000fc40003f64070 */
[----:B------:R-:W-:Y:S01]  /*5cf0*/  IABS R250, R10 ;  /* 0x0000000a00fa7213 */ /* 0x000fe20000000000 */
[----:B------:R-:W-:Y:S01]  /*5d00*/  @!P1 IMAD.MOV R232, RZ, RZ, -R232 ;  /* 0x000000ffffe89224 */ /* 0x000fe200078e0ae8 */
[----:B------:R-:W-:Y:S01]  /*5d10*/  ISETP.GE.AND P1, PT, R11, RZ, PT ;  /* 0x000000ff0b00720c */ /* 0x000fe20003f26270 */
[----:B------:R-:W-:Y:S01]  /*5d20*/  IMAD R242, R2, R7, R242 ;  /* 0x0000000702f27224 */ /* 0x000fe200078e02f2 */
[----:B------:R-:W-:Y:S01]  /*5d30*/  LOP3.LUT R11, R4, 0x2a, RZ, 0xfc, !PT ;  /* 0x0000002a040b7812 */ /* 0x000fe200078efcff */
[----:B------:R-:W-:Y:S02]  /*5d40*/  IMAD.MOV R7, RZ, RZ, -R6 ;  /* 0x000000ffff077224 */ /* 0x000fe400078e0a06 */
[----:B------:R-:W-:Y:S01]  /*5d50*/  IMAD.HI.U32 R6, R3, R250, RZ ;  /* 0x000000fa03067227 */ /* 0x000fe200078e00ff */
[----:B------:R-:W-:-:S03]  /*5d60*/  IABS R252, R11 ;  /* 0x0000000b00fc7213 */ /* 0x000fc60000000000 */
[----:B------:R-:W-:Y:S01]  /*5d70*/  @!P6 IMAD.IADD R246, R246, 0x1, -R2 ;  /* 0x00000001f6f6e824 */ /* 0x000fe200078e0a02 */
[----:B------:R-:W-:Y:S01]  /*5d80*/  ISETP.GE.AND P6, PT, R9, RZ, PT ;  /* 0x000000ff0900720c */ /* 0x000fe20003fc6270 */
[----:B------:R-:W-:Y:S02]  /*5d90*/  IMAD.MOV R9, RZ, RZ, -R6 ;  /* 0x000000ffff097224 */ /* 0x000fe400078e0a06 */
[----:B------:R-:W-:Y:S01]  /*5da0*/  @!P3 IMAD.IADD R244, R244, 0x1, -R2 ;  /* 0x00000001f4f4b824 */ /* 0x000fe200078e0a02 */
[----:B------:R-:W-:Y:S01]  /*5db0*/  ISETP.GE.AND P3, PT, R8, RZ, PT ;  /* 0x000000ff0800720c */ /* 0x000fe20003f66270 */
[----:B------:R-:W-:Y:S01]  /*5dc0*/  IMAD R250, R2, R9, R250 ;  /* 0x0000000902fa7224 */ /* 0x000fe200078e02fa */
[----:B------:R-:W-:Y:S01]  /*5dd0*/  LOP3.LUT R9, R4, 0x28, RZ, 0xfc, !PT ;  /* 0x0000002804097812 */ /* 0x000fe200078efcff */
[----:B------:R-:W-:Y:S01]  /*5de0*/  @!P1 IMAD.MOV R244, RZ, RZ, -R244 ;  /* 0x000000fffff49224 */ /* 0x000fe200078e0af4 */
[----:B------:R-:W-:Y:S01]  /*5df0*/  IABS R8, R12 ;  /* 0x0000000c00087213 */ /* 0x000fe20000000000 */
[----:B------:R-:W-:Y:S01]  /*5e00*/  @!P5 IMAD.MOV R236, RZ, RZ, -R236 ;  /* 0x000000ffffecd224 */ /* 0x000fe200078e0aec */
[C---:B------:R-:W-:Y:S01]  /*5e10*/  ISETP.GT.U32.AND P1, PT, R2.reuse, R250, PT ;  /* 0x000000fa0200720c */ /* 0x040fe20003f24070 */
[C---:B------:R-:W-:Y:S01]  /*5e20*/  IMAD R248, R2.reuse, R7, R248 ;  /* 0x0000000702f87224 */ /* 0x040fe200078e02f8 */
[----:B------:R-:W-:Y:S01]  /*5e30*/  ISETP.GT.U32.AND P5, PT, R2, R240, PT ;  /* 0x000000f00200720c */ /* 0x000fe20003fa4070 */
[----:B------:R-:W-:Y:S01]  /*5e40*/  IMAD.HI.U32 R7, R3, R252, RZ ;  /* 0x000000fc03077227 */ /* 0x000fe200078e00ff */
[----:B------:R-:W-:-:S03]  /*5e50*/  IABS R25, R9 ;  /* 0x0000000900197213 */ /* 0x000fc60000000000 */
[----:B------:R-:W-:Y:S01]  /*5e60*/  @!P0 IMAD.MOV R238, RZ, RZ, -R238 ;  /* 0x000000ffffee8224 */ /* 0x000fe200078e0aee */
[----:B------:R-:W-:Y:S01]  /*5e70*/  ISETP.GT.U32.AND P0, PT, R2, R246, PT ;  /* 0x000000f60200720c */ /* 0x000fe20003f04070 */
[----:B------:R-:W-:Y:S02]  /*5e80*/  IMAD.MOV R7, RZ, RZ, -R7 ;  /* 0x000000ffff077224 */ /* 0x000fe400078e0a07 */
[----:B------:R-:W-:-:S04]  /*5e90*/  IMAD.HI.U32 R6, R3, R25, RZ ;  /* 0x0000001903067227 */ /* 0x000fc800078e00ff */
[--C-:B------:R-:W-:Y:S02]  /*5ea0*/  @!P1 IMAD.IADD R250, R250, 0x1, -R2.reuse ;  /* 0x00000001fafa9824 */ /* 0x100fe400078e0a02 */
[----:B------:R-:W-:Y:S01]  /*5eb0*/  @!P5 IMAD.IADD R240, R240, 0x1, -R2 ;  /* 0x00000001f0f0d824 */ /* 0x000fe200078e0a02 */
[C---:B------:R-:W-:Y:S01]  /*5ec0*/  ISETP.GT.U32.AND P5, PT, R2.reuse, R242, PT ;  /* 0x000000f20200720c */ /* 0x040fe20003fa4070 */
[C---:B------:R-:W-:Y:S01]  /*5ed0*/  IMAD R252, R2.reuse, R7, R252 ;  /* 0x0000000702fc7224 */ /* 0x040fe200078e02fc */
[C---:B------:R-:W-:Y:S01]  /*5ee0*/  ISETP.GT.U32.AND P1, PT, R2.reuse, R250, PT ;  /* 0x000000fa0200720c */ /* 0x040fe20003f24070 */
[----:B------:R-:W-:Y:S01]  /*5ef0*/  @!P2 IMAD.MOV R240, RZ, RZ, -R240 ;  /* 0x000000fffff0a224 */ /* 0x000fe200078e0af0 */
[----:B------:R-:W-:Y:S01]  /*5f00*/  ISETP.GT.U32.AND P2, PT, R2, R248, PT ;  /* 0x000000f80200720c */ /* 0x000fe20003f44070 */
[----:B------:R-:W-:Y:S02]  /*5f10*/  IMAD.MOV R7, RZ, RZ, -R6 ;  /* 0x000000ffff077224 */ /* 0x000fe400078e0a06 */
[----:B------:R-:W-:Y:S01]  /*5f20*/  @!P0 IMAD.IADD R246, R246, 0x1, -R2 ;  /* 0x00000001f6f68824 */ /* 0x000fe200078e0a02 */
[----:B------:R-:W-:Y:S01]  /*5f30*/  ISETP.GE.AND P0, PT, R10, RZ, PT ;  /* 0x000000ff0a00720c */ /* 0x000fe20003f06270 */
[----:B------:R-:W-:Y:S01]  /*5f40*/  IMAD R25, R2, R7, R25 ;  /* 0x0000000702197224 */ /* 0x000fe200078e0219 */
[----:B------:R-:W-:Y:S01]  /*5f50*/  LOP3.LUT R10, R4, 0x24, RZ, 0xfc, !PT ;  /* 0x00000024040a7812 */ /* 0x000fe200078efcff */
[----:B------:R-:W-:-:S03]  /*5f60*/  IMAD.HI.U32 R6, R3, R8, RZ ;  /* 0x0000000803067227 */ /* 0x000fc600078e00ff */
[----:B------:R-:W-:Y:S01]  /*5f70*/  IABS R23, R10 ;  /* 0x0000000a00177213 */ /* 0x000fe20000000000 */
[--C-:B------:R-:W-:Y:S01]  /*5f80*/  @!P1 IMAD.IADD R250, R250, 0x1, -R2.reuse ;  /* 0x00000001fafa9824 */ /* 0x100fe200078e0a02 */
[----:B------:R-:W-:Y:S01]  /*5f90*/  ISETP.GT.U32.AND P1, PT, R2, R25, PT ;  /* 0x000000190200720c */ /* 0x000fe20003f24070 */
[----:B------:R-:W-:Y:S01]  /*5fa0*/  @!P2 IMAD.IADD R248, R248, 0x1, -R2 ;  /* 0x00000001f8f8a824 */ /* 0x000fe200078e0a02 */
[----:B------:R-:W-:Y:S01]  /*5fb0*/  ISETP.GE.AND P2, PT, R11, RZ, PT ;  /* 0x000000ff0b00720c */ /* 0x000fe20003f46270 */
[----:B------:R-:W-:Y:S02]  /*5fc0*/  @!P3 IMAD.MOV R246, RZ, RZ, -R246 ;  /* 0x000000fffff6b224 */ /* 0x000fe400078e0af6 */
[----:B------:R-:W-:Y:S01]  /*5fd0*/  IMAD.MOV R7, RZ, RZ, -R6 ;  /* 0x000000ffff077224 */ /* 0x000fe200078e0a06 */
[----:B------:R-:W-:Y:S01]  /*5fe0*/  ISETP.GT.U32.AND P3, PT, R2, R248, PT ;  /* 0x000000f80200720c */ /* 0x000fe20003f64070 */
[----:B------:R-:W-:-:S04]  /*5ff0*/  IMAD.HI.U32 R6, R3, R23, RZ ;  /* 0x0000001703067227 */ /* 0x000fc800078e00ff */
[C---:B------:R-:W-:Y:S02]  /*6000*/  IMAD R7, R2.reuse, R7, R8 ;  /* 0x0000000702077224 */ /* 0x040fe400078e0208 */
[----:B------:R-:W-:Y:S02]  /*6010*/  @!P1 IMAD.IADD R25, R25, 0x1, -R2 ;  /* 0x0000000119199824 */ /* 0x000fe400078e0a02 */
[----:B------:R-:W-:Y:S01]  /*6020*/  IMAD.MOV R6, RZ, RZ, -R6 ;  /* 0x000000ffff067224 */ /* 0x000fe200078e0a06 */
[----:B------:R-:W-:Y:S01]  /*6030*/  ISETP.GT.U32.AND P1, PT, R2, R7, PT ;  /* 0x000000070200720c */ /* 0x000fe20003f24070 */
[--C-:B------:R-:W-:Y:S02]  /*6040*/  @!P5 IMAD.IADD R242, R242, 0x1, -R2.reuse ;  /* 0x00000001f2f2d824 */ /* 0x100fe400078e0a02 */
[----:B------:R-:W-:Y:S01]  /*6050*/  @!P3 IMAD.IADD R248, R248, 0x1, -R2 ;  /* 0x00000001f8f8b824 */ /* 0x000fe200078e0a02 */
[----:B------:R-:W-:Y:S01]  /*6060*/  ISETP.GE.AND P3, PT, R12, RZ, PT ;  /* 0x000000ff0c00720c */ /* 0x000fe20003f66270 */
[----:B------:R-:W-:Y:S01]  /*6070*/  IMAD R23, R2, R6, R23 ;  /* 0x0000000602177224 */ /* 0x000fe200078e0217 */
[----:B------:R-:W-:Y:S01]  /*6080*/  LOP3.LUT R12, R4, 0x22, RZ, 0xfc, !PT ;  /* 0x00000022040c7812 */ /* 0x000fe200078efcff */
[----:B------:R-:W-:Y:S01]  /*6090*/  @!P0 IMAD.MOV R250, RZ, RZ, -R250 ;  /* 0x000000fffffa8224 */ /* 0x000fe200078e0afa */
[C---:B------:R-:W-:Y:S01]  /*60a0*/  ISETP.GT.U32.AND P5, PT, R2.reuse, R242, PT ;  /* 0x000000f20200720c */ /* 0x040fe20003fa4070 */
[----:B------:R-:W-:Y:S01]  /*60b0*/  @!P4 IMAD.MOV R248, RZ, RZ, -R248 ;  /* 0x000000fffff8c224 */ /* 0x000fe200078e0af8 */
[----:B------:R-:W-:Y:S01]  /*60c0*/  IABS R22, R12 ;  /* 0x0000000c00167213 */ /* 0x000fe20000000000 */
[----:B------:R-:W-:Y:S01]  /*60d0*/  VIADD R8, R5, 0x1e ;  /* 0x0000001e05087836 */ /* 0x000fe20000000000 */
[C---:B------:R-:W-:Y:S01]  /*60e0*/  ISETP.GT.U32.AND P0, PT, R2.reuse, R23, PT ;  /* 0x000000170200720c */ /* 0x040fe20003f04070 */
[----:B------:R-:W-:Y:S01]  /*60f0*/  @!P1 IMAD.IADD R7, R7, 0x1, -R2 ;  /* 0x0000000107079824 */ /* 0x000fe200078e0a02 */
[----:B------:R-:W-:Y:S01]  /*6100*/  ISETP.GT.U32.AND P1, PT, R2, R25, PT ;  /* 0x000000190200720c */ /* 0x000fe20003f24070 */
[----:B------:R-:W-:Y:S01]  /*6110*/  IMAD.HI.U32 R6, R3, R22, RZ ;  /* 0x0000001603067227 */ /* 0x000fe200078e00ff */
[----:B------:R-:W-:-:S02]  /*6120*/  IABS R18, R8 ;  /* 0x0000000800127213 */ /* 0x000fc40000000000 */
[----:B------:R-:W-:Y:S01]  /*6130*/  ISETP.GT.U32.AND P4, PT, R2, R7, PT ;  /* 0x000000070200720c */ /* 0x000fe20003f84070 */
[----:B------:R-:W-:Y:S02]  /*6140*/  IMAD.MOV R11, RZ, RZ, -R6 ;  /* 0x000000ffff0b7224 */ /* 0x000fe400078e0a06 */
[----:B------:R-:W-:Y:S01]  /*6150*/  @!P5 IMAD.IADD R242, R242, 0x1, -R2 ;  /* 0x00000001f2f2d824 */ /* 0x000fe200078e0a02 */
[C---:B------:R-:W-:Y:S01]  /*6160*/  ISETP.GT.U32.AND P5, PT, R2.reuse, R252, PT ;  /* 0x000000fc0200720c */ /* 0x040fe20003fa4070 */
[C---:B------:R-:W-:Y:S02]  /*6170*/  IMAD R22, R2.reuse, R11, R22 ;  /* 0x0000000b02167224 */ /* 0x040fe400078e0216 */
[--C-:B------:R-:W-:Y:S02]  /*6180*/  @!P0 IMAD.IADD R23, R23, 0x1, -R2.reuse ;  /* 0x0000000117178824 */ /* 0x100fe400078e0a02 */
[----:B------:R-:W-:Y:S01]  /*6190*/  @!P1 IMAD.IADD R25, R25, 0x1, -R2 ;  /* 0x0000000119199824 */ /* 0x000fe200078e0a02 */
[----:B------:R-:W-:Y:S01]  /*61a0*/  ISETP.GT.U32.AND P1, PT, R2, R22, PT ;  /* 0x000000160200720c */ /* 0x000fe20003f24070 */
[----:B------:R-:W-:Y:S01]  /*61b0*/  @!P6 IMAD.MOV R242, RZ, RZ, -R242 ;  /* 0x000000fffff2e224 */ /* 0x000fe200078e0af2 */
[----:B------:R-:W-:Y:S01]  /*61c0*/  ISETP.GE.AND P6, PT, R9, RZ, PT ;  /* 0x000000ff0900720c */ /* 0x000fe20003fc6270 */
[----:B------:R-:W-:-:S04]  /*61d0*/  IMAD.HI.U32 R9, R3, R18, RZ ;  /* 0x0000001203097227 */ /* 0x000fc800078e00ff */
[--C-:B------:R-:W-:Y:S02]  /*61e0*/  @!P5 IMAD.IADD R252, R252, 0x1, -R2.reuse ;  /* 0x00000001fcfcd824 */ /* 0x100fe400078e0a02 */
[--C-:B------:R-:W-:Y:S01]  /*61f0*/  @!P4 IMAD.IADD R7, R7, 0x1, -R2.reuse ;  /* 0x000000010707c824 */ /* 0x100fe200078e0a02 */
[----:B------:R-:W-:Y:S01]  /*6200*/  ISETP.GE.AND P4, PT, R12, RZ, PT ;  /* 0x000000ff0c00720c */ /* 0x000fe20003f86270 */
[----:B------:R-:W-:Y:S01]  /*6210*/  IMAD.MOV R9, RZ, RZ, -R9 ;  /* 0x000000ffff097224 */ /* 0x000fe200078e0a09 */
[----:B------:R-:W-:Y:S01]  /*6220*/  LOP3.LUT R12, R4, 0x1a, RZ, 0xfc, !PT ;  /* 0x0000001a040c7812 */ /* 0x000fe200078efcff */
[----:B------:R-:W-:Y:S01]  /*6230*/  @!P1 IMAD.IADD R22, R22, 0x1, -R2 ;  /* 0x0000000116169824 */ /* 0x000fe200078e0a02 */
        /* <DEDUP_REMOVED lines=9> */
[----:B------:R-:W-:Y:S01]  /*62d0*/  @!P1 IMAD.IADD R23, R23, 0x1, -R2 ;  /* 0x0000000117179824 */ /* 0x000fe200078e0a02 */
[C---:B------:R-:W-:Y:S01]  /*62e0*/  ISETP.GT.U32.AND P1, PT, R2.reuse, R18, PT ;  /* 0x000000120200720c */ /* 0x040fe20003f24070 */
[----:B------:R-:W-:Y:S02]  /*62f0*/  IMAD R16, R2, R11, R16 ;  /* 0x0000000b02107224 */ /* 0x000fe400078e0210 */
[----:B------:R-:W-:Y:S02]  /*6300*/  IMAD.MOV R11, RZ, RZ, -R6 ;  /* 0x000000ffff0b7224 */ /* 0x000fe400078e0a06 */
[----:B------:R-:W-:Y:S01]  /*6310*/  @!P5 IMAD.IADD R252, R252, 0x1, -R2 ;  /* 0x00000001fcfcd824 */ /* 0x000fe200078e0a02 */
[----:B------:R-:W-:Y:S01]  /*6320*/  ISETP.GE.AND P5, PT, R8, RZ, PT ;  /* 0x000000ff0800720c */ /* 0x000fe20003fa6270 */
[----:B------:R-:W-:Y:S02]  /*6330*/  IMAD R14, R2, R11, R14 ;  /* 0x0000000b020e7224 */ /* 0x000fe400078e020e */
[----:B------:R-:W-:-:S04]  /*6340*/  IMAD.HI.U32 R8, R3, R20, RZ ;  /* 0x0000001403087227 */ /* 0x000fc800078e00ff */
[--C-:B------:R-:W-:Y:S01]  /*6350*/  @!P6 IMAD.IADD R22, R22, 0x1, -R2.reuse ;  /* 0x000000011616e824 */ /* 0x100fe200078e0a02 */
[----:B------:R-:W-:Y:S01]  /*6360*/  ISETP.GT.U32.AND P6, PT, R2, R16, PT ;  /* 0x000000100200720c */ /* 0x000fe20003fc4070 */
[----:B------:R-:W-:Y:S01]  /*6370*/  @!P1 IMAD.IADD R18, R18, 0x1, -R2 ;  /* 0x0000000112129824 */ /* 0x000fe200078e0a02 */
[----:B------:R-:W-:Y:S01]  /*6380*/  ISETP.GT.U32.AND P1, PT, R2, R14, PT ;  /* 0x0000000e0200720c */ /* 0x000fe20003f24070 */
[----:B------:R-:W-:Y:S02]  /*6390*/  IMAD.MOV R15, RZ, RZ, -R8 ;  /* 0x000000ffff0f7224 */ /* 0x000fe400078e0a08 */
[----:B------:R-:W-:-:S04]  /*63a0*/  IMAD.HI.U32 R8, R3, R132, RZ ;  /* 0x0000008403087227 */ /* 0x000fc800078e00ff */
[----:B------:R-:W-:Y:S01]  /*63b0*/  IMAD.MOV R11, RZ, RZ, -R8 ;  /* 0x000000ffff0b7224 */ /* 0x000fe200078e0a08 */
[----:B------:R-:W-:Y:S01]  /*63c0*/  IABS R8, R37 ;  /* 0x0000002500087213 */ /* 0x000fe20000000000 */
[----:B------:R-:W-:-:S04]  /*63d0*/  IMAD.HI.U32 R9, R3, R134, RZ ;  /* 0x0000008603097227 */ /* 0x000fc800078e00ff */
[----:B------:R-:W-:Y:S02]  /*63e0*/  IMAD R132, R2, R11, R132 ;  /* 0x0000000b02847224 */ /* 0x000fe400078e0284 */
[--C-:B------:R-:W-:Y:S02]  /*63f0*/  @!P6 IMAD.IADD R16, R16, 0x1, -R2.reuse ;  /* 0x000000011010e824 */ /* 0x100fe400078e0a02 */
[----:B------:R-:W-:Y:S01]  /*6400*/  @!P1 IMAD.IADD R14, R14, 0x1, -R2 ;  /* 0x000000010e0e9824 */ /* 0x000fe200078e0a02 */
[C---:B------:R-:W-:Y:S01]  /*6410*/  ISETP.GT.U32.AND P6, PT, R2.reuse, R132, PT ;  /* 0x000000840200720c */ /* 0x040fe20003fc4070 */
[----:B------:R-:W-:Y:S01]  /*6420*/  IMAD.MOV R9, RZ, RZ, -R9 ;  /* 0x000000ffff097224 */ /* 0x000fe200078e0a09 */
[----:B------:R-:W-:Y:S01]  /*6430*/  ISETP.GT.U32.AND P1, PT, R2, R18, PT ;  /* 0x000000120200720c */ /* 0x000fe20003f24070 */
[----:B------:R-:W-:Y:S01]  /*6440*/  @!P2 IMAD.MOV R252, RZ, RZ, -R252 ;  /* 0x000000fffffca224 */ /* 0x000fe200078e0afc */
[----:B------:R-:W-:Y:S01]  /*6450*/  ISETP.GE.AND P2, PT, R10, RZ, PT ;  /* 0x000000ff0a00720c */ /* 0x000fe20003f46270 */
[----:B------:R-:W-:-:S04]  /*6460*/  IMAD.HI.U32 R10, R3, R130, RZ ;  /* 0x00000082030a7227 */ /* 0x000fc800078e00ff */
[C---:B------:R-:W-:Y:S02]  /*6470*/  IMAD R134, R2.reuse, R9, R134 ;  /* 0x0000000902867224 */ /* 0x040fe400078e0286 */
[----:B------:R-:W-:Y:S02]  /*6480*/  VIADD R6, R5, 0xe ;  /* 0x0000000e05067836 */ /* 0x000fe40000000000 */
[----:B------:R-:W-:Y:S02]  /*6490*/  IMAD R20, R2, R15, R20 ;  /* 0x0000000f02147224 */ /* 0x000fe400078e0214 */
[----:B------:R-:W-:Y:S01]  /*64a0*/  IMAD.MOV R15, RZ, RZ, -R10 ;  /* 0x000000ffff0f7224 */ /* 0x000fe200078e0a0a */
[----:B------:R-:W-:Y:S01]  /*64b0*/  IABS R10, R6 ;  /* 0x00000006000a7213 */ /* 0x000fe20000000000 */
[--C-:B------:R-:W-:Y:S01]  /*64c0*/  @!P6 IMAD.IADD R132, R132, 0x1, -R2.reuse ;  /* 0x000000018484e824 */ /* 0x100fe200078e0a02 */
[----:B------:R-:W-:Y:S01]  /*64d0*/  ISETP.GE.AND P6, PT, R6, RZ, PT ;  /* 0x000000ff0600720c */ /* 0x000fe20003fc6270 */
[----:B------:R-:W-:Y:S01]  /*64e0*/  @!P1 IMAD.IADD R18, R18, 0x1, -R2 ;  /* 0x0000000112129824 */ /* 0x000fe200078e0a02 */
[C---:B------:R-:W-:Y:S01]  /*64f0*/  ISETP.GT.U32.AND P1, PT, R2.reuse, R134, PT ;  /* 0x000000860200720c */ /* 0x040fe20003f24070 */
[----:B------:R-:W-:Y:S01]  /*6500*/  IMAD.HI.U32 R6, R3, R128, RZ ;  /* 0x0000008003067227 */ /* 0x000fe200078e00ff */
[----:B------:R-:W-:-:S03]  /*6510*/  ISETP.GT.U32.AND P0, PT, R2, R20, PT ;  /* 0x000000140200720c */ /* 0x000fc60003f04070 */
[----:B------:R-:W-:Y:S02]  /*6520*/  IMAD.MOV.U32 R5, RZ, RZ, R7 ;  /* 0x000000ffff057224 */ /* 0x000fe400078e0007 */
[----:B------:R-:W-:Y:S02]  /*6530*/  IMAD.MOV R7, RZ, RZ, -R6 ;  /* 0x000000ffff077224 */ /* 0x000fe400078e0a06 */
[----:B------:R-:W-:-:S04]  /*6540*/  IMAD.HI.U32 R6, R3, R8, RZ ;  /* 0x0000000803067227 */ /* 0x000fc800078e00ff */
[----:B------:R-:W-:Y:S02]  /*6550*/  IMAD R128, R2, R7, R128 ;  /* 0x0000000702807224 */ /* 0x000fe400078e0280 */
[----:B------:R-:W-:Y:S02]  /*6560*/  @!P1 IMAD.IADD R134, R134, 0x1, -R2 ;  /* 0x0000000186869824 */ /* 0x000fe400078e0a02 */
[----:B------:R-:W-:Y:S01]  /*6570*/  @!P2 IMAD.MOV R23, RZ, RZ, -R23 ;  /* 0x000000ffff17a224 */ /* 0x000fe200078e0a17 */
[C---:B------:R-:W-:Y:S01]  /*6580*/  ISETP.GT.U32.AND P1, PT, R2.reuse, R128, PT ;  /* 0x000000800200720c */ /* 0x040fe20003f24070 */
[----:B------:R-:W-:Y:S01]  /*6590*/  IMAD.HI.U32 R7, R3, R10, RZ ;  /* 0x0000000a03077227 */ /* 0x000fe200078e00ff */
[----:B------:R-:W-:-:S03]  /*65a0*/  ISETP.GT.U32.AND P2, PT, R2, R16, PT ;  /* 0x000000100200720c */ /* 0x000fc60003f44070 */
[----:B------:R-:W-:Y:S02]  /*65b0*/  IMAD.MOV R9, RZ, RZ, -R6 ;  /* 0x000000ffff097224 */ /* 0x000fe400078e0a06 */
[----:B------:R-:W-:Y:S02]  /*65c0*/  @!P0 IMAD.IADD R20, R20, 0x1, -R2 ;  /* 0x0000000114148824 */ /* 0x000fe400078e0a02 */
[----:B------:R-:W-:Y:S02]  /*65d0*/  IMAD.MOV R11, RZ, RZ, -R7 ;  /* 0x000000ffff0b7224 */ /* 0x000fe400078e0a07 */
[C---:B------:R-:W-:Y:S01]  /*65e0*/  IMAD R7, R2.reuse, R9, R8 ;  /* 0x0000000902077224 */ /* 0x040fe200078e0208 */
[C---:B------:R-:W-:Y:S01]  /*65f0*/  ISETP.GT.U32.AND P0, PT, R2.reuse, R20, PT ;  /* 0x000000140200720c */ /* 0x040fe20003f04070 */
[----:B------:R-:W-:Y:S01]  /*6600*/  @!P3 IMAD.MOV R5, RZ, RZ, -R5 ;  /* 0x000000ffff05b224 */ /* 0x000fe200078e0a05 */
[C---:B------:R-:W-:Y:S01]  /*6610*/  ISETP.GT.U32.AND P3, PT, R2.reuse, R14, PT ;  /* 0x0000000e0200720c */ /* 0x040fe20003f64070 */
[----:B------:R-:W-:Y:S01]  /*6620*/  @!P4 IMAD.MOV R22, RZ, RZ, -R22 ;  /* 0x000000ffff16c224 */ /* 0x000fe200078e0a16 */
[C---:B------:R-:W-:Y:S01]  /*6630*/  ISETP.GT.U32.AND P4, PT, R2.reuse, R132, PT ;  /* 0x000000840200720c */ /* 0x040fe20003f84070 */
[----:B------:R-:W-:-:S02]  /*6640*/  IMAD R130, R2, R15, R130 ;  /* 0x0000000f02827224 */ /* 0x000fc400078e0282 */
[--C-:B------:R-:W-:Y:S01]  /*6650*/  @!P1 IMAD.IADD R128, R128, 0x1, -R2.reuse ;  /* 0x0000000180809824 */ /* 0x100fe200078e0a02 */
[----:B------:R-:W-:Y:S01]  /*6660*/  ISETP.GT.U32.AND P1, PT, R2, R7, PT ;  /* 0x000000070200720c */ /* 0x000fe20003f24070 */
[----:B------:R-:W-:Y:S01]  /*6670*/  @!P2 IMAD.IADD R16, R16, 0x1, -R2 ;  /* 0x000000011010a824 */ /* 0x000fe200078e0a02 */
[C---:B------:R-:W-:Y:S01]  /*6680*/  ISETP.GT.U32.AND P2, PT, R2.reuse, R130, PT ;  /* 0x000000820200720c */ /* 0x040fe20003f44070 */
[----:B------:R-:W-:Y:S02]  /*6690*/  IMAD R6, R2, R11, R10 ;  /* 0x0000000b02067224 */ /* 0x000fe400078e020a */
[--C-:B------:R-:W-:Y:S01]  /*66a0*/  @!P0 IMAD.IADD R20, R20, 0x1, -R2.reuse ;  /* 0x0000000114148824 */ /* 0x100fe200078e0a02 */
[----:B------:R-:W-:Y:S01]  /*66b0*/  ISETP.GE.AND P0, PT, R17, RZ, PT ;  /* 0x000000ff1100720c */ /* 0x000fe20003f06270 */
[--C-:B------:R-:W-:Y:S01]  /*66c0*/  @!P3 IMAD.IADD R14, R14, 0x1, -R2.reuse ;  /* 0x000000010e0eb824 */ /* 0x100fe200078e0a02 */
[----:B------:R-:W-:Y:S01]  /*66d0*/  ISETP.GE.AND P3, PT, R27, RZ, PT ;  /* 0x000000ff1b00720c */ /* 0x000fe20003f66270 */
[----:B------:R-:W-:Y:S01]  /*66e0*/  @!P4 IMAD.IADD R132, R132, 0x1, -R2 ;  /* 0x000000018484c824 */ /* 0x000fe200078e0a02 */
[----:B------:R-:W-:Y:S01]  /*66f0*/  ISETP.GE.AND P4, PT, R12, RZ, PT ;  /* 0x000000ff0c00720c */ /* 0x000fe20003f86270 */
[----:B------:R-:W-:Y:S01]  /*6700*/  @!P5 IMAD.MOV R18, RZ, RZ, -R18 ;  /* 0x000000ffff12d224 */ /* 0x000fe200078e0a12 */
[----:B------:R-:W-:Y:S01]  /*6710*/  IABS R12, R39 ;  /* 0x00000027000c7213 */ /* 0x000fe20000000000 */
[--C-:B------:R-:W-:Y:S01]  /*6720*/  @!P1 IMAD.IADD R7, R7, 0x1, -R2.reuse ;  /* 0x0000000107079824 */ /* 0x100fe200078e0a02 */
[----:B------:R-:W-:Y:S01]  /*6730*/  ISETP.GT.U32.AND P1, PT, R2, R6, PT ;  /* 0x000000060200720c */ /* 0x000fe20003f24070 */
[----:B------:R-:W-:Y:S01]  /*6740*/  @!P2 IMAD.IADD R130, R130, 0x1, -R2 ;  /* 0x000000018282a824 */ /* 0x000fe200078e0a02 */
[----:B------:R-:W-:Y:S01]  /*6750*/  ISETP.GE.AND P2, PT, R29, RZ, PT ;  /* 0x000000ff1d00720c */ /* 0x000fe20003f46270 */
[----:B------:R-:W-:Y:S01]  /*6760*/  IMAD.HI.U32 R8, R3, R12, RZ ;  /* 0x0000000c03087227 */ /* 0x000fe200078e00ff */
[----:B------:R-:W-:-:S02]  /*6770*/  LOP3.LUT R29, R4, 0xa, RZ, 0xfc, !PT ;  /* 0x0000000a041d7812 */ /* 0x000fc400078efcff */
[----:B------:R-:W-:Y:S01]  /*6780*/  IABS R17, R41 ;  /* 0x0000002900117213 */ /* 0x000fe20000000000 */
[----:B------:R-:W-:Y:S01]  /*6790*/  IMAD.MOV R11, RZ, RZ, -R8 ;  /* 0x000000ffff0b7224 */ /* 0x000fe200078e0a08 */
[----:B------:R-:W-:Y:S01]  /*67a0*/  IABS R15, R29 ;  /* 0x0000001d000f7213 */ /* 0x000fe20000000000 */
[----:B------:R-:W-:Y:S01]  /*67b0*/  @!P3 IMAD.MOV R16, RZ, RZ, -R16 ;  /* 0x000000ffff10b224 */ /* 0x000fe200078e0a10 */
[C---:B------:R-:W-:Y:S01]  /*67c0*/  ISETP.GT.U32.AND P3, PT, R2.reuse, R128, PT ;  /* 0x000000800200720c */ /* 0x040fe20003f64070 */
[C---:B------:R-:W-:Y:S02]  /*67d0*/  IMAD R8, R2.reuse, R11, R12 ;  /* 0x0000000b02087224 */ /* 0x040fe400078e020c */
[----:B------:R-:W-:Y:S01]  /*67e0*/  @!P0 IMAD.MOV R20, RZ, RZ, -R20 ;  /* 0x000000ffff148224 */ /* 0x000fe200078e0a14 */
[----:B------:R-:W-:Y:S01]  /*67f0*/  ISETP.GT.U32.AND P0, PT, R2, R134, PT ;  /* 0x000000860200720c */ /* 0x000fe20003f04070 */
[----:B------:R-:W-:-:S04]  /*6800*/  IMAD.HI.U32 R9, R3, R15, RZ ;  /* 0x0000000f03097227 */ /* 0x000fc800078e00ff */
[----:B------:R-:W-:-:S04]  /*6810*/  IMAD.HI.U32 R11, R3, R126, RZ ;  /* 0x0000007e030b7227 */ /* 0x000fc800078e00ff */
[----:B------:R-:W-:Y:S01]  /*6820*/  @!P1 IMAD.IADD R6, R6, 0x1, -R2 ;  /* 0x0000000106069824 */ /* 0x000fe200078e0a02 */
[----:B------:R-:W-:Y:S01]  /*6830*/  ISETP.GT.U32.AND P1, PT, R2, R130, PT ;  /* 0x000000820200720c */ /* 0x000fe20003f24070 */
[----:B------:R-:W-:-:S03]  /*6840*/  IMAD.HI.U32 R10, R3, R17, RZ ;  /* 0x00000011030a7227 */ /* 0x000fc600078e00ff */
[----:B------:R-:W-:Y:S01]  /*6850*/  ISETP.GT.U32.AND P5, PT, R2, R6, PT ;  /* 0x000000060200720c */ /* 0x000fe20003fa4070 */
[----:B------:R-:W-:Y:S01]  /*6860*/  IMAD.MOV R12, RZ, RZ, -R9 ;  /* 0x000000ffff0c7224 */ /* 0x000fe200078e0a09 */
[----:B------:R-:W-:Y:S01]  /*6870*/  LOP3.LUT R9, R4, 0x2, RZ, 0xfc, !PT ;  /* 0x0000000204097812 */ /* 0x000fe200078efcff */
[----:B------:R-:W-:Y:S02]  /*6880*/  IMAD.MOV R11, RZ, RZ, -R11 ;  /* 0x000000ffff0b7224 */ /* 0x000fe400078e0a0b */
[----:B------:R-:W-:Y:S01]  /*6890*/  IMAD.MOV R27, RZ, RZ, -R10 ;  /* 0x000000ffff1b7224 */ /* 0x000fe200078e0a0a */
[----:B------:R-:W-:Y:S01]  /*68a0*/  IABS R122, R9 ;  /* 0x00000009007a7213 */ /* 0x000fe20000000000 */
[C---:B------:R-:W-:Y:S02]  /*68b0*/  IMAD R126, R2.reuse, R11, R126 ;  /* 0x0000000b027e7224 */ /* 0x040fe400078e027e */
[C---:B------:R-:W-:Y:S02]  /*68c0*/  IMAD R10, R2.reuse, R12, R15 ;  /* 0x0000000c020a7224 */ /* 0x040fe400078e020f */
[----:B------:R-:W-:-:S02]  /*68d0*/  IMAD R12, R2, R27, R17 ;  /* 0x0000001b020c7224 */ /* 0x000fc400078e0211 */
[----:B------:R-:W-:Y:S01]  /*68e0*/  @!P4 IMAD.MOV R14, RZ, RZ, -R14 ;  /* 0x000000ffff0ec224 */ /* 0x000fe200078e0a0e */
[----:B------:R-:W-:Y:S01]  /*68f0*/  ISETP.GT.U32.AND P4, PT, R2, R7, PT ;  /* 0x000000070200720c */ /* 0x000fe20003f84070 */
[----:B------:R-:W-:-:S04]  /*6900*/  IMAD.HI.U32 R4, R3, R124, RZ ;  /* 0x0000007c03047227 */ /* 0x000fc800078e00ff */
[----:B------:R-:W-:Y:S01]  /*6910*/  @!P3 IMAD.IADD R128, R128, 0x1, -R2 ;  /* 0x000000018080b824 */ /* 0x000fe200078e0a02 */
[C---:B------:R-:W-:Y:S01]  /*6920*/  ISETP.GT.U32.AND P3, PT, R2.reuse, R126, PT ;  /* 0x0000007e0200720c */ /* 0x040fe20003f64070 */
[----:B------:R-:W-:Y:S01]  /*6930*/  @!P2 IMAD.MOV R132, RZ, RZ, -R132 ;  /* 0x000000ffff84a224 */ /* 0x000fe200078e0a84 */
[----:B------:R-:W-:Y:S01]  /*6940*/  ISETP.GT.U32.AND P2, PT, R2, R8, PT ;  /* 0x000000080200720c */ /* 0x000fe20003f44070 */
[----:B------:R-:W-:Y:S01]  /*6950*/  @!P0 IMAD.IADD R134, R134, 0x1, -R2 ;  /* 0x0000000186868824 */ /* 0x000fe200078e0a02 */
[----:B------:R-:W-:Y:S01]  /*6960*/  ISETP.GT.U32.AND P0, PT, R2, R10, PT ;  /* 0x0000000a0200720c */ /* 0x000fe20003f04070 */
[----:B------:R-:W-:-:S04]  /*6970*/  IMAD.HI.U32 R3, R3, R122, RZ ;  /* 0x0000007a03037227 */ /* 0x000fc800078e00ff */
[----:B------:R-:W-:Y:S01]  /*6980*/  @!P1 IMAD.IADD R130, R130, 0x1, -R2 ;  /* 0x0000000182829824 */ /* 0x000fe200078e0a02 */
[C---:B------:R-:W-:Y:S01]  /*6990*/  ISETP.GT.U32.AND P1, PT, R2.reuse, R12, PT ;  /* 0x0000000c0200720c */ /* 0x040fe20003f24070 */
[----:B------:R-:W-:Y:S02]  /*69a0*/  IMAD.MOV R11, RZ, RZ, -R4 ;  /* 0x000000ffff0b7224 */ /* 0x000fe400078e0a04 */
[----:B------:R-:W-:Y:S02]  /*69b0*/  IMAD.MOV R3, RZ, RZ, -R3 ;  /* 0x000000ffff037224 */ /* 0x000fe400078e0a03 */
[C---:B------:R-:W-:Y:S02]  /*69c0*/  IMAD R124, R2.reuse, R11, R124 ;  /* 0x0000000b027c7224 */ /* 0x040fe400078e027c */
[C---:B------:R-:W-:Y:S02]  /*69d0*/  IMAD R122, R2.reuse, R3, R122 ;  /* 0x00000003027a7224 */ /* 0x040fe400078e027a */
[--C-:B------:R-:W-:Y:S01]  /*69e0*/  @!P4 IMAD.IADD R7, R7, 0x1, -R2.reuse ;  /* 0x000000010707c824 */ /* 0x100fe200078e0a02 */
[----:B------:R-:W-:Y:S01]  /*69f0*/  ISETP.GT.U32.AND P4, PT, R2, R124, PT ;  /* 0x0000007c0200720c */ /* 0x000fe20003f84070 */
[--C-:B------:R-:W-:Y:S01]  /*6a00*/  @!P3 IMAD.IADD R126, R126, 0x1, -R2.reuse ;  /* 0x000000017e7eb824 */ /* 0x100fe200078e0a02 */
[----:B------:R-:W-:Y:S01]  /*6a10*/  ISETP.GT.U32.AND P3, PT, R2, R122, PT ;  /* 0x0000007a0200720c */ /* 0x000fe20003f64070 */
[--C-:B------:R-:W-:Y:S01]  /*6a20*/  @!P5 IMAD.IADD R6, R6, 0x1, -R2.reuse ;  /* 0x000000010606d824 */ /* 0x100fe200078e0a02 */
[----:B------:R-:W-:Y:S01]  /*6a30*/  ISETP.GE.AND P5, PT, R31, RZ, PT ;  /* 0x000000ff1f00720c */ /* 0x000fe20003fa6270 */
[--C-:B------:R-:W-:Y:S01]  /*6a40*/  @!P2 IMAD.IADD R8, R8, 0x1, -R2.reuse ;  /* 0x000000010808a824 */ /* 0x100fe200078e0a02 */
[----:B------:R-:W-:Y:S01]  /*6a50*/  ISETP.GE.AND P2, PT, R33, RZ, PT ;  /* 0x000000ff2100720c */ /* 0x000fe20003f46270 */
[--C-:B------:R-:W-:Y:S01]  /*6a60*/  @!P0 IMAD.IADD R10, R10, 0x1, -R2.reuse ;  /* 0x000000010a0a8824 */ /* 0x100fe200078e0a02 */
[----:B------:R-:W-:Y:S01]  /*6a70*/  ISETP.GE.AND P0, PT, R35, RZ, PT ;  /* 0x000000ff2300720c */ /* 0x000fe20003f06270 */
[----:B------:R-:W-:Y:S01]  /*6a80*/  @!P1 IMAD.IADD R12, R12, 0x1, -R2 ;  /* 0x000000010c0c9824 */ /* 0x000fe200078e0a02 */
[----:B------:R-:W-:Y:S01]  /*6a90*/  ISETP.GE.AND P1, PT, R37, RZ, PT ;  /* 0x000000ff2500720c */ /* 0x000fe20003f26270 */
[----:B------:R-:W-:-:S02]  /*6aa0*/  IMAD.MOV.U32 R4, RZ, RZ, R7 ;  /* 0x000000ffff047224 */ /* 0x000fc400078e0007 */
[--C-:B------:R-:W-:Y:S01]  /*6ab0*/  @!P4 IMAD.IADD R124, R124, 0x1, -R2.reuse ;  /* 0x000000017c7cc824 */ /* 0x100fe200078e0a02 */
[----:B------:R-:W-:Y:S01]  /*6ac0*/  ISETP.GT.U32.AND P4, PT, R2, R8, PT ;  /* 0x000000080200720c */ /* 0x000fe20003f84070 */
[----:B------:R-:W-:Y:S02]  /*6ad0*/  @!P3 IMAD.IADD R122, R122, 0x1, -R2 ;  /* 0x000000017a7ab824 */ /* 0x000fe400078e0a02 */
[----:B------:R-:W-:Y:S01]  /*6ae0*/  @!P5 IMAD.MOV R134, RZ, RZ, -R134 ;  /* 0x000000ffff86d224 */ /* 0x000fe200078e0a86 */
[C---:B------:R-:W-:Y:S01]  /*6af0*/  ISETP.GT.U32.AND P5, PT, R2.reuse, R126, PT ;  /* 0x0000007e0200720c */ /* 0x040fe20003fa4070 */
[----:B------:R-:W-:Y:S01]  /*6b00*/  @!P2 IMAD.MOV R130, RZ, RZ, -R130 ;  /* 0x000000ffff82a224 */ /* 0x000fe200078e0a82 */
[C---:B------:R-:W-:Y:S01]  /*6b10*/  ISETP.GT.U32.AND P2, PT, R2.reuse, R10, PT ;  /* 0x0000000a0200720c */ /* 0x040fe20003f44070 */
[----:B------:R-:W-:Y:S01]  /*6b20*/  @!P0 IMAD.MOV R128, RZ, RZ, -R128 ;  /* 0x000000ffff808224 */ /* 0x000fe200078e0a80 */
[C---:B------:R-:W-:Y:S01]  /*6b30*/  ISETP.GT.U32.AND P0, PT, R2.reuse, R12, PT ;  /* 0x0000000c0200720c */ /* 0x040fe20003f04070 */
[----:B------:R-:W-:Y:S01]  /*6b40*/  @!P1 IMAD.MOV R4, RZ, RZ, -R4 ;  /* 0x000000ffff049224 */ /* 0x000fe200078e0a04 */
[C---:B------:R-:W-:Y:S01]  /*6b50*/  ISETP.GT.U32.AND P1, PT, R2.reuse, R124, PT ;  /* 0x0000007c0200720c */ /* 0x040fe20003f24070 */
[----:B------:R-:W-:Y:S01]  /*6b60*/  @!P6 IMAD.MOV R6, RZ, RZ, -R6 ;  /* 0x000000ffff06e224 */ /* 0x000fe200078e0a06 */
[----:B------:R-:W-:Y:S01]  /*6b70*/  ISETP.GT.U32.AND P3, PT, R2, R122, PT ;  /* 0x0000007a0200720c */ /* 0x000fe20003f64070 */
[----:B------:R-:W-:Y:S01]  /*6b80*/  @!P4 IMAD.IADD R8, R8, 0x1, -R2 ;  /* 0x000000010808c824 */ /* 0x000fe200078e0a02 */
[----:B------:R-:W-:-:S02]  /*6b90*/  ISETP.GE.AND P6, PT, R39, RZ, PT ;  /* 0x000000ff2700720c */ /* 0x000fc40003fc6270 */
[----:B------:R-:W-:Y:S01]  /*6ba0*/  ISETP.GE.AND P4, PT, R29, RZ, PT ;  /* 0x000000ff1d00720c */ /* 0x000fe20003f86270 */
[--C-:B------:R-:W-:Y:S01]  /*6bb0*/  @!P5 IMAD.IADD R126, R126, 0x1, -R2.reuse ;  /* 0x000000017e7ed824 */ /* 0x100fe200078e0a02 */
[----:B------:R-:W-:Y:S01]  /*6bc0*/  ISETP.GE.AND P5, PT, R45, RZ, PT ;  /* 0x000000ff2d00720c */ /* 0x000fe20003fa6270 */
[--C-:B------:R-:W-:Y:S01]  /*6bd0*/  @!P2 IMAD.IADD R10, R10, 0x1, -R2.reuse ;  /* 0x000000010a0aa824 */ /* 0x100fe200078e0a02 */
[----:B------:R-:W-:Y:S01]  /*6be0*/  ISETP.GE.AND P2, PT, R41, RZ, PT ;  /* 0x000000ff2900720c */ /* 0x000fe20003f46270 */
[--C-:B------:R-:W-:Y:S01]  /*6bf0*/  @!P0 IMAD.IADD R12, R12, 0x1, -R2.reuse ;  /* 0x000000010c0c8824 */ /* 0x100fe200078e0a02 */
[----:B------:R-:W-:Y:S01]  /*6c00*/  ISETP.GE.AND P0, PT, R43, RZ, PT ;  /* 0x000000ff2b00720c */ /* 0x000fe20003f06270 */
[--C-:B------:R-:W-:Y:S01]  /*6c10*/  @!P1 IMAD.IADD R124, R124, 0x1, -R2.reuse ;  /* 0x000000017c7c9824 */ /* 0x100fe200078e0a02 */
[----:B------:R-:W-:Y:S01]  /*6c20*/  ISETP.GE.AND P1, PT, R9, RZ, PT ;  /* 0x000000ff0900720c */ /* 0x000fe20003f26270 */
[----:B------:R-:W-:Y:S01]  /*6c30*/  @!P3 IMAD.IADD R122, R122, 0x1, -R2 ;  /* 0x000000017a7ab824 */ /* 0x000fe200078e0a02 */
[----:B------:R-:W-:Y:S01]  /*6c40*/  ISETP.NE.AND P3, PT, R19, RZ, PT ;  /* 0x000000ff1300720c */ /* 0x000fe20003f65270 */
[----:B------:R-:W-:Y:S01]  /*6c50*/  IMAD R2, R47, UR14, RZ ;  /* 0x0000000e2f027c24 */ /* 0x000fe2000f8e02ff */
[----:B------:R-:W-:Y:S01]  /*6c60*/  LOP3.LUT R19, RZ, R19, RZ, 0x33, !PT ;  /* 0x00000013ff137212 */ /* 0x000fe200078e33ff */
[----:B------:R-:W-:Y:S01]  /*6c70*/  @!P6 IMAD.MOV R8, RZ, RZ, -R8 ;  /* 0x000000ffff08e224 */ /* 0x000fe200078e0a08 */
[----:B------:R-:W-:Y:S01]  /*6c80*/  USHF.L.U32 UR14, UR14, 0x6, URZ ;  /* 0x000000060e0e7899 */ /* 0x000fe2000800063f */
[----:B------:R-:W-:Y:S01]  /*6c90*/  @!P4 IMAD.MOV R10, RZ, RZ, -R10 ;  /* 0x000000ffff0ac224 */ /* 0x000fe200078e0a0a */
[C---:B------:R-:W-:Y:S01]  /*6ca0*/  IADD3 R3, P6, R2.reuse, UR4, RZ ;  /* 0x0000000402037c10 */ /* 0x040fe2000ffde0ff */
[----:B------:R-:W-:Y:S01]  /*6cb0*/  @!P2 IMAD.MOV R12, RZ, RZ, -R12 ;  /* 0x000000ffff0ca224 */ /* 0x000fe200078e0a0c */
[C---:B------:R-:W-:Y:S01]  /*6cc0*/  SEL R121, R19.reuse, R24, !P3 ;  /* 0x0000001813797207 */ /* 0x040fe20005800000 */
[----:B------:R-:W-:Y:S01]  /*6cd0*/  @!P0 IMAD.MOV R126, RZ, RZ, -R126 ;  /* 0x000000ffff7e8224 */ /* 0x000fe200078e0a7e */
[----:B------:R-:W-:Y:S01]  /*6ce0*/  LEA.HI.X.SX32 R2, R2, UR5, 0x1, P6 ;  /* 0x0000000502027c11 */ /* 0x000fe2000b0f0eff */
[----:B------:R-:W-:Y:S01]  /*6cf0*/  @!P5 IMAD.MOV R124, RZ, RZ, -R124 ;  /* 0x000000ffff7cd224 */ /* 0x000fe200078e0a7c */
[----:B------:R-:W-:Y:S01]  /*6d00*/  ULDC UR5, c[0x0][0x240] ;  /* 0x0000900000057ab9 */ /* 0x000fe20000000800 */
[----:B------:R-:W-:Y:S01]  /*6d10*/  @!P1 IMAD.MOV R122, RZ, RZ, -R122 ;  /* 0x000000ffff7a9224 */ /* 0x000fe200078e0a7a */
[----:B------:R-:W-:Y:S01]  /*6d20*/  SEL R239, R19, R36, !P3 ;  /* 0x0000002413ef7207 */ /* 0x000fe20005800000 */
[----:B------:R-:W-:Y:S01]  /*6d30*/  IMAD R121, R121, UR5, RZ ;  /* 0x0000000579797c24 */ /* 0x000fe2000f8e02ff */
[C---:B------:R-:W-:Y:S01]  /*6d40*/  SEL R229, R19.reuse, R26, !P3 ;  /* 0x0000001a13e57207 */ /* 0x040fe20005800000 */
[----:B------:R-:W-:Y:S01]  /*6d50*/  ULDC UR4, c[0x0][0x234] ;  /* 0x00008d0000047ab9 */ /* 0x000fe20000000800 */
[----:B------:R-:W-:Y:S01]  /*6d60*/  SEL R231, R19, R28, !P3 ;  /* 0x0000001c13e77207 */ /* 0x000fe20005800000 */
[----:B------:R-:W-:Y:S01]  /*6d70*/  IMAD R239, R239, UR5, RZ ;  /* 0x00000005efef7c24 */ /* 0x000fe2000f8e02ff */
        /* <DEDUP_REMOVED lines=58> */
[C---:B------:R-:W-:Y:S01]  /*7120*/  SEL R118, R19.reuse, R118, !P3 ;  /* 0x0000007613767207 */ /* 0x040fe20005800000 */
        /* <DEDUP_REMOVED lines=39> */
[----:B------:R-:W-:Y:S01]  /*73a0*/  SEL R81, R19, R138, !P3 ;  /* 0x0000008a13517207 */ /* 0x000fe20005800000 */
        /* <DEDUP_REMOVED lines=149> */
[-C--:B------:R-:W-:Y:S01]  /*7d00*/  IADD3 R122, P4, R121, R3.reuse, RZ ;  /* 0x00000003797a7210 */ /* 0x080fe20007f9e0ff */
[----:B------:R-:W-:Y:S01]  /*7d10*/  IMAD R17, R17, UR5, RZ ;  /* 0x0000000511117c24 */ /* 0x000fe2000f8e02ff */
[-C--:B------:R-:W-:Y:S01]  /*7d20*/  IADD3 R240, P5, R239, R3.reuse, RZ ;  /* 0x00000003eff07210 */ /* 0x080fe20007fbe0ff */
[----:B------:R-:W-:Y:S01]  /*7d30*/  IMAD R19, R19, UR5, RZ ;  /* 0x0000000513137c24 */ /* 0x000fe2000f8e02ff */
[-C--:B------:R-:W-:Y:S01]  /*7d40*/  LEA.HI.X.SX32 R121, R121, R2.reuse, 0x1, P4 ;  /* 0x0000000279797211 */ /* 0x080fe200020f0eff */
[----:B------:R-:W-:Y:S01]  /*7d50*/  STL [R1+0x794], R122 ;  /* 0x0007947a01007387 */ /* 0x000fe20000100800 */
[-C--:B------:R-:W-:Y:S01]  /*7d60*/  IADD3 R230, P3, R229, R3.reuse, RZ ;  /* 0x00000003e5e67210 */ /* 0x080fe20007f7e0ff */
[----:B------:R-:W-:Y:S01]  /*7d70*/  IMAD R13, R13, UR4, RZ ;  /* 0x000000040d0d7c24 */ /* 0x000fe2000f8e02ff */
[-C--:B------:R-:W-:Y:S01]  /*7d80*/  LEA.HI.X.SX32 R239, R239, R2.reuse, 0x1, P5 ;  /* 0x00000002efef7211 */ /* 0x080fe200028f0eff */
[----:B------:R0:W-:Y:S01]  /*7d90*/  STL [R1+0x790], R121 ;  /* 0x0007907901007387 */ /* 0x0001e20000100800 */
[-C--:B------:R-:W-:Y:S01]  /*7da0*/  IADD3 R242, P4, R241, R3.reuse, RZ ;  /* 0x00000003f1f27210 */ /* 0x080fe20007f9e0ff */
[----:B------:R-:W-:Y:S01]  /*7db0*/  UIADD3 UR4, UR12, 0x4000, URZ ;  /* 0x000040000c047890 */ /* 0x000fe2000fffe03f */
[-C--:B------:R-:W-:Y:S01]  /*7dc0*/  LEA.HI.X.SX32 R229, R229, R2.reuse, 0x1, P3 ;  /* 0x00000002e5e57211 */ /* 0x080fe200018f0eff */
[----:B------:R-:W-:Y:S01]  /*7dd0*/  UMOV UR5, URZ ;  /* 0x0000003f00057c82 */ /* 0x000fe20008000000 */
[-C--:B------:R-:W-:Y:S01]  /*7de0*/  IADD3 R232, P2, R231, R3.reuse, RZ ;  /* 0x00000003e7e87210 */ /* 0x080fe20007f5e0ff */
[----:B------:R-:W-:Y:S01]  /*7df0*/  USHF.R.U32.HI UR13, URZ, 0x4, UR4 ;  /* 0x000000043f0d7899 */ /* 0x000fe20008011604 */
[-C--:B------:R-:W-:Y:S01]  /*7e00*/  IADD3 R244, P3, R243, R3.reuse, RZ ;  /* 0x00000003f3f47210 */ /* 0x080fe20007f7e0ff */
[----:B------:R-:W-:Y:S01]  /*7e10*/  IMAD.MOV.U32 R224, RZ, RZ, RZ ;  /* 0x000000ffffe07224 */ /* 0x000fe200078e00ff */
[-C--:B------:R-:W-:Y:S01]  /*7e20*/  IADD3 R234, P1, R233, R3.reuse, RZ ;  /* 0x00000003e9ea7210 */ /* 0x080fe20007f3e0ff */
[----:B------:R-:W-:Y:S01]  /*7e30*/  USGXT.U32 UR13, UR13, 0xe ;  /* 0x0000000e0d0d789a */ /* 0x000fe20008000000 */
[-C--:B0-----:R-:W-:Y:S01]  /*7e40*/  IADD3 R121, P5, R120, R3.reuse, RZ ;  /* 0x0000000378797210 */ /* 0x081fe20007fbe0ff */
[----:B------:R-:W-:Y:S01]  /*7e50*/  USHF.R.S32.HI UR15, URZ, 0x1f, UR14 ;  /* 0x0000001f3f0f7899 */ /* 0x000fe2000801140e */
[-C--:B------:R-:W-:Y:S01]  /*7e60*/  LEA.HI.X.SX32 R241, R241, R2.reuse, 0x1, P4 ;  /* 0x00000002f1f17211 */ /* 0x080fe200020f0eff */
[----:B------:R-:W-:Y:S01]  /*7e70*/  UIADD3 UR8, UP0, UR13, 0x2, URZ ;  /* 0x000000020d087890 */ /* 0x000fe2000ff1e03f */
[-C--:B------:R-:W-:Y:S01]  /*7e80*/  LEA.HI.X.SX32 R231, R231, R2.reuse, 0x1, P2 ;  /* 0x00000002e7e77211 */ /* 0x080fe200010f0eff */
[----:B------:R0:W-:Y:S01]  /*7e90*/  STL [R1+0x204], R121 ;  /* 0x0002047901007387 */ /* 0x0001e20000100800 */
[----:B------:R-:W-:Y:S01]  /*7ea0*/  IADD3 R122, P4, R119, R3, RZ ;  /* 0x00000003777a7210 */ /* 0x000fe20007f9e0ff */
[----:B------:R-:W-:Y:S01]  /*7eb0*/  UIADD3.X UR9, UR5, -0x7fffffe0, URZ, UP0, !UPT ;  /* 0x8000002005097890 */ /* 0x000fe200087fe43f */
[----:B------:R-:W-:-:S02]  /*7ec0*/  LEA.HI.X.SX32 R243, R243, R2, 0x1, P3 ;  /* 0x00000002f3f37211 */ /* 0x000fc400018f0eff */
[-C--:B------:R-:W-:Y:S01]  /*7ed0*/  IADD3 R246, P2, R245, R3.reuse, RZ ;  /* 0x00000003f5f67210 */ /* 0x080fe20007f5e0ff */
[----:B------:R1:W-:Y:S01]  /*7ee0*/  STL [R1+0x20c], R122 ;  /* 0x00020c7a01007387 */ /* 0x0003e20000100800 */
[-C--:B------:R-:W-:Y:S01]  /*7ef0*/  LEA.HI.X.SX32 R233, R233, R2.reuse, 0x1, P1 ;  /* 0x00000002e9e97211 */ /* 0x080fe200008f0eff */
[----:B------:R-:W-:Y:S01]  /*7f00*/  UIADD3.64 UR20, UR8, 0xfe, URZ ;  /* 0x000000fe08147897 */ /* 0x000fe2000fffe03f */
[-C--:B------:R-:W-:Y:S01]  /*7f10*/  IADD3 R236, P0, R235, R3.reuse, RZ ;  /* 0x00000003ebec7210 */ /* 0x080fe20007f1e0ff */
[----:B------:R-:W-:Y:S01]  /*7f20*/  UIADD3.64 UR24, UR8, 0x100, URZ ;  /* 0x0000010008187897 */ /* 0x000fe2000fffe03f */
[-C--:B0-----:R-:W-:Y:S02]  /*7f30*/  IADD3 R121, P3, R118, R3.reuse, RZ ;  /* 0x0000000376797210 */ /* 0x081fe40007f7e0ff */
[-C--:B------:R-:W-:Y:S02]  /*7f40*/  IADD3 R248, P1, R247, R3.reuse, RZ ;  /* 0x00000003f7f87210 */ /* 0x080fe40007f3e0ff */
[----:B------:R-:W-:Y:S01]  /*7f50*/  IADD3 R238, P6, R237, R3, RZ ;  /* 0x00000003edee7210 */ /* 0x000fe20007fde0ff */
[----:B------:R0:W-:Y:S01]  /*7f60*/  STL [R1+0x214], R121 ;  /* 0x0002147901007387 */ /* 0x0001e20000100800 */
[----:B------:R-:W-:-:S02]  /*7f70*/  LEA.HI.X.SX32 R245, R245, R2, 0x1, P2 ;  /* 0x00000002f5f57211 */ /* 0x000fc400010f0eff */
[-C--:B------:R-:W-:Y:S02]  /*7f80*/  LEA.HI.X.SX32 R235, R235, R2.reuse, 0x1, P0 ;  /* 0x00000002ebeb7211 */ /* 0x080fe400000f0eff */
[-C--:B-1----:R-:W-:Y:S02]  /*7f90*/  IADD3 R122, P2, R117, R3.reuse, RZ ;  /* 0x00000003757a7210 */ /* 0x082fe40007f5e0ff */
[-C--:B------:R-:W-:Y:S02]  /*7fa0*/  LEA.HI.X.SX32 R247, R247, R2.reuse, 0x1, P1 ;  /* 0x00000002f7f77211 */ /* 0x080fe400008f0eff */
[-C--:B------:R-:W-:Y:S01]  /*7fb0*/  IADD3 R250, P0, R249, R3.reuse, RZ ;  /* 0x00000003f9fa7210 */ /* 0x080fe20007f1e0ff */
[----:B------:R1:W-:Y:S01]  /*7fc0*/  STL [R1+0x21c], R122 ;  /* 0x00021c7a01007387 */ /* 0x0003e20000100800 */
[----:B------:R-:W-:Y:S02]  /*7fd0*/  LEA.HI.X.SX32 R237, R237, R2, 0x1, P6 ;  /* 0x00000002eded7211 */ /* 0x000fe400030f0eff */
[----:B0-----:R-:W-:-:S02]  /*7fe0*/  IADD3 R121, P1, R116, R3, RZ ;  /* 0x0000000374797210 */ /* 0x001fc40007f3e0ff */
[-C--:B------:R-:W-:Y:S02]  /*7ff0*/  IADD3 R252, P6, R251, R3.reuse, RZ ;  /* 0x00000003fbfc7210 */ /* 0x080fe40007fde0ff */
[-C--:B------:R-:W-:Y:S01]  /*8000*/  LEA.HI.X.SX32 R249, R249, R2.reuse, 0x1, P0 ;  /* 0x00000002f9f97211 */ /* 0x080fe200000f0eff */
[----:B------:R0:W-:Y:S01]  /*8010*/  STL [R1+0x224], R121 ;  /* 0x0002247901007387 */ /* 0x0001e20000100800 */
[-C--:B------:R-:W-:Y:S02]  /*8020*/  LEA.HI.X.SX32 R251, R251, R2.reuse, 0x1, P6 ;  /* 0x00000002fbfb7211 */ /* 0x080fe400030f0eff */
[----:B-1----:R-:W-:Y:S02]  /*8030*/  IADD3 R122, P0, R115, R3, RZ ;  /* 0x00000003737a7210 */ /* 0x002fe40007f1e0ff */
[-C--:B------:R-:W-:Y:S02]  /*8040*/  LEA.HI.X.SX32 R120, R120, R2.reuse, 0x1, P5 ;  /* 0x0000000278787211 */ /* 0x080fe400028f0eff */
[----:B------:R-:W-:Y:S01]  /*8050*/  LEA.HI.X.SX32 R117, R117, R2, 0x1, P2 ;  /* 0x0000000275757211 */ /* 0x000fe200010f0eff */
[----:B------:R1:W-:Y:S01]  /*8060*/  STL [R1+0x22c], R122 ;  /* 0x00022c7a01007387 */ /* 0x0003e20000100800 */
[----:B------:R-:W-:-:S02]  /*8070*/  LOP3.LUT R228, R163, 0x10, RZ, 0x3c, !PT ;  /* 0x00000010a3e47812 */ /* 0x000fc400078e3cff */
[CC--:B0-----:R-:W-:Y:S02]  /*8080*/  IADD3 R121, P6, R114.reuse, R3.reuse, RZ ;  /* 0x0000000372797210 */ /* 0x0c1fe40007fde0ff */
[----:B------:R-:W-:Y:S02]  /*8090*/  LOP3.LUT R226, R163, 0x30, RZ, 0x3c, !PT ;  /* 0x00000030a3e27812 */ /* 0x000fe400078e3cff */
[----:B------:R-:W-:Y:S01]  /*80a0*/  LEA.HI.X.SX32 R114, R114, R2, 0x1, P6 ;  /* 0x0000000272727211 */ /* 0x000fe200030f0eff */
[----:B------:R0:W-:Y:S01]  /*80b0*/  STL [R1+0x234], R121 ;  /* 0x0002347901007387 */ /* 0x0001e20000100800 */
[----:B-1----:R-:W-:-:S03]  /*80c0*/  IADD3 R122, P5, R113, R3, RZ ;  /* 0x00000003717a7210 */ /* 0x002fc60007fbe0ff */
[----:B------:R1:W-:Y:S04]  /*80d0*/  STL [R1+0x200], R120 ;  /* 0x0002007801007387 */ /* 0x0003e80000100800 */
[----:B------:R-:W-:Y:S01]  /*80e0*/  STL [R1+0x23c], R122 ;  /* 0x00023c7a01007387 */ /* 0x000fe20000100800 */
[-C--:B0-----:R-:W-:Y:S02]  /*80f0*/  LEA.HI.X.SX32 R121, R119, R2.reuse, 0x1, P4 ;  /* 0x0000000277797211 */ /* 0x081fe400020f0eff */
[----:B------:R-:W-:Y:S02]  /*8100*/  LEA.HI.X.SX32 R119, R118, R2, 0x1, P3 ;  /* 0x0000000276777211 */ /* 0x000fe400018f0eff */
[-C--:B-1----:R-:W-:Y:S01]  /*8110*/  IADD3 R120, P4, R112, R3.reuse, RZ ;  /* 0x0000000370787210 */ /* 0x082fe20007f9e0ff */
[----:B------:R-:W-:Y:S01]  /*8120*/  STL [R1+0x208], R121 ;  /* 0x0002087901007387 */ /* 0x000fe20000100800 */
[----:B------:R-:W-:-:S03]  /*8130*/  IADD3 R118, P3, R111, R3, RZ ;  /* 0x000000036f767210 */ /* 0x000fc60007f7e0ff */
[----:B------:R-:W-:Y:S01]  /*8140*/  STL [R1+0x244], R120 ;  /* 0x0002447801007387 */ /* 0x000fe20000100800 */
[----:B------:R-:W-:-:S03]  /*8150*/  LEA.HI.X.SX32 R111, R111, R2, 0x1, P3 ;  /* 0x000000026f6f7211 */ /* 0x000fc600018f0eff */
[----:B------:R0:W-:Y:S04]  /*8160*/  STL [R1+0x210], R119 ;  /* 0x0002107701007387 */ /* 0x0001e80000100800 */
[----:B------:R1:W-:Y:S04]  /*8170*/  STL [R1+0x24c], R118 ;  /* 0x00024c7601007387 */ /* 0x0003e80000100800 */
[----:B------:R2:W-:Y:S01]  /*8180*/  STL [R1+0x218], R117 ;  /* 0x0002187501007387 */ /* 0x0005e20000100800 */
[----:B0-----:R-:W-:Y:S02]  /*8190*/  IADD3 R119, P2, R110, R3, RZ ;  /* 0x000000036e777210 */ /* 0x001fe40007f5e0ff */
[----:B-1----:R-:W-:-:S03]  /*81a0*/  LEA.HI.X.SX32 R118, R116, R2, 0x1, P1 ;  /* 0x0000000274767211 */ /* 0x002fc600008f0eff */
[----:B------:R-:W-:Y:S01]  /*81b0*/  STL [R1+0x254], R119 ;  /* 0x0002547701007387 */ /* 0x000fe20000100800 */
[----:B------:R-:W-:Y:S02]  /*81c0*/  LEA.HI.X.SX32 R116, R115, R2, 0x1, P0 ;  /* 0x0000000273747211 */ /* 0x000fe400000f0eff */
[-C--:B--2---:R-:W-:Y:S01]  /*81d0*/  IADD3 R117, P1, R109, R3.reuse, RZ ;  /* 0x000000036d757210 */ /* 0x084fe20007f3e0ff */
        /* <DEDUP_REMOVED lines=14> */
[----:B------:R0:W-:Y:S01]  /*82c0*/  STL [R1+0x274], R114 ;  /* 0x0002747201007387 */ /* 0x0001e20000100800 */
[----:B------:R-:W-:-:S03]  /*82d0*/  LEA.HI.X.SX32 R105, R105, R2, 0x1, P4 ;  /* 0x0000000269697211 */ /* 0x000fc600020f0eff */
[----:B------:R1:W-:Y:S04]  /*82e0*/  STL [R1+0x240], R113 ;  /* 0x0002407101007387 */ /* 0x0003e80000100800 */
[----:B------:R2:W-:Y:S01]  /*82f0*/  STL [R1+0x27c], R112 ;  /* 0x00027c7001007387 */ /* 0x0005e20000100800 */
[----:B0-----:R-:W-:-:S03]  /*8300*/  CS2R R114, SRZ ;  /* 0x0000000000727805 */ /* 0x001fc6000001ff00 */
[----:B------:R0:W-:Y:S01]  /*8310*/  STL [R1+0x248], R111 ;  /* 0x0002486f01007387 */ /* 0x0001e20000100800 */
[----:B-1----:R-:W-:Y:S02]  /*8320*/  IADD3 R113, P3, R104, R3, RZ ;  /* 0x0000000368717210 */ /* 0x002fe40007f7e0ff */
[----:B--2---:R-:W-:-:S03]  /*8330*/  LEA.HI.X.SX32 R112, R110, R2, 0x1, P2 ;  /* 0x000000026e707211 */ /* 0x004fc600010f0eff */
[----:B------:R-:W-:Y:S01]  /*8340*/  STL [R1+0x284], R113 ;  /* 0x0002847101007387 */ /* 0x000fe20000100800 */
[----:B------:R-:W-:Y:S02]  /*8350*/  LEA.HI.X.SX32 R110, R109, R2, 0x1, P1 ;  /* 0x000000026d6e7211 */ /* 0x000fe400008f0eff */
[-C--:B0-----:R-:W-:Y:S01]  /*8360*/  IADD3 R111, P2, R103, R3.reuse, RZ ;  /* 0x00000003676f7210 */ /* 0x081fe20007f5e0ff */
[----:B------:R0:W-:Y:S01]  /*8370*/  STL [R1+0x250], R112 ;  /* 0x0002507001007387 */ /* 0x0001e20000100800 */
[----:B------:R-:W-:-:S03]  /*8380*/  IADD3 R109, P1, R102, R3, RZ ;  /* 0x00000003666d7210 */ /* 0x000fc60007f3e0ff */
[----:B------:R-:W-:Y:S01]  /*8390*/  STL [R1+0x28c], R111 ;  /* 0x00028c6f01007387 */ /* 0x000fe20000100800 */
[----:B------:R-:W-:-:S03]  /*83a0*/  LEA.HI.X.SX32 R102, R102, R2, 0x1, P1 ;  /* 0x0000000266667211 */ /* 0x000fc600008f0eff */
[----:B------:R1:W-:Y:S01]  /*83b0*/  STL [R1+0x258], R110 ;  /* 0x0002586e01007387 */ /* 0x0003e20000100800 */
[----:B0-----:R-:W-:-:S03]  /*83c0*/  CS2R R112, SRZ ;  /* 0x0000000000707805 */ /* 0x001fc6000001ff00 */
[----:B------:R0:W-:Y:S04]  /*83d0*/  STL [R1+0x294], R109 ;  /* 0x0002946d01007387 */ /* 0x0001e80000100800 */
[----:B------:R2:W-:Y:S01]  /*83e0*/  STL [R1+0x260], R108 ;  /* 0x0002606c01007387 */ /* 0x0005e20000100800 */
[----:B-1----:R-:W-:Y:S02]  /*83f0*/  IADD3 R110, P0, R101, R3, RZ ;  /* 0x00000003656e7210 */ /* 0x002fe40007f1e0ff */
[----:B0-----:R-:W-:-:S03]  /*8400*/  LEA.HI.X.SX32 R109, R107, R2, 0x1, P6 ;  /* 0x000000026b6d7211 */ /* 0x001fc600030f0eff */
[----:B------:R0:W-:Y:S01]  /*8410*/  STL [R1+0x29c], R110 ;  /* 0x00029c6e01007387 */ /* 0x0001e20000100800 */
[----:B------:R-:W-:Y:S02]  /*8420*/  LEA.HI.X.SX32 R107, R106, R2, 0x1, P5 ;  /* 0x000000026a6b7211 */ /* 0x000fe400028f0eff */
[-C--:B--2---:R-:W-:Y:S01]  /*8430*/  IADD3 R108, P6, R100, R3.reuse, RZ ;  /* 0x00000003646c7210 */ /* 0x084fe20007fde0ff */
[----:B------:R-:W-:Y:S01]  /*8440*/  STL [R1+0x268], R109 ;  /* 0x0002686d01007387 */ /* 0x000fe20000100800 */
[----:B------:R-:W-:-:S03]  /*8450*/  IADD3 R106, P5, R99, R3, RZ ;  /* 0x00000003636a7210 */ /* 0x000fc60007fbe0ff */
[----:B------:R1:W-:Y:S01]  /*8460*/  STL [R1+0x2a4], R108 ;  /* 0x0002a46c01007387 */ /* 0x0003e20000100800 */
[----:B------:R-:W-:Y:S02]  /*8470*/  LEA.HI.X.SX32 R99, R99, R2, 0x1, P5 ;  /* 0x0000000263637211 */ /* 0x000fe400028f0eff */
[----:B0-----:R-:W-:Y:S01]  /*8480*/  CS2R R110, SRZ ;  /* 0x00000000006e7805 */ /* 0x001fe2000001ff00 */
[----:B------:R0:W-:Y:S04]  /*8490*/  STL [R1+0x270], R107 ;  /* 0x0002706b01007387 */ /* 0x0001e80000100800 */
[----:B------:R2:W-:Y:S01]  /*84a0*/  STL [R1+0x2ac], R106 ;  /* 0x0002ac6a01007387 */ /* 0x0005e20000100800 */
[----:B-1----:R-:W-:-:S03]  /*84b0*/  CS2R R108, SRZ ;  /* 0x00000000006c7805 */ /* 0x002fc6000001ff00 */
[----:B------:R1:W-:Y:S01]  /*84c0*/  STL [R1+0x278], R105 ;  /* 0x0002786901007387 */ /* 0x0003e20000100800 */
[----:B0-----:R-:W-:Y:S02]  /*84d0*/  IADD3 R107, P4, R98, R3, RZ ;  /* 0x00000003626b7210 */ /* 0x001fe40007f9e0ff */
[----:B--2---:R-:W-:-:S03]  /*84e0*/  LEA.HI.X.SX32 R106, R104, R2, 0x1, P3 ;  /* 0x00000002686a7211 */ /* 0x004fc600018f0eff */
[----:B------:R-:W-:Y:S01]  /*84f0*/  STL [R1+0x2b4], R107 ;  /* 0x0002b46b01007387 */ /* 0x000fe20000100800 */
[----:B------:R-:W-:Y:S02]  /*8500*/  LEA.HI.X.SX32 R104, R103, R2, 0x1, P2 ;  /* 0x0000000267687211 */ /* 0x000fe400010f0eff */
[-C--:B-1----:R-:W-:Y:S01]  /*8510*/  IADD3 R105, P3, R97, R3.reuse, RZ ;  /* 0x0000000361697210 */ /* 0x082fe20007f7e0ff */
        /* <DEDUP_REMOVED lines=378> */
[----:B------:R-:W-:Y:S01]  /*9cc0*/  STL [R1+0x520], R22 ;  /* 0x0005201601007387 */ /* 0x000fe20000100800 */
[----:B------:R-:W-:-:S03]  /*9cd0*/  IADD3 R16, P2, R6, R3, RZ ;  /* 0x0000000306107210 */ /* 0x000fc60007f5e0ff */
[----:B------:R-:W-:Y:S04]  /*9ce0*/  STL [R1+0x55c], R20 ;  /* 0x00055c1401007387 */ /* 0x000fe80000100800 */
[----:B------:R0:W-:Y:S04]  /*9cf0*/  STL [R1+0x528], R18 ;  /* 0x0005281201007387 */ /* 0x0001e80000100800 */
[----:B------:R1:W-:Y:S04]  /*9d00*/  STL [R1+0x564], R16 ;  /* 0x0005641001007387 */ /* 0x0003e80000100800 */
[----:B------:R2:W-:Y:S01]  /*9d10*/  STL [R1+0x530], R14 ;  /* 0x0005300e01007387 */ /* 0x0005e20000100800 */
[----:B0-----:R-:W-:-:S02]  /*9d20*/  IADD3 R18, P1, R8, R3, RZ ;  /* 0x0000000308127210 */ /* 0x001fc40007f3e0ff */
[----:B-1----:R-:W-:-:S03]  /*9d30*/  LEA.HI.X.SX32 R16, R11, R2, 0x1, P0 ;  /* 0x000000020b107211 */ /* 0x002fc600000f0eff */
[----:B------:R-:W-:Y:S01]  /*9d40*/  STL [R1+0x56c], R18 ;  /* 0x00056c1201007387 */ /* 0x000fe20000100800 */
[----:B------:R-:W-:Y:S02]  /*9d50*/  LEA.HI.X.SX32 R11, R9, R2, 0x1, P6 ;  /* 0x00000002090b7211 */ /* 0x000fe400030f0eff */
[-C--:B--2---:R-:W-:Y:S01]  /*9d60*/  IADD3 R14, P0, R10, R3.reuse, RZ ;  /* 0x000000030a0e7210 */ /* 0x084fe20007f1e0ff */
        /* <DEDUP_REMOVED lines=9> */
[-C--:B------:R-:W-:Y:S02]  /*9e00*/  LEA.HI.X.SX32 R5, R4, R2.reuse, 0x1, P3 ;  /* 0x0000000204057211 */ /* 0x080fe400018f0eff */
[-C--:B--2---:R-:W-:Y:S01]  /*9e10*/  IADD3 R7, P4, R17, R3.reuse, RZ ;  /* 0x0000000311077210 */ /* 0x084fe20007f9e0ff */
[----:B------:R-:W-:Y:S01]  /*9e20*/  STL [R1+0x550], R9 ;  /* 0x0005500901007387 */ /* 0x000fe20000100800 */
[----:B------:R-:W-:Y:S02]  /*9e30*/  IADD3 R4, P3, R19, R3, RZ ;  /* 0x0000000313047210 */ /* 0x000fe40007f7e0ff */
[----:B------:R-:W-:Y:S01]  /*9e40*/  LEA.HI.X.SX32 R3, R6, R2, 0x1, P2 ;  /* 0x0000000206037211 */ /* 0x000fe200010f0eff */
[----:B------:R-:W-:Y:S01]  /*9e50*/  STL [R1+0x788], R7 ;  /* 0x0007880701007387 */ /* 0x000fe20000100800 */
[----:B------:R-:W-:Y:S01]  /*9e60*/  IADD3 R14, P2, R13, UR6, RZ ;  /* 0x000000060d0e7c10 */ /* 0x000fe2000ff5e0ff */
[----:B------:R-:W-:-:S02]  /*9e70*/  USHF.R.U32.HI UR6, URZ, 0x4, UR12 ;  /* 0x000000043f067899 */ /* 0x000fc4000801160c */
[----:B------:R0:W-:Y:S01]  /*9e80*/  STL [R1+0x558], R5 ;  /* 0x0005580501007387 */ /* 0x0001e20000100800 */
[----:B------:R-:W-:Y:S01]  /*9e90*/  LEA.HI.X.SX32 R13, R13, UR7, 0x1, P2 ;  /* 0x000000070d0d7c11 */ /* 0x000fe200090f0eff */
[----:B------:R-:W-:Y:S02]  /*9ea0*/  USGXT.U32 UR4, UR6, 0xe ;  /* 0x0000000e0604789a */ /* 0x000fe40008000000 */
[----:B------:R1:W-:Y:S01]  /*9eb0*/  STL [R1+0x78c], R4 ;  /* 0x00078c0401007387 */ /* 0x0003e20000100800 */
[----:B------:R-:W-:Y:S01]  /*9ec0*/  UMOV UR7, 0x80000020 ;  /* 0x8000002000077882 */ /* 0x000fe20000000000 */
[----:B------:R-:W-:Y:S02]  /*9ed0*/  UIADD3.64 UR10, UR4, -UR10, URZ ;  /* 0x8000000a040a7297 */ /* 0x000fe4000fffe03f */
[----:B------:R2:W-:Y:S01]  /*9ee0*/  STL [R1+0x560], R3 ;  /* 0x0005600301007387 */ /* 0x0005e20000100800 */
[----:B------:R-:W-:Y:S01]  /*9ef0*/  UMOV UR6, UR4 ;  /* 0x0000000400067c82 */ /* 0x000fe20008000000 */
[----:B0-----:R-:W-:-:S02]  /*9f00*/  LEA.HI.X.SX32 R5, R12, R2, 0x1, P6 ;  /* 0x000000020c057211 */ /* 0x001fc400030f0eff */
[-C--:B-1----:R-:W-:Y:S02]  /*9f10*/  LEA.HI.X.SX32 R4, R8, R2.reuse, 0x1, P1 ;  /* 0x0000000208047211 */ /* 0x082fe400008f0eff */
[----:B--2---:R-:W-:-:S03]  /*9f20*/  LEA.HI.X.SX32 R3, R10, R2, 0x1, P0 ;  /* 0x000000020a037211 */ /* 0x004fc600000f0eff */
[----:B------:R0:W-:Y:S04]  /*9f30*/  STL [R1+0x568], R4 ;  /* 0x0005680401007387 */ /* 0x0001e80000100800 */
[----:B------:R1:W-:Y:S04]  /*9f40*/  STL [R1+0x570], R3 ;  /* 0x0005700301007387 */ /* 0x0003e80000100800 */
[----:B------:R-:W-:Y:S01]  /*9f50*/  STL [R1+0x578], R5 ;  /* 0x0005780501007387 */ /* 0x000fe20000100800 */
[-C--:B0-----:R-:W-:Y:S02]  /*9f60*/  LEA.HI.X.SX32 R4, R15, R2.reuse, 0x1, P5 ;  /* 0x000000020f047211 */ /* 0x081fe400028f0eff */
[----:B-1----:R-:W-:-:S03]  /*9f70*/  LEA.HI.X.SX32 R3, R17, R2, 0x1, P4 ;  /* 0x0000000211037211 */ /* 0x002fc600020f0eff */
[----:B------:R0:W-:Y:S01]  /*9f80*/  STL [R1+0x580], R4 ;  /* 0x0005800401007387 */ /* 0x0001e20000100800 */
[----:B------:R-:W-:-:S03]  /*9f90*/  LEA.HI.X.SX32 R2, R19, R2, 0x1, P3 ;  /* 0x0000000213027211 */ /* 0x000fc600018f0eff */
[----:B------:R1:W-:Y:S04]  /*9fa0*/  STL [R1+0x784], R3 ;  /* 0x0007840301007387 */ /* 0x0003e80000100800 */
[----:B------:R2:W-:Y:S01]  /*9fb0*/  STL [R1+0x584], R2 ;  /* 0x0005840201007387 */ /* 0x0005e20000100800 */
[----:B0-----:R-:W-:Y:S01]  /*9fc0*/  IMAD.SHL.U32 R4, R153, 0x8, RZ ;  /* 0x0000000899047824 */ /* 0x001fe200078e00ff */
[----:B-1----:R-:W0:Y:S04]  /*9fd0*/  LDC R3, c[0x0][0x238] ;  /* 0x00008e00ff037b82 */ /* 0x002e280000000800 */
[----:B------:R0:W-:Y:S01]  /*9fe0*/  STL [R1+0x7b4], R4 ;  /* 0x0007b40401007387 */ /* 0x0001e20000100800 */
[----:B--2---:R-:W-:-:S03]  /*9ff0*/  LOP3.LUT R2, R4, 0x30, RZ, 0xc0, !PT ;  /* 0x0000003004027812 */ /* 0x004fc600078ec0ff */
[----:B------:R-:W-:Y:S04]  /*a000*/  STL [R1], RZ ;  /* 0x000000ff01007387 */ /* 0x000fe80000100800 */
[----:B------:R-:W-:Y:S01]  /*a010*/  STL [R1+0x4], RZ ;  /* 0x000004ff01007387 */ /* 0x000fe20000100800 */
[----:B------:R-:W-:-:S03]  /*a020*/  IMAD R2, R163, 0x40, R2 ;  /* 0x00000040a3027824 */ /* 0x000fc600078e0202 */
[----:B------:R-:W-:Y:S04]  /*a030*/  STL [R1+0x8], RZ ;  /* 0x000008ff01007387 */ /* 0x000fe80000100800 */
[----:B------:R-:W-:Y:S04]  /*a040*/  STL [R1+0xc], RZ ;  /* 0x00000cff01007387 */ /* 0x000fe80000100800 */
[----:B------:R-:W-:Y:S01]  /*a050*/  STL [R1+0x10], RZ ;  /* 0x000010ff01007387 */ /* 0x000fe20000100800 */
[----:B0-----:R-:W-:-:S03]  /*a060*/  IMAD R4, R3, 0x3f, RZ ;  /* 0x0000003f03047824 */ /* 0x001fc600078e02ff */
[----:B------:R-:W-:Y:S01]  /*a070*/  STL [R1+0x14], RZ ;  /* 0x000014ff01007387 */ /* 0x000fe20000100800 */
[C---:B------:R-:W-:Y:S02]  /*a080*/  IMAD R5, R3.reuse, 0x3e, RZ ;  /* 0x0000003e03057824 */ /* 0x040fe400078e02ff */
[C---:B------:R-:W-:Y:S01]  /*a090*/  IMAD R6, R3.reuse, 0x3d, RZ ;  /* 0x0000003d03067824 */ /* 0x040fe200078e02ff */
[----:B------:R-:W-:Y:S01]  /*a0a0*/  STL [R1+0x18], RZ ;  /* 0x000018ff01007387 */ /* 0x000fe20000100800 */
[----:B------:R-:W-:Y:S01]  /*a0b0*/  IMAD R7, R3, 0x3c, RZ ;  /* 0x0000003c03077824 */ /* 0x000fe200078e02ff */
[-C--:B------:R-:W-:Y:S01]  /*a0c0*/  IADD3 R162, P1, R5, R14.reuse, RZ ;  /* 0x0000000e05a27210 */ /* 0x080fe20007f3e0ff */
[C---:B------:R-:W-:Y:S01]  /*a0d0*/  IMAD R8, R3.reuse, 0x3b, RZ ;  /* 0x0000003b03087824 */ /* 0x040fe200078e02ff */
[----:B------:R-:W-:Y:S01]  /*a0e0*/  STL [R1+0x1c], RZ ;  /* 0x00001cff01007387 */ /* 0x000fe20000100800 */
[----:B------:R-:W-:Y:S01]  /*a0f0*/  IMAD R9, R3, 0x3a, RZ ;  /* 0x0000003a03097824 */ /* 0x000fe200078e02ff */
[----:B------:R-:W-:Y:S01]  /*a100*/  LEA.HI.X.SX32 R5, R5, R13, 0x1, P1 ;  /* 0x0000000d05057211 */ /* 0x000fe200008f0eff */
[C---:B------:R-:W-:Y:S01]  /*a110*/  IMAD R10, R3.reuse, 0x39, RZ ;  /* 0x00000039030a7824 */ /* 0x040fe200078e02ff */
[----:B------:R-:W-:Y:S01]  /*a120*/  STL [R1+0x20], RZ ;  /* 0x000020ff01007387 */ /* 0x000fe20000100800 */
[----:B------:R-:W-:Y:S01]  /*a130*/  IADD3 R163, P4, R8, R14, RZ ;  /* 0x0000000e08a37210 */ /* 0x000fe20007f9e0ff */
[----:B------:R-:W-:-:S02]  /*a140*/  IMAD R11, R3, 0x38, RZ ;  /* 0x00000038030b7824 */ /* 0x000fc400078e02ff */
[----:B------:R-:W-:Y:S01]  /*a150*/  STL [R1+0x24], RZ ;  /* 0x000024ff01007387 */ /* 0x000fe20000100800 */
[C---:B------:R-:W-:Y:S02]  /*a160*/  IMAD R12, R3.reuse, 0x37, RZ ;  /* 0x00000037030c7824 */ /* 0x040fe400078e02ff */
[C---:B------:R-:W-:Y:S01]  /*a170*/  IMAD R15, R3.reuse, 0x36, RZ ;  /* 0x00000036030f7824 */ /* 0x040fe200078e02ff */
[----:B------:R-:W-:Y:S01]  /*a180*/  STL [R1+0x28], RZ ;  /* 0x000028ff01007387 */ /* 0x000fe20000100800 */
[C---:B------:R-:W-:Y:S02]  /*a190*/  IMAD R16, R3.reuse, 0x35, RZ ;  /* 0x0000003503107824 */ /* 0x040fe400078e02ff */
[C---:B------:R-:W-:Y:S01]  /*a1a0*/  IMAD R17, R3.reuse, 0x34, RZ ;  /* 0x0000003403117824 */ /* 0x040fe200078e02ff */
[----:B------:R-:W-:Y:S01]  /*a1b0*/  STL [R1+0x2c], RZ ;  /* 0x00002cff01007387 */ /* 0x000fe20000100800 */
[C---:B------:R-:W-:Y:S02]  /*a1c0*/  IMAD R18, R3.reuse, 0x33, RZ ;  /* 0x0000003303127824 */ /* 0x040fe400078e02ff */
[C---:B------:R-:W-:Y:S01]  /*a1d0*/  IMAD R19, R3.reuse, 0x32, RZ ;  /* 0x0000003203137824 */ /* 0x040fe200078e02ff */
[----:B------:R-:W-:Y:S01]  /*a1e0*/  STL [R1+0x30], RZ ;  /* 0x000030ff01007387 */ /* 0x000fe20000100800 */
[----:B------:R-:W-:-:S02]  /*a1f0*/  IMAD R20, R3, 0x31, RZ ;  /* 0x0000003103147824 */ /* 0x000fc400078e02ff */
        /* <DEDUP_REMOVED lines=24> */
[C---:B------:R-:W-:Y:S01]  /*a380*/  IMAD.SHL.U32 R131, R3.reuse, 0x20, RZ ;  /* 0x0000002003837824 */ /* 0x040fe200078e00ff */
        /* <DEDUP_REMOVED lines=23> */
[C---:B------:R-:W-:Y:S01]  /*a500*/  IMAD.SHL.U32 R147, R3.reuse, 0x10, RZ ;  /* 0x0000001003937824 */ /* 0x040fe200078e00ff */
        /* <DEDUP_REMOVED lines=20> */
[C---:B------:R-:W-:Y:S01]  /*a650*/  IMAD.SHL.U32 R161, R3.reuse, 0x2, RZ ;  /* 0x0000000203a17824 */ /* 0x040fe200078e00ff */
[----:B------:R-:W-:Y:S01]  /*a660*/  STL [R1+0x90], RZ ;  /* 0x000090ff01007387 */ /* 0x000fe20000100800 */
[----:B------:R-:W-:-:S03]  /*a670*/  IMAD.SHL.U32 R223, R3, 0x40, RZ ;  /* 0x0000004003df7824 */ /* 0x000fc600078e00ff */
[----:B------:R-:W-:Y:S04]  /*a680*/  STL [R1+0x94], RZ ;  /* 0x000094ff01007387 */ /* 0x000fe80000100800 */
        /* <DEDUP_REMOVED lines=90> */
[----:B------:R0:W-:Y:S04]  /*ac30*/  STL [R1+0x7a0], R21 ;  /* 0x0007a01501007387 */ /* 0x0001e80000100800 */
[----:B------:R-:W-:Y:S01]  /*ac40*/  STL [R1+0x79c], R2 ;  /* 0x00079c0201007387 */ /* 0x000fe20000100800 */
[----:B0-----:R-:W-:-:S04]  /*ac50*/  IADD3 R21, P0, R4, R14, RZ ;  /* 0x0000000e04157210 */ /* 0x001fc80007f1e0ff */
[----:B------:R-:W-:Y:S01]  /*ac60*/  LEA.HI.X.SX32 R4, R4, R13, 0x1, P0 ;  /* 0x0000000d04047211 */ /* 0x000fe200000f0eff */
[----:B------:R0:W-:Y:S04]  /*ac70*/  STL [R1+0x58c], R21 ;  /* 0x00058c1501007387 */ /* 0x0001e80000100800 */
[----:B------:R1:W-:Y:S01]  /*ac80*/  STL [R1+0x594], R162 ;  /* 0x000594a201007387 */ /* 0x0003e20000100800 */
[-C--:B0-----:R-:W-:Y:S02]  /*ac90*/  IADD3 R21, P2, R6, R14.reuse, RZ ;  /* 0x0000000e06157210 */ /* 0x081fe40007f5e0ff */
[----:B-1----:R-:W-:-:S03]  /*aca0*/  IADD3 R162, P3, R7, R14, RZ ;  /* 0x0000000e07a27210 */ /* 0x002fc60007f7e0ff */
[----:B------:R0:W-:Y:S01]  /*acb0*/  STL [R1+0x59c], R21 ;  /* 0x00059c1501007387 */ /* 0x0001e20000100800 */
[----:B------:R-:W-:-:S03]  /*acc0*/  LEA.HI.X.SX32 R6, R6, R13, 0x1, P2 ;  /* 0x0000000d06067211 */ /* 0x000fc600010f0eff */
[----:B------:R1:W-:Y:S04]  /*acd0*/  STL [R1+0x5a4], R162 ;  /* 0x0005a4a201007387 */ /* 0x0003e80000100800 */
[----:B------:R-:W-:Y:S01]  /*ace0*/  STL [R1+0x5ac], R163 ;  /* 0x0005aca301007387 */ /* 0x000fe20000100800 */
[-C--:B0-----:R-:W-:Y:S02]  /*acf0*/  IADD3 R21, P5, R9, R14.reuse, RZ ;  /* 0x0000000e09157210 */ /* 0x081fe40007fbe0ff */
[----:B-1----:R-:W-:-:S03]  /*ad00*/  IADD3 R162, P6, R10, R14, RZ ;  /* 0x0000000e0aa27210 */ /* 0x002fc60007fde0ff */
[----:B------:R0:W-:Y:S04]  /*ad10*/  STL [R1+0x5b4], R21 ;  /* 0x0005b41501007387 */ /* 0x0001e80000100800 */
[----:B------:R-:W-:Y:S04]  /*ad20*/  STL [R1+0x5bc], R162 ;  /* 0x0005bca201007387 */ /* 0x000fe80000100800 */
[----:B------:R1:W-:Y:S01]  /*ad30*/  STL [R1+0x588], R4 ;  /* 0x0005880401007387 */ /* 0x0003e20000100800 */
[----:B0-----:R-:W-:-:S05]  /*ad40*/  IADD3 R21, P0, R11, R14, RZ ;  /* 0x0000000e0b157210 */ /* 0x001fca0007f1e0ff */
[----:B------:R-:W-:Y:S01]  /*ad50*/  STL [R1+0x5c4], R21 ;  /* 0x0005c41501007387 */ /* 0x000fe20000100800 */
[----:B-1----:R-:W-:-:S03]  /*ad60*/  IADD3 R4, P1, R12, R14, RZ ;  /* 0x0000000e0c047210 */ /* 0x002fc60007f3e0ff */
[----:B------:R0:W-:Y:S04]  /*ad70*/  STL [R1+0x590], R5 ;  /* 0x0005900501007387 */ /* 0x0001e80000100800 */
[----:B------:R1:W-:Y:S04]  /*ad80*/  STL [R1+0x5cc], R4 ;  /* 0x0005cc0401007387 */ /* 0x0003e80000100800 */
[----:B------:R2:W-:Y:S01]  /*ad90*/  STL [R1+0x598], R6 ;  /* 0x0005980601007387 */ /* 0x0005e20000100800 */
[----:B0-----:R-:W-:Y:S02]  /*ada0*/  IADD3 R5, P2, R15, R14, RZ ;  /* 0x0000000e0f057210 */ /* 0x001fe40007f5e0ff */
[----:B-1----:R-:W-:-:S03]  /*adb0*/  LEA.HI.X.SX32 R4, R7, R13, 0x1, P3 ;  /* 0x0000000d07047211 */ /* 0x002fc600018f0eff */
[----:B------:R0:W-:Y:S01]  /*adc0*/  STL [R1+0x5d4], R5 ;  /* 0x0005d40501007387 */ /* 0x0001e20000100800 */
[----:B--2---:R-:W-:-:S03]  /*add0*/  IADD3 R6, P3, R16, R14, RZ ;  /* 0x0000000e10067210 */ /* 0x004fc60007f7e0ff */
[----:B------:R1:W-:Y:S04]  /*ade0*/  STL [R1+0x5a0], R4 ;  /* 0x0005a00401007387 */ /* 0x0003e80000100800 */
[----:B------:R2:W-:Y:S01]  /*adf0*/  STL [R1+0x5dc], R6 ;  /* 0x0005dc0601007387 */ /* 0x0005e20000100800 */
[----:B0-----:R-:W-:Y:S02]  /*ae00*/  LEA.HI.X.SX32 R5, R8, R13, 0x1, P4 ;  /* 0x0000000d08057211 */ /* 0x001fe400020f0eff */
[----:B-1----:R-:W-:-:S03]  /*ae10*/  IADD3 R4, P4, R17, R14, RZ ;  /* 0x0000000e11047210 */ /* 0x002fc60007f9e0ff */
[----:B------:R0:W-:Y:S01]  /*ae20*/  STL [R1+0x5a8], R5 ;  /* 0x0005a80501007387 */ /* 0x0001e20000100800 */
[----:B--2---:R-:W-:-:S03]  /*ae30*/  LEA.HI.X.SX32 R6, R9, R13, 0x1, P5 ;  /* 0x0000000d09067211 */ /* 0x004fc600028f0eff */
        /* <DEDUP_REMOVED lines=48> */
[----:B------:R1:W-:Y:S01]  /*b140*/  STL [R1+0x644], R4 ;  /* 0x0006440401007387 */ /* 0x0003e20000100800 */
[----:B------:R-:W-:-:S03]  /*b150*/  CS2R R116, SRZ ;  /* 0x0000000000747805 */ /* 0x000fc6000001ff00 */
[----:B------:R2:W-:Y:S01]  /*b160*/  STL [R1+0x610], R6 ;  /* 0x0006100601007387 */ /* 0x0005e20000100800 */
[----:B0-----:R-:W-:Y:S02]  /*b170*/  IADD3 R5, P3, R124, R14, RZ ;  /* 0x0000000e7c057210 */ /* 0x001fe40007f7e0ff */
[----:B-1----:R-:W-:-:S03]  /*b180*/  LEA.HI.X.SX32 R4, R118, R13, 0x1, P4 ;  /* 0x0000000d76047211 */ /* 0x002fc600020f0eff */
[----:B------:R0:W-:Y:S01]  /*b190*/  STL [R1+0x64c], R5 ;  /* 0x00064c0501007387 */ /* 0x0001e20000100800 */
[----:B--2---:R-:W-:-:S03]  /*b1a0*/  IADD3 R6, P4, R125, R14, RZ ;  /* 0x0000000e7d067210 */ /* 0x004fc60007f9e0ff */
[----:B------:R1:W-:Y:S04]  /*b1b0*/  STL [R1+0x618], R4 ;  /* 0x0006180401007387 */ /* 0x0003e80000100800 */
[----:B------:R2:W-:Y:S01]  /*b1c0*/  STL [R1+0x654], R6 ;  /* 0x0006540601007387 */ /* 0x0005e20000100800 */
[-C--:B0-----:R-:W-:Y:S02]  /*b1d0*/  LEA.HI.X.SX32 R5, R119, R13.reuse, 0x1, P5 ;  /* 0x0000000d77057211 */ /* 0x081fe400028f0eff */
[----:B------:R-:W-:Y:S02]  /*b1e0*/  CS2R R118, SRZ ;  /* 0x0000000000767805 */ /* 0x000fe4000001ff00 */
[----:B-1----:R-:W-:Y:S01]  /*b1f0*/  IADD3 R4, P5, R126, R14, RZ ;  /* 0x0000000e7e047210 */ /* 0x002fe20007fbe0ff */
[----:B------:R0:W-:Y:S01]  /*b200*/  STL [R1+0x620], R5 ;  /* 0x0006200501007387 */ /* 0x0001e20000100800 */
[----:B--2---:R-:W-:-:S03]  /*b210*/  LEA.HI.X.SX32 R6, R120, R13, 0x1, P6 ;  /* 0x0000000d78067211 */ /* 0x004fc600030f0eff */
[----:B------:R1:W-:Y:S04]  /*b220*/  STL [R1+0x65c], R4 ;  /* 0x00065c0401007387 */ /* 0x0003e80000100800 */
[----:B------:R2:W-:Y:S01]  /*b230*/  STL [R1+0x628], R6 ;  /* 0x0006280601007387 */ /* 0x0005e20000100800 */
[----:B0-----:R-:W-:Y:S02]  /*b240*/  IADD3 R5, P6, R127, R14, RZ ;  /* 0x0000000e7f057210 */ /* 0x001fe40007fde0ff */
[----:B-1----:R-:W-:-:S03]  /*b250*/  LEA.HI.X.SX32 R4, R121, R13, 0x1, P0 ;  /* 0x0000000d79047211 */ /* 0x002fc600000f0eff */
[----:B------:R0:W-:Y:S01]  /*b260*/  STL [R1+0x664], R5 ;  /* 0x0006640501007387 */ /* 0x0001e20000100800 */
[----:B------:R-:W-:Y:S02]  /*b270*/  CS2R R120, SRZ ;  /* 0x0000000000787805 */ /* 0x000fe4000001ff00 */
[-C--:B--2---:R-:W-:Y:S01]  /*b280*/  IADD3 R6, P0, R128, R14.reuse, RZ ;  /* 0x0000000e80067210 */ /* 0x084fe20007f1e0ff */
        /* <DEDUP_REMOVED lines=154> */
[-C--:B------:R-:W-:Y:S02]  /*bc30*/  LEA.HI.X.SX32 R3, R3, R13.reuse, 0x1, P6 ;  /* 0x0000000d03037211 */ /* 0x080fe400030f0eff */
[----:B------:R-:W-:Y:S01]  /*bc40*/  SHF.R.S32.HI R156, RZ, 0x1f, R223 ;  /* 0x0000001fff9c7819 */ /* 0x000fe200000114df */
[----:B------:R2:W-:Y:S01]  /*bc50*/  STL [R1+0x748], R6 ;  /* 0x0007480601007387 */ /* 0x0005e20000100800 */
[-C--:B0-----:R-:W-:Y:S02]  /*bc60*/  LEA.HI.X.SX32 R5, R157, R13.reuse, 0x1, P1 ;  /* 0x0000000d9d057211 */ /* 0x081fe400008f0eff */
[----:B-1----:R-:W-:-:S03]  /*bc70*/  LEA.HI.X.SX32 R4, R158, R13, 0x1, P2 ;  /* 0x0000000d9e047211 */ /* 0x002fc600010f0eff */
[----:B------:R0:W-:Y:S01]  /*bc80*/  STL [R1+0x750], R5 ;  /* 0x0007500501007387 */ /* 0x0001e20000100800 */
[----:B--2---:R-:W-:-:S03]  /*bc90*/  LEA.HI.X.SX32 R6, R159, R13, 0x1, P3 ;  /* 0x0000000d9f067211 */ /* 0x004fc600018f0eff */
[----:B------:R1:W-:Y:S04]  /*bca0*/  STL [R1+0x758], R4 ;  /* 0x0007580401007387 */ /* 0x0003e80000100800 */
[----:B------:R-:W-:Y:S01]  /*bcb0*/  STL [R1+0x760], R6 ;  /* 0x0007600601007387 */ /* 0x000fe20000100800 */
[-C--:B0-----:R-:W-:Y:S02]  /*bcc0*/  LEA.HI.X.SX32 R5, R160, R13.reuse, 0x1, P4 ;  /* 0x0000000da0057211 */ /* 0x081fe400020f0eff */
[----:B-1----:R-:W-:-:S03]  /*bcd0*/  LEA.HI.X.SX32 R4, R161, R13, 0x1, P5 ;  /* 0x0000000da1047211 */ /* 0x002fc600028f0eff */
[----:B------:R-:W-:Y:S04]  /*bce0*/  STL [R1+0x768], R5 ;  /* 0x0007680501007387 */ /* 0x000fe80000100800 */
[----:B------:R0:W-:Y:S04]  /*bcf0*/  STL [R1+0x770], R4 ;  /* 0x0007700401007387 */ /* 0x0001e80000100800 */
[----:B------:R1:W-:Y:S01]  /*bd00*/  STL [R1+0x778], R3 ;  /* 0x0007780301007387 */ /* 0x0003e20000100800 */
[C---:B0-----:R-:W-:Y:S02]  /*bd10*/  LOP3.LUT R4, R2.reuse, 0x10, RZ, 0x3c, !PT ;  /* 0x0000001002047812 */ /* 0x041fe400078e3cff */
[----:B-1----:R-:W-:-:S03]  /*bd20*/  LOP3.LUT R3, R2, 0x20, RZ, 0x3c, !PT ;  /* 0x0000002002037812 */ /* 0x002fc600078e3cff */
[----:B------:R0:W-:Y:S01]  /*bd30*/  STL [R1+0x7ac], R4 ;  /* 0x0007ac0401007387 */ /* 0x0001e20000100800 */
[----:B------:R-:W-:-:S03]  /*bd40*/  LOP3.LUT R2, R2, 0x30, RZ, 0x3c, !PT ;  /* 0x0000003002027812 */ /* 0x000fc600078e3cff */
[----:B------:R0:W-:Y:S04]  /*bd50*/  STL [R1+0x7a8], R3 ;  /* 0x0007a80301007387 */ /* 0x0001e80000100800 */
[----:B------:R0:W-:Y:S02]  /*bd60*/  STL [R1+0x7a4], R2 ;  /* 0x0007a40201007387 */ /* 0x0001e40000100800 */
.L_x_2:
[----:B------:R-:W2:Y:S01]  /*bd70*/  LDL R227, [R1+0x768] ;  /* 0x0007680001e37983 */ /* 0x000ea20000100800 */
[----:B0-----:R-:W0:Y:S03]  /*bd80*/  LDC R2, c[0x0][0x230] ;  /* 0x00008c00ff027b82 */ /* 0x001e260000000800 */
[----:B------:R-:W3:Y:S04]  /*bd90*/  LDL R223, [R1+0x76c] ;  /* 0x00076c0001df7983 */ /* 0x000ee80000100800 */
[----:B------:R-:W4:Y:S04]  /*bda0*/  LDL R195, [R1+0x760] ;  /* 0x0007600001c37983 */ /* 0x000f280000100800 */
[----:B------:R-:W4:Y:S04]  /*bdb0*/  LDL R156, [R1+0x764] ;  /* 0x00076400019c7983 */ /* 0x000f280000100800 */
[----:B------:R1:W-:Y:S04]  /*bdc0*/  STL [R1+0xad8], R246 ;  /* 0x000ad8f601007387 */ /* 0x0003e80000100800 */
[----:B-1----:R-:W2:Y:S04]  /*bdd0*/  LDL R246, [R1+0x774] ;  /* 0x0007740001f67983 */ /* 0x002ea80000100800 */
[----:B------:R1:W-:Y:S04]  /*bde0*/  STL [R1+0xad4], R245 ;  /* 0x000ad4f501007387 */ /* 0x0003e80000100800 */
[----:B-1----:R-:W3:Y:S04]  /*bdf0*/  LDL R245, [R1+0x770] ;  /* 0x0007700001f57983 */ /* 0x002ee80000100800 */
[----:B------:R1:W-:Y:S04]  /*be00*/  STL [R1+0xad0], R238 ;  /* 0x000ad0ee01007387 */ /* 0x0003e80000100800 */
[----:B-1----:R-:W4:Y:S04]  /*be10*/  LDL R238, [R1+0x778] ;  /* 0x0007780001ee7983 */ /* 0x002f280000100800 */
[----:B------:R-:W-:Y:S04]  /*be20*/  STL [R1+0xacc], R237 ;  /* 0x000acced01007387 */ /* 0x000fe80000100800 */
[----:B------:R-:W2:Y:S04]  /*be30*/  LDL.LU R226, [R1+0x77c] ;  /* 0x00077c0001e27983 */ /* 0x000ea80000300800 */
[----:B------:R1:W-:Y:S04]  /*be40*/  STL [R1+0x8a0], R125 ;  /* 0x0008a07d01007387 */ /* 0x0003e80000100800 */
[----:B-1----:R-:W3:Y:S04]  /*be50*/  LDL.LU R125, [R1+0x71c] ;  /* 0x00071c00017d7983 */ /* 0x002ee80000300800 */
        /* <DEDUP_REMOVED lines=10> */
[----:B------:R1:W-:Y:S01]  /*bf00*/  STL [R1+0x888], R131 ;  /* 0x0008888301007387 */ /* 0x0003e20000100800 */
[----:B0-----:R-:W-:-:S03]  /*bf10*/  IMAD R2, R224, -0x40, R2 ;  /* 0xffffffc0e0027824 */ /* 0x001fc600078e0202 */
[----:B-1----:R-:W3:Y:S04]  /*bf20*/  LDL.LU R131, [R1+0x704] ;  /* 0x0007040001837983 */ /* 0x002ee80000300800 */
[----:B------:R0:W-:Y:S04]  /*bf30*/  STL [R1+0x884], R132 ;  /* 0x0008848401007387 */ /* 0x0001e80000100800 */
[----:B0-----:R-:W3:Y:S04]  /*bf40*/  LDL.LU R132, [R1+0x728] ;  /* 0x0007280001847983 */ /* 0x001ee80000300800 */
[----:B------:R0:W-:Y:S04]  /*bf50*/  STL [R1+0x880], R133 ;  /* 0x0008808501007387 */ /* 0x0001e80000100800 */
[----:B0-----:R-:W3:Y:S04]  /*bf60*/  LDL.LU R133, [R1+0x6fc] ;  /* 0x0006fc0001857983 */ /* 0x001ee80000300800 */
[----:B------:R0:W-:Y:S01]  /*bf70*/  STL [R1+0x87c], R134 ;  /* 0x00087c8601007387 */ /* 0x0001e20000100800 */
[----:B------:R-:W-:-:S03]  /*bf80*/  ISETP.GT.AND P2, PT, R2, RZ, PT ;  /* 0x000000ff0200720c */ /* 0x000fc60003f44270 */
[----:B0-----:R-:W3:Y:S04]  /*bf90*/  LDL.LU R134, [R1+0x720] ;  /* 0x0007200001867983 */ /* 0x001ee80000300800 */
[----:B------:R0:W-:Y:S04]  /*bfa0*/  STL [R1+0x878], R135 ;  /* 0x0008788701007387 */ /* 0x0001e80000100800 */
[----:B0-----:R-:W3:Y:S04]  /*bfb0*/  LDL.LU R135, [R1+0x6f4] ;  /* 0x0006f40001877983 */ /* 0x001ee80000300800 */
[----:B------:R0:W-:Y:S04]  /*bfc0*/  STL [R1+0x874], R136 ;  /* 0x0008748801007387 */ /* 0x0001e80000100800 */
[----:B0-----:R-:W3:Y:S04]  /*bfd0*/  LDL.LU R136, [R1+0x718] ;  /* 0x0007180001887983 */ /* 0x001ee80000300800 */
[----:B------:R0:W-:Y:S01]  /*bfe0*/  STL [R1+0x870], R137 ;  /* 0x0008708901007387 */ /* 0x0001e20000100800 */
[----:B------:R-:W-:-:S03]  /*bff0*/  ISETP.GT.AND P3, PT, R2, 0x1, PT ;  /* 0x000000010200780c */ /* 0x000fc60003f64270 */
        /* <DEDUP_REMOVED lines=8> */
[----:B------:R0:W-:Y:S01]  /*c080*/  STL [R1+0x860], R141 ;  /* 0x0008608d01007387 */ /* 0x0001e20000100800 */
[----:B------:R-:W-:Y:S01]  /*c090*/  PRMT R12, RZ, 0x7610, R12 ;  /* 0x00007610ff0c7816 */ /* 0x000fe2000000000c */
[----:B------:R-:W-:Y:S02]  /*c0a0*/  @P2 IMAD.MOV.U32 R4, RZ, RZ, R14 ;  /* 0x000000ffff042224 */ /* 0x000fe400078e000e */
[----:B0-----:R-:W3:Y:S04]  /*c0b0*/  LDL.LU R141, [R1+0x6dc] ;  /* 0x0006dc00018d7983 */ /* 0x001ee80000300800 */
[----:B------:R0:W-:Y:S01]  /*c0c0*/  STL [R1+0x85c], R142 ;  /* 0x00085c8e01007387 */ /* 0x0001e20000100800 */
[----:B------:R-:W-:Y:S01]  /*c0d0*/  @P2 IMAD.MOV.U32 R5, RZ, RZ, R13 ;  /* 0x000000ffff052224 */ /* 0x000fe200078e000d */
[----:B------:R-:W-:-:S02]  /*c0e0*/  PRMT R11, RZ, 0x7610, R11 ;  /* 0x00007610ff0b7816 */ /* 0x000fc4000000000b */
[----:B------:R-:W-:Y:S02]  /*c0f0*/  ISETP.GT.AND P1, PT, R2, 0x3, PT ;  /* 0x000000030200780c */ /* 0x000fe40003f24270 */
[----:B------:R4:W3:Y:S04]  /*c100*/  @P2 LDG.E.U8 R12, desc[UR16][R4.64] ;  /* 0x00000010040c2981 */ /* 0x0008e8000c1e1100 */
[----:B0-----:R-:W3:Y:S04]  /*c110*/  LDL.LU R142, [R1+0x700] ;  /* 0x00070000018e7983 */ /* 0x001ee80000300800 */
[----:B------:R0:W-:Y:S04]  /*c120*/  STL [R1+0x858], R143 ;  /* 0x0008588f01007387 */ /* 0x0001e80000100800 */
[----:B0-----:R-:W3:Y:S04]  /*c130*/  LDL.LU R143, [R1+0x6d4] ;  /* 0x0006d400018f7983 */ /* 0x001ee80000300800 */
[----:B------:R0:W-:Y:S04]  /*c140*/  STL [R1+0x854], R144 ;  /* 0x0008549001007387 */ /* 0x0001e80000100800 */
[----:B0-----:R-:W3:Y:S04]  /*c150*/  LDL.LU R144, [R1+0x6f8] ;  /* 0x0006f80001907983 */ /* 0x001ee80000300800 */
[----:B------:R0:W-:Y:S04]  /*c160*/  STL [R1+0x850], R145 ;  /* 0x0008509101007387 */ /* 0x0001e80000100800 */
[----:B0-----:R-:W3:Y:S04]  /*c170*/  LDL.LU R145, [R1+0x6cc] ;  /* 0x0006cc0001917983 */ /* 0x001ee80000300800 */
[----:B------:R0:W-:Y:S01]  /*c180*/  STL [R1+0x84c], R146 ;  /* 0x00084c9201007387 */ /* 0x0001e20000100800 */
[----:B----4-:R-:W-:-:S02]  /*c190*/  @P3 IMAD.MOV.U32 R5, RZ, RZ, R238 ;  /* 0x000000ffff053224 */ /* 0x010fc400078e00ee */
[----:B--2---:R-:W-:Y:S01]  /*c1a0*/  @P3 IMAD.MOV.U32 R4, RZ, RZ, R226 ;  /* 0x000000ffff043224 */ /* 0x004fe200078e00e2 */
[----:B------:R-:W-:-:S04]  /*c1b0*/  PRMT R194, RZ, 0x7610, R194 ;  /* 0x00007610ffc27816 */ /* 0x000fc800000000c2 */
[----:B------:R1:W2:Y:S04]  /*c1c0*/  @P3 LDG.E.U8 R11, desc[UR16][R4.64] ;  /* 0x00000010040b3981 */ /* 0x0002a8000c1e1100 */
[----:B0-----:R-:W4:Y:S04]  /*c1d0*/  LDL.LU R146, [R1+0x6f0] ;  /* 0x0006f00001927983 */ /* 0x001f280000300800 */
[----:B------:R0:W-:Y:S01]  /*c1e0*/  STL [R1+0x848], R147 ;  /* 0x0008489301007387 */ /* 0x0001e20000100800 */
[----:B-1----:R-:W-:-:S03]  /*c1f0*/  @P4 IMAD.MOV.U32 R4, RZ, RZ, R246 ;  /* 0x000000ffff044224 */ /* 0x002fc600078e00f6 */
[----:B0-----:R-:W2:Y:S04]  /*c200*/  LDL.LU R147, [R1+0x6c4] ;  /* 0x0006c40001937983 */ /* 0x001ea80000300800 */
[----:B------:R0:W-:Y:S01]  /*c210*/  STL [R1+0x844], R148 ;  /* 0x0008449401007387 */ /* 0x0001e20000100800 */
[----:B---3--:R-:W-:Y:S01]  /*c220*/  @P4 IMAD.MOV.U32 R5, RZ, RZ, R245 ;  /* 0x000000ffff054224 */ /* 0x008fe200078e00f5 */
[----:B------:R-:W-:-:S04]  /*c230*/  ISETP.GT.AND P0, PT, R2, 0x4, PT ;  /* 0x000000040200780c */ /* 0x000fc80003f04270 */
[----:B------:R1:W3:Y:S04]  /*c240*/  @P4 LDG.E.U8 R194, desc[UR16][R4.64] ;  /* 0x0000001004c24981 */ /* 0x0002e8000c1e1100 */
[----:B0-----:R-:W2:Y:S04]  /*c250*/  LDL.LU R148, [R1+0x6e8] ;  /* 0x0006e80001947983 */ /* 0x001ea80000300800 */
[----:B------:R-:W-:Y:S04]  /*c260*/  STL [R1+0x840], R149 ;  /* 0x0008409501007387 */ /* 0x000fe80000100800 */
[----:B------:R0:W-:Y:S01]  /*c270*/  STL [R1+0x83c], R150 ;  /* 0x00083c9601007387 */ /* 0x0001e20000100800 */
[----:B-1----:R-:W-:-:S03]  /*c280*/  @P1 IMAD.MOV.U32 R5, RZ, RZ, R227 ;  /* 0x000000ffff051224 */ /* 0x002fc600078e00e3 */
[----:B0-----:R-:W3:Y:S04]  /*c290*/  LDL.LU R150, [R1+0x6e0] ;  /* 0x0006e00001967983 */ /* 0x001ee80000300800 */
[----:B------:R-:W-:Y:S04]  /*c2a0*/  STL [R1+0x838], R151 ;  /* 0x0008389701007387 */ /* 0x000fe80000100800 */
[----:B-----5:R-:W-:Y:S04]  /*c2b0*/  STL [R1+0x7b8], R0 ;  /* 0x0007b80001007387 */ /* 0x020fe80000100800 */
[----:B------:R0:W-:Y:S04]  /*c2c0*/  STL [R1+0xaac], R224 ;  /* 0x000aace001007387 */ /* 0x0001e80000100800 */
[----:B------:R-:W-:Y:S04]  /*c2d0*/  STL [R1+0xab0], R14 ;  /* 0x000ab00e01007387 */ /* 0x000fe80000100800 */
[----:B------:R1:W-:Y:S04]  /*c2e0*/  STL [R1+0xaa8], R13 ;  /* 0x000aa80d01007387 */ /* 0x0003e80000100800 */
[----:B------:R1:W-:Y:S04]  /*c2f0*/  STL [R1+0xab4], R226 ;  /* 0x000ab4e201007387 */ /* 0x0003e80000100800 */
[----:B0-----:R-:W4:Y:S04]  /*c300*/  LDL.LU R224, [R1+0x754] ;  /* 0x0007540001e07983 */ /* 0x001f280000300800 */
[----:B-1----:R-:W2:Y:S04]  /*c310*/  LDL.LU R13, [R1+0x75c] ;  /* 0x00075c00010d7983 */ /* 0x002ea80000300800 */
[----:B------:R-:W3:Y:S01]  /*c320*/  LDL R227, [R1+0x758] ;  /* 0x0007580001e37983 */ /* 0x000ee20000100800 */
[----:B------:R-:W-:Y:S01]  /*c330*/  PRMT R10, RZ, 0x7610, R10 ;  /* 0x00007610ff0a7816 */ /* 0x000fe2000000000a */
[----:B------:R-:W-:-:S02]  /*c340*/  @P1 IMAD.MOV.U32 R4, RZ, RZ, R223 ;  /* 0x000000ffff041224 */ /* 0x000fc400078e00df */
[----:B------:R-:W4:Y:S04]  /*c350*/  LDL R226, [R1+0x750] ;  /* 0x0007500001e27983 */ /* 0x000f280000100800 */
[----:B------:R0:W4:Y:S04]  /*c360*/  @P1 LDG.E.U8 R10, desc[UR16][R4.64] ;  /* 0x00000010040a1981 */ /* 0x000128000c1e1100 */
[----:B------:R-:W4:Y:S04]  /*c370*/  LDL R223, [R1+0x748] ;  /* 0x0007480001df7983 */ /* 0x000f280000100800 */
[----:B------:R-:W4:Y:S01]  /*c380*/  LDL R151, [R1+0x73c] ;  /* 0x00073c0001977983 */ /* 0x000f220000100800 */
[----:B0-----:R-:W-:-:S03]  /*c390*/  @P0 IMAD.MOV.U32 R5, RZ, RZ, R195 ;  /* 0x000000ffff050224 */ /* 0x001fc600078e00c3 */
[----:B------:R-:W4:Y:S01]  /*c3a0*/  LDL R195, [R1+0x74c] ;  /* 0x00074c0001c37983 */ /* 0x000f220000100800 */
[----:B------:R-:W-:-:S03]  /*c3b0*/  @P0 IMAD.MOV.U32 R4, RZ, RZ, R156 ;  /* 0x000000ffff040224 */ /* 0x000fc600078e009c */
[----:B------:R-:W4:Y:S04]  /*c3c0*/  LDL R156, [R1+0x744] ;  /* 0x00074400019c7983 */ /* 0x000f280000100800 */
[----:B------:R-:W4:Y:S04]  /*c3d0*/  LDL R149, [R1+0x734] ;  /* 0x0007340001957983 */ /* 0x000f280000100800 */
[----:B------:R-:W4:Y:S04]  /*c3e0*/  LDL R14, [R1+0x72c] ;  /* 0x00072c00010e7983 */ /* 0x000f280000100800 */
[----:B------:R-:W4:Y:S01]  /*c3f0*/  LDL R0, [R1+0x724] ;  /* 0x0007240001007983 */ /* 0x000f220000100800 */
[----:B------:R-:W-:-:S02]  /*c400*/  ISETP.GT.AND P2, PT, R2, 0x5, PT ;  /* 0x000000050200780c */ /* 0x000fc40003f44270 */
[----:B------:R-:W-:Y:S02]  /*c410*/  PRMT R193, RZ, 0x7610, R193 ;  /* 0x00007610ffc17816 */ /* 0x000fe400000000c1 */
[C---:B------:R-:W-:Y:S02]  /*c420*/  ISETP.GT.AND P3, PT, R2.reuse, 0x6, PT ;  /* 0x000000060200780c */ /* 0x040fe40003f64270 */
[C---:B------:R-:W-:Y:S02]  /*c430*/  ISETP.GT.AND P4, PT, R2.reuse, 0x7, PT ;  /* 0x000000070200780c */ /* 0x040fe40003f84270 */
[----:B------:R2:W4:Y:S01]  /*c440*/  @P0 LDG.E.U8 R193, desc[UR16][R4.64] ;  /* 0x0000001004c10981 */ /* 0x000522000c1e1100 */
[----:B------:R-:W-:Y:S02]  /*c450*/  PRMT R9, RZ, 0x7610, R9 ;  /* 0x00007610ff097816 */ /* 0x000fe40000000009 */
[----:B------:R-:W-:Y:S02]  /*c460*/  PRMT R192, RZ, 0x7610, R192 ;  /* 0x00007610ffc07816 */ /* 0x000fe400000000c0 */
[----:B------:R-:W-:-:S02]  /*c470*/  ISETP.GT.AND P1, PT, R2, 0x8, PT ;  /* 0x000000080200780c */ /* 0x000fc40003f24270 */
[----:B------:R-:W-:Y:S02]  /*c480*/  PRMT R191, RZ, 0x7610, R191 ;  /* 0x00007610ffbf7816 */ /* 0x000fe400000000bf */
[----:B------:R-:W-:Y:S02]  /*c490*/  ISETP.GT.AND P0, PT, R2, 0x9, PT ;  /* 0x000000090200780c */ /* 0x000fe40003f04270 */
[----:B------:R-:W-:Y:S02]  /*c4a0*/  PRMT R190, RZ, 0x7610, R190 ;  /* 0x00007610ffbe7816 */ /* 0x000fe400000000be */
[----:B------:R-:W-:Y:S01]  /*c4b0*/  PRMT R8, RZ, 0x7610, R8 ;  /* 0x00007610ff087816 */ /* 0x000fe20000000008 */
[----:B--2---:R-:W-:Y:S02]  /*c4c0*/  @P2 IMAD.MOV.U32 R4, RZ, RZ, R13 ;  /* 0x000000ffff042224 */ /* 0x004fe400078e000d */
[----:B---3--:R-:W-:-:S05]  /*c4d0*/  @P2 IMAD.MOV.U32 R5, RZ, RZ, R227 ;  /* 0x000000ffff052224 */ /* 0x008fca00078e00e3 */
[----:B------:R4:W2:Y:S02]  /*c4e0*/  @P2 LDG.E.U8 R9, desc[UR16][R4.64] ;  /* 0x0000001004092981 */ /* 0x0008a4000c1e1100 */
[----:B----4-:R-:W-:Y:S02]  /*c4f0*/  @P3 IMAD.MOV.U32 R4, RZ, RZ, R224 ;  /* 0x000000ffff043224 */ /* 0x010fe400078e00e0 */
[----:B------:R-:W-:-:S05]  /*c500*/  @P3 IMAD.MOV.U32 R5, RZ, RZ, R226 ;  /* 0x000000ffff053224 */ /* 0x000fca00078e00e2 */
[----:B------:R0:W3:Y:S01]  /*c510*/  @P3 LDG.E.U8 R192, desc[UR16][R4.64] ;  /* 0x0000001004c03981 */ /* 0x0000e2000c1e1100 */
[----:B------:R-:W-:Y:S01]  /*c520*/  ISETP.GT.AND P2, PT, R2, 0xa, PT ;  /* 0x0000000a0200780c */ /* 0x000fe20003f44270 */
[----:B0-----:R-:W-:Y:S02]  /*c530*/  @P4 IMAD.MOV.U32 R4, RZ, RZ, R195 ;  /* 0x000000ffff044224 */ /* 0x001fe400078e00c3 */
[----:B------:R-:W-:-:S05]  /*c540*/  @P4 IMAD.MOV.U32 R5, RZ, RZ, R223 ;  /* 0x000000ffff054224 */ /* 0x000fca00078e00df */
[----:B------:R0:W4:Y:S02]  /*c550*/  @P4 LDG.E.U8 R191, desc[UR16][R4.64] ;  /* 0x0000001004bf4981 */ /* 0x000124000c1e1100 */
[----:B0-----:R-:W-:Y:S02]  /*c560*/  @P1 IMAD.MOV.U32 R4, RZ, RZ, R156 ;  /* 0x000000ffff041224 */ /* 0x001fe400078e009c */
[----:B------:R-:W-:-:S05]  /*c570*/  @P1 IMAD.MOV.U32 R5, RZ, RZ, R126 ;  /* 0x000000ffff051224 */ /* 0x000fca00078e007e */
[----:B------:R0:W3:Y:S04]  /*c580*/  @P1 LDG.E.U8 R190, desc[UR16][R4.64] ;  /* 0x0000001004be1981 */ /* 0x0000e8000c1e1100 */
[----:B------:R1:W-:Y:S01]  /*c590*/  STL [R1+0xab8], R13 ;  /* 0x000ab80d01007387 */ /* 0x0003e20000100800 */
[----:B0-----:R-:W-:Y:S02]  /*c5a0*/  @P0 IMAD.MOV.U32 R4, RZ, RZ, R151 ;  /* 0x000000ffff040224 */ /* 0x001fe400078e0097 */
[----:B------:R-:W-:Y:S01]  /*c5b0*/  @P0 IMAD.MOV.U32 R5, RZ, RZ, R128 ;  /* 0x000000ffff050224 */ /* 0x000fe200078e0080 */
[----:B------:R0:W-:Y:S04]  /*c5c0*/  STL [R1+0xabc], R224 ;  /* 0x000abce001007387 */ /* 0x0001e80000100800 */
[----:B------:R1:W4:Y:S04]  /*c5d0*/  @P0 LDG.E.U8 R8, desc[UR16][R4.64] ;  /* 0x0000001004080981 */ /* 0x000328000c1e1100 */
[----:B------:R-:W2:Y:S01]  /*c5e0*/  LDL R151, [R1+0x6d0] ;  /* 0x0006d00001977983 */ /* 0x000ea20000100800 */
[----:B------:R-:W-:-:S02]  /*c5f0*/  ISETP.GT.AND P3, PT, R2, 0xb, PT ;  /* 0x0000000b0200780c */ /* 0x000fc40003f64270 */
[----:B------:R-:W-:Y:S01]  /*c600*/  ISETP.GT.AND P4, PT, R2, 0xc, PT ;  /* 0x0000000c0200780c */ /* 0x000fe20003f84270 */
[----:B------:R-:W3:Y:S01]  /*c610*/  LDL R156, [R1+0x6c8] ;  /* 0x0006c800019c7983 */ /* 0x000ee20000100800 */
[----:B-1----:R-:W-:-:S03]  /*c620*/  @P2 IMAD.MOV.U32 R4, RZ, RZ, R149 ;  /* 0x000000ffff042224 */ /* 0x002fc600078e0095 */
[----:B------:R-:W4:Y:S01]  /*c630*/  LDL R149, [R1+0x6d8] ;  /* 0x0006d80001957983 */ /* 0x000f220000100800 */
[----:B------:R-:W-:Y:S01]  /*c640*/  PRMT R189, RZ, 0x7610, R189 ;  /* 0x00007610ffbd7816 */ /* 0x000fe200000000bd */
[----:B------:R-:W-:Y:S01]  /*c650*/  @P2 IMAD.MOV.U32 R5, RZ, RZ, R130 ;  /* 0x000000ffff052224 */ /* 0x000fe200078e0082 */
[----:B------:R-:W-:Y:S01]  /*c660*/  PRMT R188, RZ, 0x7610, R188 ;  /* 0x00007610ffbc7816 */ /* 0x000fe200000000bc */
[----:B------:R-:W3:Y:S01]  /*c670*/  LDL R13, [R1+0x6b8] ;  /* 0x0006b800010d7983 */ /* 0x000ee20000100800 */
[----:B------:R-:W-:-:S03]  /*c680*/  ISETP.GT.AND P0, PT, R2, 0xd, PT ;  /* 0x0000000d0200780c */ /* 0x000fc60003f04270 */
[----:B------:R1:W3:Y:S01]  /*c690*/  @P2 LDG.E.U8 R189, desc[UR16][R4.64] ;  /* 0x0000001004bd2981 */ /* 0x0002e2000c1e1100 */
[----:B------:R-:W-:Y:S02]  /*c6a0*/  PRMT R187, RZ, 0x7610, R187 ;  /* 0x00007610ffbb7816 */ /* 0x000fe400000000bb */
[C---:B------:R-:W-:Y:S01]  /*c6b0*/  ISETP.GT.AND P1, PT, R2.reuse, 0xe, PT ;  /* 0x0000000e0200780c */ /* 0x040fe20003f24270 */
[----:B-1----:R-:W-:Y:S02]  /*c6c0*/  @P3 IMAD.MOV.U32 R4, RZ, RZ, R14 ;  /* 0x000000ffff043224 */ /* 0x002fe400078e000e */
[----:B------:R-:W-:Y:S01]  /*c6d0*/  @P3 IMAD.MOV.U32 R5, RZ, RZ, R132 ;  /* 0x000000ffff053224 */ /* 0x000fe200078e0084 */
[----:B------:R-:W-:Y:S01]  /*c6e0*/  PRMT R186, RZ, 0x7610, R186 ;  /* 0x00007610ffba7816 */ /* 0x000fe200000000ba */
[----:B------:R-:W3:Y:S04]  /*c6f0*/  LDL R14, [R1+0x6c0] ;  /* 0x0006c000010e7983 */ /* 0x000ee80000100800 */
[----:B------:R1:W3:Y:S01]  /*c700*/  @P3 LDG.E.U8 R188, desc[UR16][R4.64] ;  /* 0x0000001004bc3981 */ /* 0x0002e2000c1e1100 */
[----:B------:R-:W-:Y:S01]  /*c710*/  ISETP.GT.AND P2, PT, R2, 0xf, PT ;  /* 0x0000000f0200780c */ /* 0x000fe20003f44270 */
[----:B-1----:R-:W-:-:S02]  /*c720*/  @P4 IMAD.MOV.U32 R4, RZ, RZ, R0 ;  /* 0x000000ffff044224 */ /* 0x002fc400078e0000 */
[----:B------:R-:W-:Y:S01]  /*c730*/  @P4 IMAD.MOV.U32 R5, RZ, RZ, R134 ;  /* 0x000000ffff054224 */ /* 0x000fe200078e0086 */
[----:B------:R-:W-:Y:S01]  /*c740*/  PRMT R7, RZ, 0x7610, R7 ;  /* 0x00007610ff077816 */ /* 0x000fe20000000007 */
[----:B------:R-:W3:Y:S04]  /*c750*/  LDL R0, [R1+0x6b0] ;  /* 0x0006b00001007983 */ /* 0x000ee80000100800 */
[----:B------:R1:W3:Y:S02]  /*c760*/  @P4 LDG.E.U8 R187, desc[UR16][R4.64] ;  /* 0x0000001004bb4981 */ /* 0x0002e4000c1e1100 */
[----:B-1----:R-:W-:Y:S02]  /*c770*/  @P0 IMAD.MOV.U32 R4, RZ, RZ, R125 ;  /* 0x000000ffff040224 */ /* 0x002fe400078e007d */
[----:B------:R-:W-:-:S05]  /*c780*/  @P0 IMAD.MOV.U32 R5, RZ, RZ, R136 ;  /* 0x000000ffff050224 */ /* 0x000fca00078e0088 */
[----:B------:R1:W3:Y:S01]  /*c790*/  @P0 LDG.E.U8 R186, desc[UR16][R4.64] ;  /* 0x0000001004ba0981 */ /* 0x0002e2000c1e1100 */
[----:B------:R-:W-:Y:S02]  /*c7a0*/  ISETP.GT.AND P0, PT, R2, 0x10, PT ;  /* 0x000000100200780c */ /* 0x000fe40003f04270 */
[----:B------:R-:W-:Y:S01]  /*c7b0*/  PRMT R6, RZ, 0x7610, R6 ;  /* 0x00007610ff067816 */ /* 0x000fe20000000006 */
        /* <DEDUP_REMOVED lines=8> */
[----:B------:R-:W-:Y:S01]  /*c840*/  PRMT R184, RZ, 0x7610, R184 ;  /* 0x00007610ffb87816 */ /* 0x000fe200000000b8 */
[----:B-1----:R-:W-:Y:S02]  /*c850*/  @P0 IMAD.MOV.U32 R4, RZ, RZ, R131 ;  /* 0x000000ffff040224 */ /* 0x002fe400078e0083 */
[----:B------:R-:W-:-:S05]  /*c860*/  @P0 IMAD.MOV.U32 R5, RZ, RZ, R142 ;  /* 0x000000ffff050224 */ /* 0x000fca00078e008e */
[----:B------:R1:W3:Y:S01]  /*c870*/  @P0 LDG.E.U8 R185, desc[UR16][R4.64] ;  /* 0x0000001004b90981 */ /* 0x0002e2000c1e1100 */
[----:B------:R-:W-:Y:S01]  /*c880*/  ISETP.GT.AND P0, PT, R2, 0x12, PT ;  /* 0x000000120200780c */ /* 0x000fe20003f04270 */
[----:B-1----:R-:W-:Y:S02]  /*c890*/  @P1 IMAD.MOV.U32 R4, RZ, RZ, R133 ;  /* 0x000000ffff041224 */ /* 0x002fe400078e0085 */
[----:B------:R-:W-:-:S05]  /*c8a0*/  @P1 IMAD.MOV.U32 R5, RZ, RZ, R144 ;  /* 0x000000ffff051224 */ /* 0x000fca00078e0090 */
[----:B------:R1:W3:Y:S01]  /*c8b0*/  @P1 LDG.E.U8 R184, desc[UR16][R4.64] ;  /* 0x0000001004b81981 */ /* 0x0002e2000c1e1100 */
[----:B------:R-:W-:Y:S02]  /*c8c0*/  ISETP.GT.AND P1, PT, R2, 0x13, PT ;  /* 0x000000130200780c */ /* 0x000fe40003f24270 */
[----:B------:R-:W-:Y:S02]  /*c8d0*/  PRMT R183, RZ, 0x7610, R183 ;  /* 0x00007610ffb77816 */ /* 0x000fe400000000b7 */
        /* <DEDUP_REMOVED lines=10> */
[----:B-1----:R-:W-:Y:S02]  /*c980*/  @P0 IMAD.MOV.U32 R4, RZ, RZ, R139 ;  /* 0x000000ffff040224 */ /* 0x002fe400078e008b */
[----:B------:R-:W-:-:S05]  /*c990*/  @P0 IMAD.MOV.U32 R5, RZ, RZ, R150 ;  /* 0x000000ffff050224 */ /* 0x000fca00078e0096 */
[----:B------:R4:W3:Y:S02]  /*c9a0*/  @P0 LDG.E.U8 R181, desc[UR16][R4.64] ;  /* 0x0000001004b50981 */ /* 0x0008e4000c1e1100 */
[----:B----4-:R-:W-:Y:S02]  /*c9b0*/  @P1 IMAD.MOV.U32 R5, RZ, RZ, R149 ;  /* 0x000000ffff051224 */ /* 0x010fe400078e0095 */
[----:B------:R-:W4:Y:S01]  /*c9c0*/  LDL.LU R149, [R1+0x6bc] ;  /* 0x0006bc0001957983 */ /* 0x000f220000300800 */
[----:B------:R-:W-:Y:S01]  /*c9d0*/  ISETP.GT.AND P0, PT, R2, 0x16, PT ;  /* 0x000000160200780c */ /* 0x000fe20003f04270 */
[----:B------:R-:W-:Y:S01]  /*c9e0*/  @P1 IMAD.MOV.U32 R4, RZ, RZ, R141 ;  /* 0x000000ffff041224 */ /* 0x000fe200078e008d */
[----:B------:R-:W-:-:S06]  /*c9f0*/  PRMT R180, RZ, 0x7610, R180 ;  /* 0x00007610ffb47816 */ /* 0x000fcc00000000b4 */
[----:B------:R2:W4:Y:S05]  /*ca00*/  @P1 LDG.E.U8 R180, desc[UR16][R4.64] ;  /* 0x0000001004b41981 */ /* 0x00052a000c1e1100 */
[----:B--2---:R-:W-:Y:S02]  /*ca10*/  @P0 IMAD.MOV.U32 R5, RZ, RZ, R151 ;  /* 0x000000ffff050224 */ /* 0x004fe400078e0097 */
[----:B------:R-:W2:Y:S01]  /*ca20*/  LDL.LU R151, [R1+0x6b4] ;  /* 0x0006b40001977983 */ /* 0x000ea20000300800 */
[----:B------:R-:W-:Y:S01]  /*ca30*/  ISETP.GT.AND P1, PT, R2, 0x17, PT ;  /* 0x000000170200780c */ /* 0x000fe20003f24270 */
[----:B------:R-:W-:Y:S01]  /*ca40*/  @P0 IMAD.MOV.U32 R4, RZ, RZ, R143 ;  /* 0x000000ffff040224 */ /* 0x000fe200078e008f */
[----:B------:R-:W-:Y:S01]  /*ca50*/  PRMT R179, RZ, 0x7610, R179 ;  /* 0x00007610ffb37816 */ /* 0x000fe200000000b3 */
[----:B------:R-:W2:Y:S01]  /*ca60*/  LDL R245, [R1+0x6a0] ;  /* 0x0006a00001f57983 */ /* 0x000ea20000100800 */
[----:B------:R-:W-:-:S02]  /*ca70*/  PRMT R178, RZ, 0x7610, R178 ;  /* 0x00007610ffb27816 */ /* 0x000fc400000000b2 */
[----:B------:R-:W-:Y:S01]  /*ca80*/  PRMT R177, RZ, 0x7610, R177 ;  /* 0x00007610ffb17816 */ /* 0x000fe200000000b1 */
[----:B------:R-:W2:Y:S04]  /*ca90*/  LDL R238, [R1+0x6a4] ;  /* 0x0006a40001ee7983 */ /* 0x000ea80000100800 */
[----:B------:R1:W2:Y:S01]  /*caa0*/  @P0 LDG.E.U8 R179, desc[UR16][R4.64] ;  /* 0x0000001004b30981 */ /* 0x0002a2000c1e1100 */
[----:B------:R-:W-:-:S03]  /*cab0*/  ISETP.GT.AND P0, PT, R2, 0x18, PT ;  /* 0x000000180200780c */ /* 0x000fc60003f04270 */
[----:B------:R-:W2:Y:S04]  /*cac0*/  LDL R237, [R1+0x698] ;  /* 0x0006980001ed7983 */ /* 0x000ea80000100800 */
[----:B------:R-:W2:Y:S01]  /*cad0*/  LDL R227, [R1+0x69c] ;  /* 0x00069c0001e37983 */ /* 0x000ea20000100800 */
[----:B-1----:R-:W-:Y:S02]  /*cae0*/  @P1 IMAD.MOV.U32 R4, RZ, RZ, R145 ;  /* 0x000000ffff041224 */ /* 0x002fe400078e0091 */
[----:B---3--:R-:W-:Y:S01]  /*caf0*/  @P1 IMAD.MOV.U32 R5, RZ, RZ, R156 ;  /* 0x000000ffff051224 */ /* 0x008fe200078e009c */
[----:B------:R-:W3:Y:S04]  /*cb00*/  LDL R226, [R1+0x690] ;  /* 0x0006900001e27983 */ /* 0x000ee80000100800 */
[----:B------:R1:W3:Y:S01]  /*cb10*/  @P1 LDG.E.U8 R178, desc[UR16][R4.64] ;  /* 0x0000001004b21981 */ /* 0x0002e2000c1e1100 */
[----:B------:R-:W-:-:S03]  /*cb20*/  ISETP.GT.AND P1, PT, R2, 0x19, PT ;  /* 0x000000190200780c */ /* 0x000fc60003f24270 */
[----:B0-----:R-:W3:Y:S01]  /*cb30*/  LDL R224, [R1+0x694] ;  /* 0x0006940001e07983 */ /* 0x001ee20000100800 */
[----:B------:R-:W-:-:S03]  /*cb40*/  PRMT R176, RZ, 0x7610, R176 ;  /* 0x00007610ffb07816 */ /* 0x000fc600000000b0 */
[----:B------:R-:W3:Y:S01]  /*cb50*/  LDL R223, [R1+0x688] ;  /* 0x0006880001df7983 */ /* 0x000ee20000100800 */
[----:B-1----:R-:W-:Y:S02]  /*cb60*/  @P0 IMAD.MOV.U32 R4, RZ, RZ, R147 ;  /* 0x000000ffff040224 */ /* 0x002fe400078e0093 */
[----:B------:R-:W-:Y:S01]  /*cb70*/  @P0 IMAD.MOV.U32 R5, RZ, RZ, R14 ;  /* 0x000000ffff050224 */ /* 0x000fe200078e000e */
[----:B------:R-:W3:Y:S04]  /*cb80*/  LDL R195, [R1+0x68c] ;  /* 0x00068c0001c37983 */ /* 0x000ee80000100800 */
[----:B------:R0:W3:Y:S04]  /*cb90*/  @P0 LDG.E.U8 R177, desc[UR16][R4.64] ;  /* 0x0000001004b10981 */ /* 0x0000e8000c1e1100 */
[----:B------:R-:W3:Y:S04]  /*cba0*/  LDL R14, [R1+0x6a8] ;  /* 0x0006a800010e7983 */ /* 0x000ee80000100800 */
[----:B------:R-:W3:Y:S01]  /*cbb0*/  LDL R156, [R1+0x680] ;  /* 0x00068000019c7983 */ /* 0x000ee20000100800 */
[----:B0-----:R-:W-:-:S03]  /*cbc0*/  @P1 IMAD.MOV.U32 R5, RZ, RZ, R13 ;  /* 0x000000ffff051224 */ /* 0x001fc600078e000d */
[----:B------:R-:W3:Y:S01]  /*cbd0*/  LDL R13, [R1+0x6ac] ;  /* 0x0006ac00010d7983 */ /* 0x000ee20000100800 */
[----:B------:R-:W-:Y:S01]  /*cbe0*/  ISETP.GT.AND P0, PT, R2, 0x1a, PT ;  /* 0x0000001a0200780c */ /* 0x000fe20003f04270 */
[----:B----4-:R-:W-:-:S05]  /*cbf0*/  @P1 IMAD.MOV.U32 R4, RZ, RZ, R149 ;  /* 0x000000ffff041224 */ /* 0x010fca00078e0095 */
[----:B------:R0:W4:Y:S07]  /*cc00*/  @P1 LDG.E.U8 R176, desc[UR16][R4.64] ;  /* 0x0000001004b01981 */ /* 0x00012e000c1e1100 */
[----:B0-----:R-:W-:Y:S02]  /*cc10*/  @P0 IMAD.MOV.U32 R5, RZ, RZ, R0 ;  /* 0x000000ffff050224 */ /* 0x001fe400078e0000 */
[----:B------:R-:W4:Y:S04]  /*cc20*/  LDL R0, [R1+0x684] ;  /* 0x0006840001007983 */ /* 0x000f280000100800 */
[----:B--2---:R-:W-:Y:S04]  /*cc30*/  STL.64 [R1+0xaa0], R150 ;  /* 0x000aa09601007387 */ /* 0x004fe80000100a00 */
[----:B------:R-:W-:Y:S04]  /*cc40*/  STL.64 [R1+0xa98], R148 ;  /* 0x000a989401007387 */ /* 0x000fe80000100a00 */
        /* <DEDUP_REMOVED lines=44> */
[----:B------:R-:W-:Y:S01]  /*cf10*/  STL.64 [R1+0x930], R58 ;  /* 0x0009303a01007387 */ /* 0x000fe20000100a00 */
[----:B------:R-:W-:-:S03]  /*cf20*/  ISETP.GT.AND P1, PT, R2, 0x1b, PT ;  /* 0x0000001b0200780c */ /* 0x000fc60003f24270 */
[----:B------:R-:W-:Y:S04]  /*cf30*/  STL.64 [R1+0x928], R56 ;  /* 0x0009283801007387 */ /* 0x000fe80000100a00 */
[----:B------:R-:W-:Y:S04]  /*cf40*/  STL.64 [R1+0x920], R54 ;  /* 0x0009203601007387 */ /* 0x000fe80000100a00 */
[----:B------:R-:W-:Y:S04]  /*cf50*/  STL.64 [R1+0x918], R52 ;  /* 0x0009183401007387 */ /* 0x000fe80000100a00 */
[----:B------:R-:W-:Y:S04]  /*cf60*/  STL.64 [R1+0x910], R50 ;  /* 0x0009103201007387 */ /* 0x000fe80000100a00 */
[----:B------:R-:W-:Y:S04]  /*cf70*/  STL.64 [R1+0x908], R48 ;  /* 0x0009083001007387 */ /* 0x000fe80000100a00 */
[----:B------:R-:W-:Y:S01]  /*cf80*/  STL.64 [R1+0x900], R46 ;  /* 0x0009002e01007387 */ /* 0x000fe20000100a00 */
[----:B------:R-:W-:-:S03]  /*cf90*/  PRMT R175, RZ, 0x7610, R175 ;  /* 0x00007610ffaf7816 */ /* 0x000fc600000000af */
[----:B------:R-:W-:Y:S01]  /*cfa0*/  STL.64 [R1+0x8f8], R44 ;  /* 0x0008f82c01007387 */ /* 0x000fe20000100a00 */
[----:B------:R-:W-:-:S03]  /*cfb0*/  @P0 IMAD.MOV.U32 R4, RZ, RZ, R151 ;  /* 0x000000ffff040224 */ /* 0x000fc600078e0097 */
[----:B------:R-:W-:Y:S04]  /*cfc0*/  STL.64 [R1+0x8f0], R42 ;  /* 0x0008f02a01007387 */ /* 0x000fe80000100a00 */
[----:B------:R-:W-:Y:S04]  /*cfd0*/  STL.64 [R1+0x8e8], R40 ;  /* 0x0008e82801007387 */ /* 0x000fe80000100a00 */
[----:B------:R-:W-:Y:S04]  /*cfe0*/  STL.64 [R1+0x8e0], R38 ;  /* 0x0008e02601007387 */ /* 0x000fe80000100a00 */
[----:B------:R-:W-:Y:S04]  /*cff0*/  STL.64 [R1+0x8d8], R36 ;  /* 0x0008d82401007387 */ /* 0x000fe80000100a00 */
[----:B------:R-:W-:Y:S04]  /*d000*/  STL.64 [R1+0x8d0], R34 ;  /* 0x0008d02201007387 */ /* 0x000fe80000100a00 */
[----:B------:R0:W-:Y:S04]  /*d010*/  STL.64 [R1+0x8c8], R32 ;  /* 0x0008c82001007387 */ /* 0x0001e80000100a00 */
[----:B------:R1:W-:Y:S04]  /*d020*/  STL.64 [R1+0x8c0], R30 ;  /* 0x0008c01e01007387 */ /* 0x0003e80000100a00 */
[----:B------:R2:W-:Y:S04]  /*d030*/  STL.64 [R1+0x8b8], R28 ;  /* 0x0008b81c01007387 */ /* 0x0005e80000100a00 */
[----:B------:R2:W-:Y:S04]  /*d040*/  STL.64 [R1+0x8b0], R26 ;  /* 0x0008b01a01007387 */ /* 0x0005e80000100a00 */
[----:B------:R3:W4:Y:S04]  /*d050*/  @P0 LDG.E.U8 R175, desc[UR16][R4.64] ;  /* 0x0000001004af0981 */ /* 0x000728000c1e1100 */
[----:B------:R2:W-:Y:S01]  /*d060*/  STL.64 [R1+0x8a8], R24 ;  /* 0x0008a81801007387 */ /* 0x0005e20000100a00 */
[----:B---3--:R-:W-:-:S02]  /*d070*/  @P1 IMAD.MOV.U32 R4, RZ, RZ, R13 ;  /* 0x000000ffff041224 */ /* 0x008fc400078e000d */
[----:B------:R-:W-:Y:S01]  /*d080*/  @P1 IMAD.MOV.U32 R5, RZ, RZ, R14 ;  /* 0x000000ffff051224 */ /* 0x000fe200078e000e */
[----:B------:R-:W3:Y:S04]  /*d090*/  LDL R13, [R1+0x67c] ;  /* 0x00067c00010d7983 */ /* 0x000ee80000100800 */
[----:B------:R-:W3:Y:S01]  /*d0a0*/  LDL R14, [R1+0x678] ;  /* 0x00067800010e7983 */ /* 0x000ee20000100800 */
[----:B------:R-:W-:Y:S02]  /*d0b0*/  ISETP.GT.AND P0, PT, R2, 0x1c, PT ;  /* 0x0000001c0200780c */ /* 0x000fe40003f04270 */
[----:B------:R-:W-:Y:S01]  /*d0c0*/  PRMT R174, RZ, 0x7610, R174 ;  /* 0x00007610ffae7816 */ /* 0x000fe200000000ae */
[----:B0-----:R-:W3:Y:S04]  /*d0d0*/  LDL R32, [R1+0x670] ;  /* 0x0006700001207983 */ /* 0x001ee80000100800 */
[----:B-1----:R-:W3:Y:S01]  /*d0e0*/  LDL R31, [R1+0x674] ;  /* 0x00067400011f7983 */ /* 0x002ee20000100800 */
[----:B------:R-:W-:-:S03]  /*d0f0*/  PRMT R173, RZ, 0x7610, R173 ;  /* 0x00007610ffad7816 */ /* 0x000fc600000000ad */
[----:B------:R0:W3:Y:S01]  /*d100*/  @P1 LDG.E.U8 R174, desc[UR16][R4.64] ;  /* 0x0000001004ae1981 */ /* 0x0000e2000c1e1100 */
[----:B------:R-:W-:-:S03]  /*d110*/  ISETP.GT.AND P1, PT, R2, 0x1d, PT ;  /* 0x0000001d0200780c */ /* 0x000fc60003f24270 */
[----:B------:R-:W3:Y:S04]  /*d120*/  LDL R30, [R1+0x668] ;  /* 0x00066800011e7983 */ /* 0x000ee80000100800 */
[----:B--2---:R-:W2:Y:S01]  /*d130*/  LDL R29, [R1+0x66c] ;  /* 0x00066c00011d7983 */ /* 0x004ea20000100800 */
[----:B0-----:R-:W-:Y:S02]  /*d140*/  @P0 IMAD.MOV.U32 R4, RZ, RZ, R238 ;  /* 0x000000ffff040224 */ /* 0x001fe400078e00ee */
[----:B------:R-:W-:Y:S01]  /*d150*/  @P0 IMAD.MOV.U32 R5, RZ, RZ, R245 ;  /* 0x000000ffff050224 */ /* 0x000fe200078e00f5 */
[----:B------:R-:W-:Y:S01]  /*d160*/  PRMT R172, RZ, 0x7610, R172 ;  /* 0x00007610ffac7816 */ /* 0x000fe200000000ac */
[----:B------:R-:W2:Y:S04]  /*d170*/  LDL R28, [R1+0x660] ;  /* 0x00066000011c7983 */ /* 0x000ea80000100800 */
[----:B------:R0:W2:Y:S01]  /*d180*/  @P0 LDG.E.U8 R173, desc[UR16][R4.64] ;  /* 0x0000001004ad0981 */ /* 0x0000a2000c1e1100 */
[----:B------:R-:W-:-:S02]  /*d190*/  ISETP.GT.AND P0, PT, R2, 0x1e, PT ;  /* 0x0000001e0200780c */ /* 0x000fc40003f04270 */
[----:B------:R-:W-:Y:S01]  /*d1a0*/  PRMT R171, RZ, 0x7610, R171 ;  /* 0x00007610ffab7816 */ /* 0x000fe200000000ab */
[----:B------:R-:W2:Y:S01]  /*d1b0*/  LDL R27, [R1+0x664] ;  /* 0x00066400011b7983 */ /* 0x000ea20000100800 */
[----:B------:R-:W-:-:S03]  /*d1c0*/  PRMT R169, RZ, 0x7610, R169 ;  /* 0x00007610ffa97816 */ /* 0x000fc600000000a9 */
[----:B------:R-:W2:Y:S01]  /*d1d0*/  LDL R26, [R1+0x658] ;  /* 0x00065800011a7983 */ /* 0x000ea20000100800 */
[----:B0-----:R-:W-:Y:S02]  /*d1e0*/  @P1 IMAD.MOV.U32 R4, RZ, RZ, R227 ;  /* 0x000000ffff041224 */ /* 0x001fe400078e00e3 */
[----:B------:R-:W-:Y:S01]  /*d1f0*/  @P1 IMAD.MOV.U32 R5, RZ, RZ, R237 ;  /* 0x000000ffff051224 */ /* 0x000fe200078e00ed */
[----:B------:R-:W2:Y:S04]  /*d200*/  LDL R25, [R1+0x65c] ;  /* 0x00065c0001197983 */ /* 0x000ea80000100800 */
[----:B------:R0:W2:Y:S01]  /*d210*/  @P1 LDG.E.U8 R172, desc[UR16][R4.64] ;  /* 0x0000001004ac1981 */ /* 0x0000a2000c1e1100 */
[----:B------:R-:W-:Y:S02]  /*d220*/  ISETP.GT.AND P1, PT, R2, 0x1f, PT ;  /* 0x0000001f0200780c */ /* 0x000fe40003f24270 */
[----:B------:R-:W-:Y:S01]  /*d230*/  PRMT R170, RZ, 0x7610, R170 ;  /* 0x00007610ffaa7816 */ /* 0x000fe200000000aa */
[----:B------:R-:W2:Y:S01]  /*d240*/  LDL R24, [R1+0x650] ;  /* 0x0006500001187983 */ /* 0x000ea20000100800 */
[----:B------:R-:W-:-:S02]  /*d250*/  PRMT R168, RZ, 0x7610, R168 ;  /* 0x00007610ffa87816 */ /* 0x000fc400000000a8 */
[----:B------:R-:W-:Y:S01]  /*d260*/  PRMT R167, RZ, 0x7610, R167 ;  /* 0x00007610ffa77816 */ /* 0x000fe200000000a7 */
[----:B------:R-:W2:Y:S01]  /*d270*/  LDL R34, [R1+0x5e0] ;  /* 0x0005e00001227983 */ /* 0x000ea20000100800 */
        /* <DEDUP_REMOVED lines=8> */
[----:B------:R-:W-:Y:S02]  /*d300*/  PRMT R163, RZ, 0x7610, R163 ;  /* 0x00007610ffa37816 */ /* 0x000fe400000000a3 */
[----:B------:R-:W-:Y:S01]  /*d310*/  PRMT R161, RZ, 0x7610, R161 ;  /* 0x00007610ffa17816 */ /* 0x000fe200000000a1 */
[----:B------:R-:W2:Y:S01]  /*d320*/  LDL R37, [R1+0x794] ;  /* 0x0007940001257983 */ /* 0x000ea20000100800 */
[----:B0-----:R-:W-:Y:S02]  /*d330*/  @P1 IMAD.MOV.U32 R4, RZ, RZ, R195 ;  /* 0x000000ffff041224 */ /* 0x001fe400078e00c3 */
[----:B------:R-:W-:Y:S01]  /*d340*/  @P1 IMAD.MOV.U32 R5, RZ, RZ, R223 ;  /* 0x000000ffff051224 */ /* 0x000fe200078e00df */
[----:B------:R-:W-:Y:S01]  /*d350*/  PRMT R159, RZ, 0x7610, R159 ;  /* 0x00007610ff9f7816 */ /* 0x000fe2000000009f */
[----:B------:R-:W2:Y:S04]  /*d360*/  LDL R36, [R1+0x578] ;  /* 0x0005780001247983 */ /* 0x000ea80000100800 */
[----:B------:R4:W2:Y:S01]  /*d370*/  @P1 LDG.E.U8 R169, desc[UR16][R4.64] ;  /* 0x0000001004a91981 */ /* 0x0008a2000c1e1100 */
[----:B------:R-:W-:-:S02]  /*d380*/  PRMT R157, RZ, 0x7610, R157 ;  /* 0x00007610ff9d7816 */ /* 0x000fc4000000009d */
[----:B------:R-:W-:Y:S01]  /*d390*/  PRMT R154, RZ, 0x7610, R154 ;  /* 0x00007610ff9a7816 */ /* 0x000fe2000000009a */
[----:B------:R-:W2:Y:S01]  /*d3a0*/  LDL R35, [R1+0x57c] ;  /* 0x00057c0001237983 */ /* 0x000ea20000100800 */
[----:B----4-:R-:W-:-:S03]  /*d3b0*/  @P0 IMAD.MOV.U32 R4, RZ, RZ, R0 ;  /* 0x000000ffff040224 */ /* 0x010fc600078e0000 */
[----:B------:R-:W4:Y:S01]  /*d3c0*/  LDL R0, [R1+0x654] ;  /* 0x0006540001007983 */ /* 0x000f220000100800 */
[----:B------:R-:W-:Y:S01]  /*d3d0*/  ISETP.GT.AND P1, PT, R2, 0x21, PT ;  /* 0x000000210200780c */ /* 0x000fe20003f24270 */
[----:B------:R-:W-:-:S05]  /*d3e0*/  @P0 IMAD.MOV.U32 R5, RZ, RZ, R156 ;  /* 0x000000ffff050224 */ /* 0x000fca00078e009c */
[----:B------:R3:W4:Y:S01]  /*d3f0*/  @P0 LDG.E.U8 R170, desc[UR16][R4.64] ;  /* 0x0000001004aa0981 */ /* 0x000722000c1e1100 */
[----:B------:R-:W-:-:S06]  /*d400*/  ISETP.GT.AND P0, PT, R2, 0x22, PT ;  /* 0x000000220200780c */ /* 0x000fcc0003f04270 */
[----:B---3--:R-:W-:Y:S02]  /*d410*/  @P1 IMAD.MOV.U32 R4, RZ, RZ, R13 ;  /* 0x000000ffff041224 */ /* 0x008fe400078e000d */
[----:B------:R-:W3:Y:S01]  /*d420*/  LDL R13, [R1+0x64c] ;  /* 0x00064c00010d7983 */ /* 0x000ee20000100800 */
[----:B------:R-:W-:-:S03]  /*d430*/  @P1 IMAD.MOV.U32 R5, RZ, RZ, R14 ;  /* 0x000000ffff051224 */ /* 0x000fc600078e000e */
[----:B------:R-:W3:Y:S04]  /*d440*/  LDL R14, [R1+0x648] ;  /* 0x00064800010e7983 */ /* 0x000ee80000100800 */
[----:B------:R0:W3:Y:S01]  /*d450*/  @P1 LDG.E.U8 R168, desc[UR16][R4.64] ;  /* 0x0000001004a81981 */ /* 0x0000e2000c1e1100 */
[C---:B------:R-:W-:Y:S01]  /*d460*/  ISETP.GT.AND P1, PT, R2.reuse, 0x23, PT ;  /* 0x000000230200780c */ /* 0x040fe20003f24270 */
[----:B0-----:R-:W-:Y:S02]  /*d470*/  @P0 IMAD.MOV.U32 R4, RZ, RZ, R31 ;  /* 0x000000ffff040224 */ /* 0x001fe400078e001f */
[----:B------:R-:W-:Y:S01]  /*d480*/  @P0 IMAD.MOV.U32 R5, RZ, RZ, R32 ;  /* 0x000000ffff050224 */ /* 0x000fe200078e0020 */
[----:B------:R-:W3:Y:S04]  /*d490*/  LDL R31, [R1+0x644] ;  /* 0x00064400011f7983 */ /* 0x000ee80000100800 */
[----:B------:R-:W3:Y:S04]  /*d4a0*/  LDL R32, [R1+0x640] ;  /* 0x0006400001207983 */ /* 0x000ee80000100800 */
[----:B------:R2:W3:Y:S01]  /*d4b0*/  @P0 LDG.E.U8 R167, desc[UR16][R4.64] ;  /* 0x0000001004a70981 */ /* 0x0004e2000c1e1100 */
[----:B------:R-:W-:Y:S01]  /*d4c0*/  ISETP.GT.AND P0, PT, R2, 0x24, PT ;  /* 0x000000240200780c */ /* 0x000fe20003f04270 */
[----:B--2---:R-:W-:-:S02]  /*d4d0*/  @P1 IMAD.MOV.U32 R4, RZ, RZ, R29 ;  /* 0x000000ffff041224 */ /* 0x004fc400078e001d */
[----:B------:R-:W-:Y:S01]  /*d4e0*/  @P1 IMAD.MOV.U32 R5, RZ, RZ, R30 ;  /* 0x000000ffff051224 */ /* 0x000fe200078e001e */
[----:B------:R-:W2:Y:S04]  /*d4f0*/  LDL R29, [R1+0x63c] ;  /* 0x00063c00011d7983 */ /* 0x000ea80000100800 */
[----:B------:R-:W2:Y:S04]  /*d500*/  LDL R30, [R1+0x638] ;  /* 0x00063800011e7983 */ /* 0x000ea80000100800 */
[----:B------:R0:W2:Y:S01]  /*d510*/  @P1 LDG.E.U8 R166, desc[UR16][R4.64] ;  /* 0x0000001004a61981 */ /* 0x0000a2000c1e1100 */
[----:B------:R-:W-:Y:S01]  /*d520*/  ISETP.GT.AND P1, PT, R2, 0x25, PT ;  /* 0x000000250200780c */ /* 0x000fe20003f24270 */
[----:B0-----:R-:W-:-:S02]  /*d530*/  @P0 IMAD.MOV.U32 R4, RZ, RZ, R27 ;  /* 0x000000ffff040224 */ /* 0x001fc400078e001b */
        /* <DEDUP_REMOVED lines=9> */
[----:B------:R4:W2:Y:S02]  /*d5d0*/  @P1 LDG.E.U8 R163, desc[UR16][R4.64] ;  /* 0x0000001004a31981 */ /* 0x0008a4000c1e1100 */
[----:B----4-:R-:W-:-:S02]  /*d5e0*/  @P0 IMAD.MOV.U32 R4, RZ, RZ, R0 ;  /* 0x000000ffff040224 */ /* 0x010fc400078e0000 */
[----:B------:R-:W4:Y:S01]  /*d5f0*/  LDL R0, [R1+0x624] ;  /* 0x0006240001007983 */ /* 0x000f220000100800 */
[C---:B------:R-:W-:Y:S01]  /*d600*/  ISETP.GT.AND P1, PT, R2.reuse, 0x27, PT ;  /* 0x000000270200780c */ /* 0x040fe20003f24270 */
[----:B------:R-:W-:Y:S02]  /*d610*/  @P0 IMAD.MOV.U32 R5, RZ, RZ, R24 ;  /* 0x000000ffff050224 */ /* 0x000fe400078e0018 */
[----:B------:R-:W4:Y:S04]  /*d620*/  LDL R24, [R1+0x620] ;  /* 0x0006200001187983 */ /* 0x000f280000100800 */
[----:B------:R3:W4:Y:S01]  /*d630*/  @P0 LDG.E.U8 R161, desc[UR16][R4.64] ;  /* 0x0000001004a10981 */ /* 0x000722000c1e1100 */
[----:B------:R-:W-:Y:S02]  /*d640*/  ISETP.GT.AND P0, PT, R2, 0x28, PT ;  /* 0x000000280200780c */ /* 0x000fe40003f04270 */
[----:B------:R-:W-:-:S02]  /*d650*/  PRMT R152, RZ, 0x7610, R152 ;  /* 0x00007610ff987816 */ /* 0x000fc40000000098 */
[----:B------:R-:W-:Y:S01]  /*d660*/  PRMT R22, RZ, 0x7610, R22 ;  /* 0x00007610ff167816 */ /* 0x000fe20000000016 */
[----:B---3--:R-:W-:Y:S02]  /*d670*/  @P1 IMAD.MOV.U32 R4, RZ, RZ, R13 ;  /* 0x000000ffff041224 */ /* 0x008fe400078e000d */
[----:B------:R-:W3:Y:S01]  /*d680*/  LDL R13, [R1+0x61c] ;  /* 0x00061c00010d7983 */ /* 0x000ee20000100800 */
[----:B------:R-:W-:-:S03]  /*d690*/  @P1 IMAD.MOV.U32 R5, RZ, RZ, R14 ;  /* 0x000000ffff051224 */ /* 0x000fc600078e000e */
[----:B------:R-:W3:Y:S04]  /*d6a0*/  LDL R14, [R1+0x618] ;  /* 0x00061800010e7983 */ /* 0x000ee80000100800 */
[----:B------:R0:W3:Y:S01]  /*d6b0*/  @P1 LDG.E.U8 R159, desc[UR16][R4.64] ;  /* 0x00000010049f1981 */ /* 0x0000e2000c1e1100 */
[----:B------:R-:W-:Y:S01]  /*d6c0*/  ISETP.GT.AND P1, PT, R2, 0x29, PT ;  /* 0x000000290200780c */ /* 0x000fe20003f24270 */
[----:B0-----:R-:W-:Y:S02]  /*d6d0*/  @P0 IMAD.MOV.U32 R4, RZ, RZ, R31 ;  /* 0x000000ffff040224 */ /* 0x001fe400078e001f */
[----:B------:R-:W3:Y:S01]  /*d6e0*/  LDL R31, [R1+0x614] ;  /* 0x00061400011f7983 */ /* 0x000ee20000100800 */
[----:B------:R-:W-:-:S03]  /*d6f0*/  @P0 IMAD.MOV.U32 R5, RZ, RZ, R32 ;  /* 0x000000ffff050224 */ /* 0x000fc600078e0020 */
[----:B------:R-:W3:Y:S04]  /*d700*/  LDL R32, [R1+0x610] ;  /* 0x0006100001207983 */ /* 0x000ee80000100800 */
[----:B------:R2:W3:Y:S01]  /*d710*/  @P0 LDG.E.U8 R157, desc[UR16][R4.64] ;  /* 0x00000010049d0981 */ /* 0x0004e2000c1e1100 */
[----:B------:R-:W-:Y:S01]  /*d720*/  ISETP.GT.AND P0, PT, R2, 0x2a, PT ;  /* 0x0000002a0200780c */ /* 0x000fe20003f04270 */
[----:B--2---:R-:W-:Y:S02]  /*d730*/  @P1 IMAD.MOV.U32 R4, RZ, RZ, R29 ;  /* 0x000000ffff041224 */ /* 0x004fe400078e001d */
[----:B------:R-:W2:Y:S01]  /*d740*/  LDL R29, [R1+0x60c] ;  /* 0x00060c00011d7983 */ /* 0x000ea20000100800 */
[----:B------:R-:W-:-:S03]  /*d750*/  @P1 IMAD.MOV.U32 R5, RZ, RZ, R30 ;  /* 0x000000ffff051224 */ /* 0x000fc600078e001e */
[----:B------:R-:W2:Y:S04]  /*d760*/  LDL R30, [R1+0x608] ;  /* 0x00060800011e7983 */ /* 0x000ea80000100800 */
[----:B------:R0:W2:Y:S01]  /*d770*/  @P1 LDG.E.U8 R154, desc[UR16][R4.64] ;  /* 0x00000010049a1981 */ /* 0x0000a2000c1e1100 */
[----:B------:R-:W-:Y:S01]  /*d780*/  ISETP.GT.AND P1, PT, R2, 0x2b, PT ;  /* 0x0000002b0200780c */ /* 0x000fe20003f24270 */
[----:B0-----:R-:W-:Y:S02]  /*d790*/  @P0 IMAD.MOV.U32 R4, RZ, RZ, R27 ;  /* 0x000000ffff040224 */ /* 0x001fe400078e001b */
        /* <DEDUP_REMOVED lines=9> */
[----:B------:R4:W2:Y:S02]  /*d830*/  @P1 LDG.E.U8 R22, desc[UR16][R4.64] ;  /* 0x0000001004161981 */ /* 0x0008a4000c1e1100 */
[----:B----4-:R-:W-:Y:S02]  /*d840*/  @P0 IMAD.MOV.U32 R4, RZ, RZ, R0 ;  /* 0x000000ffff040224 */ /* 0x010fe400078e0000 */
[----:B------:R-:W4:Y:S01]  /*d850*/  LDL R0, [R1+0x5f4] ;  /* 0x0005f40001007983 */ /* 0x000f220000100800 */
[----:B------:R-:W-:Y:S01]  /*d860*/  ISETP.GT.AND P1, PT, R2, 0x2d, PT ;  /* 0x0000002d0200780c */ /* 0x000fe20003f24270 */
[----:B------:R-:W-:Y:S01]  /*d870*/  @P0 IMAD.MOV.U32 R5, RZ, RZ, R24 ;  /* 0x000000ffff050224 */ /* 0x000fe200078e0018 */
[----:B------:R-:W-:Y:S01]  /*d880*/  PRMT R20, RZ, 0x7610, R20 ;  /* 0x00007610ff147816 */ /* 0x000fe20000000014 */
[----:B------:R-:W4:Y:S01]  /*d890*/  LDL R24, [R1+0x5f0] ;  /* 0x0005f00001187983 */ /* 0x000f220000100800 */
[----:B------:R-:W-:-:S04]  /*d8a0*/  PRMT R18, RZ, 0x7610, R18 ;  /* 0x00007610ff127816 */ /* 0x000fc80000000012 */
[----:B------:R3:W4:Y:S01]  /*d8b0*/  @P0 LDG.E.U8 R20, desc[UR16][R4.64] ;  /* 0x0000001004140981 */ /* 0x000722000c1e1100 */
[----:B------:R-:W-:Y:S02]  /*d8c0*/  ISETP.GT.AND P0, PT, R2, 0x2e, PT ;  /* 0x0000002e0200780c */ /* 0x000fe40003f04270 */
[----:B------:R-:W-:Y:S02]  /*d8d0*/  PRMT R16, RZ, 0x7610, R16 ;  /* 0x00007610ff107816 */ /* 0x000fe40000000010 */
[----:B------:R-:W-:Y:S02]  /*d8e0*/  PRMT R3, RZ, 0x7610, R3 ;  /* 0x00007610ff037816 */ /* 0x000fe40000000003 */
[----:B------:R-:W-:Y:S02]  /*d8f0*/  PRMT R164, RZ, 0x7610, R164 ;  /* 0x00007610ffa47816 */ /* 0x000fe400000000a4 */
[----:B------:R-:W-:Y:S01]  /*d900*/  PRMT R162, RZ, 0x7610, R162 ;  /* 0x00007610ffa27816 */ /* 0x000fe200000000a2 */
[----:B---3--:R-:W-:-:S02]  /*d910*/  @P1 IMAD.MOV.U32 R4, RZ, RZ, R13 ;  /* 0x000000ffff041224 */ /* 0x008fc400078e000d */
        /* <DEDUP_REMOVED lines=23> */
[----:B0-----:R-:W-:Y:S01]  /*da90*/  @P1 IMAD.MOV.U32 R4, RZ, RZ, R25 ;  /* 0x000000ffff041224 */ /* 0x001fe200078e0019 */
[----:B------:R-:W-:Y:S01]  /*daa0*/  PRMT R160, RZ, 0x7610, R160 ;  /* 0x00007610ffa07816 */ /* 0x000fe200000000a0 */
[----:B------:R-:W2:Y:S01]  /*dab0*/  LDL R25, [R1+0x5b8] ;  /* 0x0005b80001197983 */ /* 0x000ea20000100800 */
[----:B------:R-:W-:-:S03]  /*dac0*/  @P1 IMAD.MOV.U32 R5, RZ, RZ, R26 ;  /* 0x000000ffff051224 */ /* 0x000fc600078e001a */
[----:B------:R-:W2:Y:S04]  /*dad0*/  LDL R26, [R1+0x5c0] ;  /* 0x0005c000011a7983 */ /* 0x000ea80000100800 */
[----:B------:R4:W2:Y:S02]  /*dae0*/  @P1 LDG.E.U8 R162, desc[UR16][R4.64] ;  /* 0x0000001004a21981 */ /* 0x0008a4000c1e1100 */
[----:B----4-:R-:W-:Y:S02]  /*daf0*/  @P0 IMAD.MOV.U32 R4, RZ, RZ, R0 ;  /* 0x000000ffff040224 */ /* 0x010fe400078e0000 */
[----:B------:R-:W4:Y:S01]  /*db00*/  LDL R0, [R1+0x5c4] ;  /* 0x0005c40001007983 */ /* 0x000f220000100800 */
[----:B------:R-:W-:Y:S01]  /*db10*/  ISETP.GT.AND P1, PT, R2, 0x33, PT ;  /* 0x000000330200780c */ /* 0x000fe20003f24270 */
[----:B------:R-:W-:-:S02]  /*db20*/  @P0 IMAD.MOV.U32 R5, RZ, RZ, R24 ;  /* 0x000000ffff050224 */ /* 0x000fc400078e0018 */
[----:B------:R-:W4:Y:S01]  /*db30*/  LDL R24, [R1+0x5bc] ;  /* 0x0005bc0001187983 */ /* 0x000f220000100800 */
[----:B------:R-:W-:-:S03]  /*db40*/  PRMT R158, RZ, 0x7610, R158 ;  /* 0x00007610ff9e7816 */ /* 0x000fc6000000009e */
        /* <DEDUP_REMOVED lines=13> */
[----:B------:R-:W-:Y:S01]  /*dc20*/  @P0 IMAD.MOV.U32 R5, RZ, RZ, R34 ;  /* 0x000000ffff050224 */ /* 0x000fe200078e0022 */
[----:B------:R-:W-:Y:S02]  /*dc30*/  PRMT R19, RZ, 0x7610, R19 ;  /* 0x00007610ff137816 */ /* 0x000fe40000000013 */
[----:B------:R-:W-:-:S02]  /*dc40*/  PRMT R17, RZ, 0x7610, R17 ;  /* 0x00007610ff117816 */ /* 0x000fc40000000011 */
[----:B------:R-:W-:Y:S01]  /*dc50*/  PRMT R15, RZ, 0x7610, R15 ;  /* 0x00007610ff0f7816 */ /* 0x000fe2000000000f */
[----:B------:R2:W3:Y:S01]  /*dc60*/  @P0 LDG.E.U8 R155, desc[UR16][R4.64] ;  /* 0x00000010049b0981 */ /* 0x0004e2000c1e1100 */
[----:B------:R-:W-:Y:S02]  /*dc70*/  ISETP.GT.AND P0, PT, R2, 0x36, PT ;  /* 0x000000360200780c */ /* 0x000fe40003f04270 */
[----:B------:R-:W-:Y:S02]  /*dc80*/  LOP3.LUT R12, R12, 0xffff, RZ, 0xc0, !PT ;  /* 0x0000ffff0c0c7812 */ /* 0x000fe400078ec0ff */
[----:B------:R-:W-:Y:S02]  /*dc90*/  LOP3.LUT R11, R11, 0xffff, RZ, 0xc0, !PT ;  /* 0x0000ffff0b0b7812 */ /* 0x000fe400078ec0ff */
[----:B------:R-:W-:Y:S02]  /*dca0*/  LOP3.LUT R194, R194, 0xffff, RZ, 0xc0, !PT ;  /* 0x0000ffffc2c27812 */ /* 0x000fe400078ec0ff */
[----:B------:R-:W-:-:S02]  /*dcb0*/  LOP3.LUT R10, R10, 0xffff, RZ, 0xc0, !PT ;  /* 0x0000ffff0a0a7812 */ /* 0x000fc400078ec0ff */
[----:B------:R-:W-:Y:S02]  /*dcc0*/  LOP3.LUT R193, R193, 0xffff, RZ, 0xc0, !PT ;  /* 0x0000ffffc1c17812 */ /* 0x000fe400078ec0ff */
[----:B------:R-:W-:Y:S01]  /*dcd0*/  LOP3.LUT R9, R9, 0xffff, RZ, 0xc0, !PT ;  /* 0x0000ffff09097812 */ /* 0x000fe200078ec0ff */
[----:B--2---:R-:W-:Y:S01]  /*dce0*/  @P1 IMAD.MOV.U32 R4, RZ, RZ, R29 ;  /* 0x000000ffff041224 */ /* 0x004fe200078e001d */
[----:B------:R-:W-:Y:S01]  /*dcf0*/  LOP3.LUT R190, R190, 0xffff, RZ, 0xc0, !PT ;  /* 0x0000ffffbebe7812 */ /* 0x000fe200078ec0ff */
[----:B------:R-:W2:Y:S01]  /*dd00*/  LDL R29, [R1+0x5ac] ;  /* 0x0005ac00011d7983 */ /* 0x000ea20000100800 */
[----:B------:R-:W-:-:S03]  /*dd10*/  @P1 IMAD.MOV.U32 R5, RZ, RZ, R30 ;  /* 0x000000ffff051224 */ /* 0x000fc600078e001e */
[----:B------:R-:W2:Y:S04]  /*dd20*/  LDL R30, [R1+0x5a8] ;  /* 0x0005a800011e7983 */ /* 0x000ea80000100800 */
[----:B------:R0:W2:Y:S01]  /*dd30*/  @P1 LDG.E.U8 R153, desc[UR16][R4.64] ;  /* 0x0000001004991981 */ /* 0x0000a2000c1e1100 */
[----:B------:R-:W-:Y:S02]  /*dd40*/  ISETP.GT.AND P1, PT, R2, 0x37, PT ;  /* 0x000000370200780c */ /* 0x000fe40003f24270 */
[----:B------:R-:W-:Y:S01]  /*dd50*/  LOP3.LUT R8, R8, 0xffff, RZ, 0xc0, !PT ;  /* 0x0000ffff08087812 */ /* 0x000fe200078ec0ff */
[----:B------:R-:W1:Y:S01]  /*dd60*/  S2R R156, SR_TID.X ;  /* 0x00000000009c7919 */ /* 0x000e620000002100 */
[----:B------:R-:W-:Y:S02]  /*dd70*/  LOP3.LUT R192, R192, 0xffff, RZ, 0xc0, !PT ;  /* 0x0000ffffc0c07812 */ /* 0x000fe400078ec0ff */
[----:B------:R-:W-:Y:S01]  /*dd80*/  LOP3.LUT R191, R191, 0xffff, RZ, 0xc0, !PT ;  /* 0x0000ffffbfbf7812 */ /* 0x000fe200078ec0ff */
[----:B------:R-:W2:Y:S01]  /*dd90*/  LDL R34, [R1+0x558] ;  /* 0x0005580001227983 */ /* 0x000ea20000100800 */
[----:B0-----:R-:W-:-:S02]  /*dda0*/  @P0 IMAD.MOV.U32 R4, RZ, RZ, R31 ;  /* 0x000000ffff040224 */ /* 0x001fc400078e001f */
[----:B------:R-:W-:Y:S01]  /*ddb0*/  @P0 IMAD.MOV.U32 R5, RZ, RZ, R32 ;  /* 0x000000ffff050224 */ /* 0x000fe200078e0020 */
[----:B------:R-:W-:Y:S01]  /*ddc0*/  PRMT R195, R12, 0x3340, R11 ;  /* 0x000033400cc37816 */ /* 0x000fe2000000000b */
[----:B------:R-:W2:Y:S04]  /*ddd0*/  LDL R33, [R1+0x55c] ;  /* 0x00055c0001217983 */ /* 0x000ea80000100800 */
[----:B------:R0:W2:Y:S01]  /*dde0*/  @P0 LDG.E.U8 R23, desc[UR16][R4.64] ;  /* 0x0000001004170981 */ /* 0x0000a2000c1e1100 */
[----:B------:R-:W-:Y:S02]  /*ddf0*/  ISETP.GT.AND P0, PT, R2, 0x38, PT ;  /* 0x000000380200780c */ /* 0x000fe40003f04270 */
[----:B------:R-:W-:Y:S01]  /*de00*/  PRMT R194, R194, 0x3340, R10 ;  /* 0x00003340c2c27816 */ /* 0x000fe2000000000a */
[----:B------:R-:W2:Y:S01]  /*de10*/  LDL R32, [R1+0x538] ;  /* 0x0005380001207983 */ /* 0x000ea20000100800 */
[----:B------:R-:W-:-:S02]  /*de20*/  PRMT R193, R193, 0x3340, R9 ;  /* 0x00003340c1c17816 */ /* 0x000fc40000000009 */
[----:B------:R-:W-:Y:S01]  /*de30*/  PRMT R190, R190, 0x3340, R8 ;  /* 0x00003340bebe7816 */ /* 0x000fe20000000008 */
[----:B------:R-:W2:Y:S01]  /*de40*/  LDL R31, [R1+0x53c] ;  /* 0x00053c00011f7983 */ /* 0x000ea20000100800 */
[----:B0-----:R-:W-:Y:S02]  /*de50*/  @P1 IMAD.MOV.U32 R4, RZ, RZ, R27 ;  /* 0x000000ffff041224 */ /* 0x001fe400078e001b */
        /* <DEDUP_REMOVED lines=10> */
[----:B------:R-:W-:-:S05]  /*df00*/  ISETP.GT.AND P0, PT, R2, 0x3a, PT ;  /* 0x0000003a0200780c */ /* 0x000fca0003f04270 */
[----:B0-----:R-:W-:Y:S02]  /*df10*/  @P1 IMAD.MOV.U32 R4, RZ, RZ, R24 ;  /* 0x000000ffff041224 */ /* 0x001fe400078e0018 */
[----:B------:R-:W-:Y:S01]  /*df20*/  @P1 IMAD.MOV.U32 R5, RZ, RZ, R25 ;  /* 0x000000ffff051224 */ /* 0x000fe200078e0019 */
[----:B------:R-:W4:Y:S04]  /*df30*/  LDL R24, [R1+0x594] ;  /* 0x0005940001187983 */ /* 0x000f280000100800 */
[----:B------:R3:W4:Y:S04]  /*df40*/  @P1 LDG.E.U8 R17, desc[UR16][R4.64] ;  /* 0x0000001004111981 */ /* 0x000728000c1e1100 */
[----:B------:R-:W4:Y:S01]  /*df50*/  LDL R25, [R1+0x590] ;  /* 0x0005900001197983 */ /* 0x000f220000100800 */
[----:B------:R-:W-:-:S02]  /*df60*/  PRMT R12, RZ, 0x7610, R12 ;  /* 0x00007610ff0c7816 */ /* 0x000fc4000000000c */
[----:B------:R-:W-:Y:S01]  /*df70*/  PRMT R11, RZ, 0x7610, R11 ;  /* 0x00007610ff0b7816 */ /* 0x000fe2000000000b */
[----:B---3--:R-:W-:Y:S02]  /*df80*/  @P0 IMAD.MOV.U32 R4, RZ, RZ, R13 ;  /* 0x000000ffff040224 */ /* 0x008fe400078e000d */
[----:B------:R-:W3:Y:S01]  /*df90*/  LDL R13, [R1+0x58c] ;  /* 0x00058c00010d7983 */ /* 0x000ee20000100800 */
[----:B------:R-:W-:-:S03]  /*dfa0*/  @P0 IMAD.MOV.U32 R5, RZ, RZ, R14 ;  /* 0x000000ffff050224 */ /* 0x000fc600078e000e */
[----:B------:R-:W3:Y:S04]  /*dfb0*/  LDL R14, [R1+0x588] ;  /* 0x00058800010e7983 */ /* 0x000ee80000100800 */
[----:B------:R2:W3:Y:S01]  /*dfc0*/  @P0 LDG.E.U8 R15, desc[UR16][R4.64] ;  /* 0x00000010040f0981 */ /* 0x0004e2000c1e1100 */
[----:B------:R-:W-:-:S13]  /*dfd0*/  ISETP.GT.AND P0, PT, R2, 0x3b, PT ;  /* 0x0000003b0200780c */ /* 0x000fda0003f04270 */
[----:B--2---:R-:W-:Y:S01]  /*dfe0*/  @P0 IMAD.MOV.U32 R4, RZ, RZ, R29 ;  /* 0x000000ffff040224 */ /* 0x004fe200078e001d */
[----:B------:R-:W-:Y:S01]  /*dff0*/  PRMT R10, RZ, 0x7610, R10 ;  /* 0x00007610ff0a7816 */ /* 0x000fe2000000000a */
[----:B------:R-:W2:Y:S01]  /*e000*/  LDL R29, [R1+0x51c] ;  /* 0x00051c00011d7983 */ /* 0x000ea20000100800 */
[----:B------:R-:W-:Y:S01]  /*e010*/  @P0 IMAD.MOV.U32 R5, RZ, RZ, R30 ;  /* 0x000000ffff050224 */ /* 0x000fe200078e001e */
[----:B------:R-:W-:Y:S02]  /*e020*/  PRMT R9, RZ, 0x7610, R9 ;  /* 0x00007610ff097816 */ /* 0x000fe40000000009 */
[----:B------:R-:W2:Y:S04]  /*e030*/  LDL R30, [R1+0x518] ;  /* 0x00051800011e7983 */ /* 0x000ea80000100800 */
[----:B------:R0:W2:Y:S01]  /*e040*/  @P0 LDG.E.U8 R12, desc[UR16][R4.64] ;  /* 0x00000010040c0981 */ /* 0x0000a2000c1e1100 */
[----:B------:R-:W-:-:S13]  /*e050*/  ISETP.GT.AND P0, PT, R2, 0x3c, PT ;  /* 0x0000003c0200780c */ /* 0x000fda0003f04270 */
[----:B0-----:R-:W-:Y:S01]  /*e060*/  @P0 IMAD.MOV.U32 R4, RZ, RZ, R27 ;  /* 0x000000ffff040224 */ /* 0x001fe200078e001b */
[----:B------:R-:W-:Y:S01]  /*e070*/  PRMT R8, RZ, 0x7610, R8 ;  /* 0x00007610ff087816 */ /* 0x000fe20000000008 */
[----:B------:R-:W2:Y:S01]  /*e080*/  LDL R27, [R1+0x4fc] ;  /* 0x0004fc00011b7983 */ /* 0x000ea20000100800 */
[----:B------:R-:W-:Y:S01]  /*e090*/  @P0 IMAD.MOV.U32 R5, RZ, RZ, R28 ;  /* 0x000000ffff050224 */ /* 0x000fe200078e001c */
[----:B------:R-:W-:Y:S02]  /*e0a0*/  LOP3.LUT R189, R189, 0xffff, RZ, 0xc0, !PT ;  /* 0x0000ffffbdbd7812 */ /* 0x000fe400078ec0ff */
[----:B------:R-:W2:Y:S04]  /*e0b0*/  LDL R28, [R1+0x4f8] ;  /* 0x0004f800011c7983 */ /* 0x000ea80000100800 */
[----:B------:R4:W2:Y:S01]  /*e0c0*/  @P0 LDG.E.U8 R11, desc[UR16][R4.64] ;  /* 0x00000010040b0981 */ /* 0x0008a2000c1e1100 */
[----:B------:R-:W-:-:S13]  /*e0d0*/  ISETP.GT.AND P0, PT, R2, 0x3d, PT ;  /* 0x0000003d0200780c */ /* 0x000fda0003f04270 */
[----:B----4-:R-:W-:Y:S02]  /*e0e0*/  @P0 IMAD.MOV.U32 R4, RZ, RZ, R0 ;  /* 0x000000ffff040224 */ /* 0x010fe400078e0000 */
[----:B------:R-:W4:Y:S01]  /*e0f0*/  LDL R0, [R1+0x79c] ;  /* 0x00079c0001007983 */ /* 0x000f220000100800 */
[----:B------:R-:W-:Y:S01]  /*e100*/  @P0 IMAD.MOV.U32 R5, RZ, RZ, R26 ;  /* 0x000000ffff050224 */ /* 0x000fe200078e001a */
[----:B------:R-:W-:Y:S02]  /*e110*/  LOP3.LUT R188, R188, 0xffff, RZ, 0xc0, !PT ;  /* 0x0000ffffbcbc7812 */ /* 0x000fe400078ec0ff */
[----:B------:R-:W-:Y:S01]  /*e120*/  LOP3.LUT R187, R187, 0xffff, RZ, 0xc0, !PT ;  /* 0x0000ffffbbbb7812 */ /* 0x000fe200078ec0ff */
[----:B------:R-:W2:Y:S04]  /*e130*/  LDL R26, [R1+0x4d8] ;  /* 0x0004d800011a7983 */ /* 0x000ea80000100800 */
[----:B------:R0:W2:Y:S01]  /*e140*/  @P0 LDG.E.U8 R10, desc[UR16][R4.64] ;  /* 0x00000010040a0981 */ /* 0x0000a2000c1e1100 */
[----:B------:R-:W-:-:S13]  /*e150*/  ISETP.GT.AND P0, PT, R2, 0x3e, PT ;  /* 0x0000003e0200780c */ /* 0x000fda0003f04270 */
[----:B0-----:R-:W-:Y:S01]  /*e160*/  @P0 IMAD.MOV.U32 R4, RZ, RZ, R24 ;  /* 0x000000ffff040224 */ /* 0x001fe200078e0018 */
[----:B------:R-:W-:Y:S01]  /*e170*/  LOP3.LUT R186, R186, 0xffff, RZ, 0xc0, !PT ;  /* 0x0000ffffbaba7812 */ /* 0x000fe200078ec0ff */
[----:B------:R-:W2:Y:S01]  /*e180*/  LDL R24, [R1+0x4b8] ;  /* 0x0004b80001187983 */ /* 0x000ea20000100800 */
[----:B------:R-:W-:Y:S01]  /*e190*/  @P0 IMAD.MOV.U32 R5, RZ, RZ, R25 ;  /* 0x000000ffff050224 */ /* 0x000fe200078e0019 */
[----:B------:R-:W-:Y:S02]  /*e1a0*/  LOP3.LUT R7, R7, 0xffff, RZ, 0xc0, !PT ;  /* 0x0000ffff07077812 */ /* 0x000fe400078ec0ff */
[----:B------:R-:W-:Y:S01]  /*e1b0*/  LOP3.LUT R6, R6, 0xffff, RZ, 0xc0, !PT ;  /* 0x0000ffff06067812 */ /* 0x000fe200078ec0ff */
[----:B------:R-:W2:Y:S04]  /*e1c0*/  LDL R25, [R1+0x4dc] ;  /* 0x0004dc0001197983 */ /* 0x000ea80000100800 */
[----:B------:R3:W2:Y:S01]  /*e1d0*/  @P0 LDG.E.U8 R9, desc[UR16][R4.64] ;  /* 0x0000001004090981 */ /* 0x0006a2000c1e1100 */
[----:B------:R-:W-:-:S02]  /*e1e0*/  ISETP.GT.AND P0, PT, R2, 0x3f, PT ;  /* 0x0000003f0200780c */ /* 0x000fc40003f04270 */
[----:B------:R-:W-:Y:S02]  /*e1f0*/  PRMT R191, R192, 0x3340, R191 ;  /* 0x00003340c0bf7816 */ /* 0x000fe400000000bf */
[----:B------:R-:W-:Y:S02]  /*e200*/  PRMT R188, R189, 0x3340, R188 ;  /* 0x00003340bdbc7816 */ /* 0x000fe400000000bc */
[----:B------:R-:W-:Y:S02]  /*e210*/  PRMT R186, R187, 0x3340, R186 ;  /* 0x00003340bbba7816 */ /* 0x000fe400000000ba */
[----:B------:R-:W-:Y:S02]  /*e220*/  PRMT R7, R7, 0x3340, R6 ;  /* 0x0000334007077816 */ /* 0x000fe40000000006 */
[----:B------:R-:W-:Y:S02]  /*e230*/  PRMT R6, R190, 0x5410, R188 ;  /* 0x00005410be067816 */ /* 0x000fe400000000bc */
[----:B------:R-:W-:Y:S01]  /*e240*/  PRMT R7, R186, 0x5410, R7 ;  /* 0x00005410ba077816 */ /* 0x000fe20000000007 */
[----:B---3--:R-:W-:-:S02]  /*e250*/  @P0 IMAD.MOV.U32 R4, RZ, RZ, R13 ;  /* 0x000000ffff040224 */ /* 0x008fc400078e000d */
[----:B------:R-:W3:Y:S01]  /*e260*/  LDL R13, [R1+0x7ac] ;  /* 0x0007ac00010d7983 */ /* 0x000ee20000100800 */
[----:B------:R-:W-:Y:S01]  /*e270*/  @P0 IMAD.MOV.U32 R5, RZ, RZ, R14 ;  /* 0x000000ffff050224 */ /* 0x000fe200078e000e */
[----:B------:R-:W-:Y:S02]  /*e280*/  LOP3.LUT R185, R185, 0xffff, RZ, 0xc0, !PT ;  /* 0x0000ffffb9b97812 */ /* 0x000fe400078ec0ff */
[----:B------:R-:W2:Y:S04]  /*e290*/  LDL R14, [R1+0x4bc] ;  /* 0x0004bc00010e7983 */ /* 0x000ea80000100800 */
[----:B------:R0:W2:Y:S02]  /*e2a0*/  @P0 LDG.E.U8 R8, desc[UR16][R4.64] ;  /* 0x0000001004080981 */ /* 0x0000a4000c1e1100 */
[----:B0-----:R-:W-:-:S02]  /*e2b0*/  PRMT R4, R195, 0x5410, R194 ;  /* 0x00005410c3047816 */ /* 0x001fc400000000c2 */
[----:B------:R-:W-:Y:S01]  /*e2c0*/  PRMT R5, R193, 0x5410, R191 ;  /* 0x00005410c1057816 */ /* 0x000fe200000000bf */
[----:B------:R-:W-:Y:S06]  /*e2d0*/  BAR.SYNC.DEFER_BLOCKING 0x0 ;  /* 0x0000000000007b1d */ /* 0x000fec0000010000 */
[----:B----4-:R1:W-:Y:S02]  /*e2e0*/  STS.128 [R0+UR12+0x4000], R4 ;  /* 0x0040000400007988 */ /* 0x0103e40008000c0c */
[----:B-1----:R-:W-:-:S04]  /*e2f0*/  LOP3.LUT R0, R156, 0x3f, RZ, 0xc0, !PT ;  /* 0x0000003f9c007812 */ /* 0x002fc800078ec0ff */
[----:B------:R-:W-:Y:S02]  /*e300*/  ISETP.GE.AND P0, PT, R0, R2, PT ;  /* 0x000000020000720c */ /* 0x000fe40003f06270 */
[----:B------:R-:W4:Y:S01]  /*e310*/  LDL R0, [R1+0x7a8] ;  /* 0x0007a80001007983 */ /* 0x000f220000100800 */
[----:B------:R-:W-:Y:S02]  /*e320*/  LOP3.LUT R184, R184, 0xffff, RZ, 0xc0, !PT ;  /* 0x0000ffffb8b87812 */ /* 0x000fe400078ec0ff */
[----:B------:R-:W-:Y:S02]  /*e330*/  LOP3.LUT R183, R183, 0xffff, RZ, 0xc0, !PT ;  /* 0x0000ffffb7b77812 */ /* 0x000fe400078ec0ff */
[----:B------:R-:W-:Y:S02]  /*e340*/  LOP3.LUT R182, R182, 0xffff, RZ, 0xc0, !PT ;  /* 0x0000ffffb6b67812 */ /* 0x000fe400078ec0ff */
[----:B------:R-:W-:Y:S02]  /*e350*/  LOP3.LUT R181, R181, 0xffff, RZ, 0xc0, !PT ;  /* 0x0000ffffb5b57812 */ /* 0x000fe400078ec0ff */
[----:B------:R-:W-:-:S02]  /*e360*/  LOP3.LUT R180, R180, 0xffff, RZ, 0xc0, !PT ;  /* 0x0000ffffb4b47812 */ /* 0x000fc400078ec0ff */
[----:B------:R-:W-:Y:S02]  /*e370*/  LOP3.LUT R179, R179, 0xffff, RZ, 0xc0, !PT ;  /* 0x0000ffffb3b37812 */ /* 0x000fe400078ec0ff */
        /* <DEDUP_REMOVED lines=9> */
[----:B------:R-:W-:Y:S02]  /*e410*/  PRMT R184, R185, 0x3340, R184 ;  /* 0x00003340b9b87816 */ /* 0x000fe400000000b8 */
[----:B------:R-:W-:-:S02]  /*e420*/  PRMT R4, R183, 0x3340, R182 ;  /* 0x00003340b7047816 */ /* 0x000fc400000000b6 */
[----:B------:R-:W-:Y:S02]  /*e430*/  PRMT R180, R181, 0x3340, R180 ;  /* 0x00003340b5b47816 */ /* 0x000fe400000000b4 */
[----:B------:R-:W-:Y:S02]  /*e440*/  PRMT R5, R179, 0x3340, R178 ;  /* 0x00003340b3057816 */ /* 0x000fe400000000b2 */
[----:B------:R-:W-:Y:S02]  /*e450*/  PRMT R176, R177, 0x3340, R176 ;  /* 0x00003340b1b07816 */ /* 0x000fe400000000b0 */
[----:B------:R-:W-:Y:S02]  /*e460*/  PRMT R6, R175, 0x3340, R174 ;  /* 0x00003340af067816 */ /* 0x000fe400000000ae */
[----:B------:R-:W-:Y:S02]  /*e470*/  PRMT R172, R173, 0x3340, R172 ;  /* 0x00003340adac7816 */ /* 0x000fe400000000ac */
[----:B------:R-:W-:-:S02]  /*e480*/  PRMT R7, R171, 0x3340, R169 ;  /* 0x00003340ab077816 */ /* 0x000fc400000000a9 */
[----:B------:R-:W-:Y:S02]  /*e490*/  PRMT R4, R184, 0x5410, R4 ;  /* 0x00005410b8047816 */ /* 0x000fe40000000004 */
[----:B------:R-:W-:Y:S02]  /*e4a0*/  PRMT R5, R180, 0x5410, R5 ;  /* 0x00005410b4057816 */ /* 0x000fe40000000005 */
[----:B------:R-:W-:Y:S02]  /*e4b0*/  PRMT R6, R176, 0x5410, R6 ;  /* 0x00005410b0067816 */ /* 0x000fe40000000006 */
[----:B------:R-:W-:Y:S02]  /*e4c0*/  PRMT R7, R172, 0x5410, R7 ;  /* 0x00005410ac077816 */ /* 0x000fe40000000007 */
[----:B------:R-:W-:Y:S02]  /*e4d0*/  LOP3.LUT R20, R20, 0xffff, RZ, 0xc0, !PT ;  /* 0x0000ffff14147812 */ /* 0x000fe400078ec0ff */
[----:B------:R-:W-:-:S02]  /*e4e0*/  LOP3.LUT R18, R18, 0xffff, RZ, 0xc0, !PT ;  /* 0x0000ffff12127812 */ /* 0x000fc400078ec0ff */
[----:B------:R-:W-:Y:S02]  /*e4f0*/  LOP3.LUT R16, R16, 0xffff, RZ, 0xc0, !PT ;  /* 0x0000ffff10107812 */ /* 0x000fe400078ec0ff */
[----:B------:R-:W-:Y:S02]  /*e500*/  LOP3.LUT R3, R3, 0xffff, RZ, 0xc0, !PT ;  /* 0x0000ffff03037812 */ /* 0x000fe400078ec0ff */
[----:B------:R-:W-:Y:S02]  /*e510*/  LOP3.LUT R170, R170, 0xffff, RZ, 0xc0, !PT ;  /* 0x0000ffffaaaa7812 */ /* 0x000fe400078ec0ff */
[----:B------:R-:W-:Y:S02]  /*e520*/  PRMT R3, R16, 0x3340, R3 ;  /* 0x0000334010037816 */ /* 0x000fe40000000003 */
        /* <DEDUP_REMOVED lines=10> */
[----:B------:R-:W-:Y:S01]  /*e5d0*/  LOP3.LUT R22, R22, 0xffff, RZ, 0xc0, !PT ;  /* 0x0000ffff16167812 */ /* 0x000fe200078ec0ff */
[----:B------:R-:W-:Y:S01]  /*e5e0*/  @!P0 IMAD.MOV.U32 R2, RZ, RZ, R230 ;  /* 0x000000ffff028224 */ /* 0x000fe200078e00e6 */
[----:B------:R-:W-:Y:S02]  /*e5f0*/  PRMT R225, RZ, 0x7610, R225 ;  /* 0x00007610ffe17816 */ /* 0x000fe400000000e1 */
[----:B------:R-:W-:Y:S02]  /*e600*/  PRMT R168, R170, 0x3340, R168 ;  /* 0x00003340aaa87816 */ /* 0x000fe400000000a8 */
[----:B------:R-:W-:-:S02]  /*e610*/  PRMT R163, R165, 0x3340, R163 ;  /* 0x00003340a5a37816 */ /* 0x000fc400000000a3 */
[----:B------:R-:W-:Y:S01]  /*e620*/  PRMT R154, R157, 0x3340, R154 ;  /* 0x000033409d9a7816 */ /* 0x000fe2000000009a */
[----:B---3--:R0:W-:Y:S02]  /*e630*/  STS.128 [R13+UR12+0x4000], R4 ;  /* 0x004000040d007988 */ /* 0x0081e40008000c0c */
[----:B0-----:R-:W-:Y:S02]  /*e640*/  PRMT R7, R20, 0x3340, R18 ;  /* 0x0000334014077816 */ /* 0x001fe40000000012 */
[----:B------:R-:W3:Y:S01]  /*e650*/  LDL R13, [R1+0x498] ;  /* 0x00049800010d7983 */ /* 0x000ee20000100800 */
[----:B------:R-:W-:Y:S02]  /*e660*/  PRMT R4, R167, 0x3340, R166 ;  /* 0x00003340a7047816 */ /* 0x000fe400000000a6 */
[----:B------:R-:W-:Y:S01]  /*e670*/  PRMT R7, R7, 0x5410, R3 ;  /* 0x0000541007077816 */ /* 0x000fe20000000003 */
[----:B------:R-:W-:Y:S01]  /*e680*/  @!P0 IMAD.MOV.U32 R3, RZ, RZ, R229 ;  /* 0x000000ffff038224 */ /* 0x000fe200078e00e5 */
[----:B------:R-:W-:-:S02]  /*e690*/  PRMT R5, R161, 0x3340, R159 ;  /* 0x00003340a1057816 */ /* 0x000fc4000000009f */
[----:B------:R-:W-:Y:S02]  /*e6a0*/  PRMT R6, R152, 0x3340, R22 ;  /* 0x0000334098067816 */ /* 0x000fe40000000016 */
[----:B------:R-:W-:Y:S01]  /*e6b0*/  PRMT R4, R168, 0x5410, R4 ;  /* 0x00005410a8047816 */ /* 0x000fe20000000004 */
[----:B------:R0:W3:Y:S01]  /*e6c0*/  @!P0 LDG.E.U8 R225, desc[UR16][R2.64] ;  /* 0x0000001002e18981 */ /* 0x0000e2000c1e1100 */
[----:B------:R-:W-:Y:S02]  /*e6d0*/  PRMT R5, R163, 0x5410, R5 ;  /* 0x00005410a3057816 */ /* 0x000fe40000000005 */
[----:B------:R-:W-:-:S05]  /*e6e0*/  PRMT R6, R154, 0x5410, R6 ;  /* 0x000054109a067816 */ /* 0x000fca0000000006 */
[----:B----4-:R1:W-:Y:S04]  /*e6f0*/  STS.128 [R0+UR12+0x4000], R4 ;  /* 0x0040000400007988 */ /* 0x0103e80008000c0c */
[----:B-1----:R-:W4:Y:S01]  /*e700*/  LDL R0, [R1+0x49c] ;  /* 0x00049c0001007983 */ /* 0x002f220000100800 */
[----:B------:R-:W-:Y:S01]  /*e710*/  PRMT R173, RZ, 0x7610, R173 ;  /* 0x00007610ffad7816 */ /* 0x000fe200000000ad */
[----:B0-----:R-:W-:Y:S02]  /*e720*/  @!P0 IMAD.MOV.U32 R2, RZ, RZ, R37 ;  /* 0x000000ffff028224 */ /* 0x001fe400078e0025 */
[----:B------:R-:W-:Y:S01]  /*e730*/  @!P0 IMAD.MOV.U32 R3, RZ, RZ, R38 ;  /* 0x000000ffff038224 */ /* 0x000fe200078e0026 */
[----:B------:R-:W-:-:S04]  /*e740*/  PRMT R172, RZ, 0x7610, R172 ;  /* 0x00007610ffac7816 */ /* 0x000fc800000000ac */
[----:B------:R0:W4:Y:S01]  /*e750*/  @!P0 LDG.E.U8 R173, desc[UR16][R2.64] ;  /* 0x0000001002ad8981 */ /* 0x000122000c1e1100 */
[----:B------:R-:W-:Y:S01]  /*e760*/  PRMT R171, RZ, 0x7610, R171 ;  /* 0x00007610ffab7816 */ /* 0x000fe200000000ab */
[----:B0-----:R-:W-:Y:S02]  /*e770*/  @!P0 IMAD.MOV.U32 R2, RZ, RZ, R35 ;  /* 0x000000ffff028224 */ /* 0x001fe400078e0023 */
[----:B------:R-:W-:-:S05]  /*e780*/  @!P0 IMAD.MOV.U32 R3, RZ, RZ, R36 ;  /* 0x000000ffff038224 */ /* 0x000fca00078e0024 */
        /* <DEDUP_REMOVED lines=10> */
[----:B--2---:R-:W-:Y:S02]  /*e830*/  @!P0 IMAD.MOV.U32 R2, RZ, RZ, R29 ;  /* 0x000000ffff028224 */ /* 0x004fe400078e001d */
[----:B------:R-:W-:-:S05]  /*e840*/  @!P0 IMAD.MOV.U32 R3, RZ, RZ, R30 ;  /* 0x000000ffff038224 */ /* 0x000fca00078e001e */
[----:B------:R0:W2:Y:S01]  /*e850*/  @!P0 LDG.E.U8 R169, desc[UR16][R2.64] ;  /* 0x0000001002a98981 */ /* 0x0000a2000c1e1100 */
[----:B------:R-:W-:Y:S01]  /*e860*/  PRMT R167, RZ, 0x7610, R167 ;  /* 0x00007610ffa77816 */ /* 0x000fe200000000a7 */
[----:B0-----:R-:W-:Y:S02]  /*e870*/  @!P0 IMAD.MOV.U32 R2, RZ, RZ, R27 ;  /* 0x000000ffff028224 */ /* 0x001fe400078e001b */
[----:B------:R-:W-:-:S05]  /*e880*/  @!P0 IMAD.MOV.U32 R3, RZ, RZ, R28 ;  /* 0x000000ffff038224 */ /* 0x000fca00078e001c */
[----:B------:R0:W2:Y:S01]  /*e890*/  @!P0 LDG.E.U8 R168, desc[UR16][R2.64] ;  /* 0x0000001002a88981 */ /* 0x0000a2000c1e1100 */
[----:B------:R-:W-:-:S03]  /*e8a0*/  PRMT R166, RZ, 0x7610, R166 ;  /* 0x00007610ffa67816 */ /* 0x000fc600000000a6 */
[----:B------:R1:W-:Y:S01]  /*e8b0*/  STL [R1+0x7c0], R230 ;  /* 0x0007c0e601007387 */ /* 0x0003e20000100800 */
[----:B0-----:R-:W-:Y:S02]  /*e8c0*/  @!P0 IMAD.MOV.U32 R2, RZ, RZ, R25 ;  /* 0x000000ffff028224 */ /* 0x001fe400078e0019 */
[----:B------:R-:W-:Y:S01]  /*e8d0*/  @!P0 IMAD.MOV.U32 R3, RZ, RZ, R26 ;  /* 0x000000ffff038224 */ /* 0x000fe200078e001a */
[----:B------:R-:W-:Y:S04]  /*e8e0*/  STL [R1+0x7bc], R229 ;  /* 0x0007bce501007387 */ /* 0x000fe80000100800 */
[----:B------:R0:W2:Y:S02]  /*e8f0*/  @!P0 LDG.E.U8 R167, desc[UR16][R2.64] ;  /* 0x0000001002a78981 */ /* 0x0000a4000c1e1100 */
[----:B0-----:R-:W-:-:S02]  /*e900*/  @!P0 IMAD.MOV.U32 R2, RZ, RZ, R14 ;  /* 0x000000ffff028224 */ /* 0x001fc400078e000e */
[----:B------:R-:W-:-:S05]  /*e910*/  @!P0 IMAD.MOV.U32 R3, RZ, RZ, R24 ;  /* 0x000000ffff038224 */ /* 0x000fca00078e0018 */
[----:B------:R0:W2:Y:S04]  /*e920*/  @!P0 LDG.E.U8 R166, desc[UR16][R2.64] ;  /* 0x0000001002a68981 */ /* 0x0000a8000c1e1100 */
[----:B---3--:R-:W-:Y:S04]  /*e930*/  STL [R1+0xac0], R225 ;  /* 0x000ac0e101007387 */ /* 0x008fe80000100800 */
[----:B------:R-:W3:Y:S04]  /*e940*/  LDL R27, [R1+0x478] ;  /* 0x00047800011b7983 */ /* 0x000ee80000100800 */
[----:B------:R-:W2:Y:S04]  /*e950*/  LDL R24, [R1+0x47c] ;  /* 0x00047c0001187983 */ /* 0x000ea80000100800 */
[----:B------:R-:W2:Y:S04]  /*e960*/  LDL R26, [R1+0x45c] ;  /* 0x00045c00011a7983 */ /* 0x000ea80000100800 */
[----:B------:R-:W2:Y:S04]  /*e970*/  LDL R33, [R1+0x458] ;  /* 0x0004580001217983 */ /* 0x000ea80000100800 */
[----:B------:R-:W2:Y:S04]  /*e980*/  LDL R32, [R1+0x438] ;  /* 0x0004380001207983 */ /* 0x000ea80000100800 */
[----:B------:R-:W2:Y:S01]  /*e990*/  LDL R25, [R1+0x43c] ;  /* 0x00043c0001197983 */ /* 0x000ea20000100800 */
[----:B0-----:R-:W-:-:S03]  /*e9a0*/  @!P0 IMAD.MOV.U32 R3, RZ, RZ, R13 ;  /* 0x000000ffff038224 */ /* 0x001fc600078e000d */
[----:B------:R-:W2:Y:S04]  /*e9b0*/  LDL R31, [R1+0x418] ;  /* 0x00041800011f7983 */ /* 0x000ea80000100800 */
[----:B------:R-:W2:Y:S04]  /*e9c0*/  LDL R30, [R1+0x3f8] ;  /* 0x0003f800011e7983 */ /* 0x000ea80000100800 */
[----:B------:R-:W2:Y:S01]  /*e9d0*/  LDL R13, [R1+0x3fc] ;  /* 0x0003fc00010d7983 */ /* 0x000ea20000100800 */
[----:B----4-:R-:W-:-:S03]  /*e9e0*/  @!P0 IMAD.MOV.U32 R2, RZ, RZ, R0 ;  /* 0x000000ffff028224 */ /* 0x010fc600078e0000 */
[----:B------:R-:W4:Y:S04]  /*e9f0*/  LDL R0, [R1+0x7a4] ;  /* 0x0007a40001007983 */ /* 0x000f280000100800 */
[----:B------:R-:W4:Y:S01]  /*ea00*/  LDL.LU R14, [R1+0x41c] ;  /* 0x00041c00010e7983 */ /* 0x000f220000300800 */
[----:B------:R-:W-:Y:S02]  /*ea10*/  LOP3.LUT R164, R164, 0xffff, RZ, 0xc0, !PT ;  /* 0x0000ffffa4a47812 */ /* 0x000fe400078ec0ff */
[----:B------:R-:W-:Y:S01]  /*ea20*/  LOP3.LUT R162, R162, 0xffff, RZ, 0xc0, !PT ;  /* 0x0000ffffa2a27812 */ /* 0x000fe200078ec0ff */
[----:B------:R-:W4:Y:S01]  /*ea30*/  LDL R29, [R1+0x3d8] ;  /* 0x0003d800011d7983 */ /* 0x000f220000100800 */
[----:B------:R-:W-:Y:S02]  /*ea40*/  LOP3.LUT R160, R160, 0xffff, RZ, 0xc0, !PT ;  /* 0x0000ffffa0a07812 */ /* 0x000fe400078ec0ff */
[----:B------:R-:W-:Y:S01]  /*ea50*/  LOP3.LUT R158, R158, 0xffff, RZ, 0xc0, !PT ;  /* 0x0000ffff9e9e7812 */ /* 0x000fe200078ec0ff */
[----:B------:R-:W4:Y:S01]  /*ea60*/  LDL R28, [R1+0x3dc] ;  /* 0x0003dc00011c7983 */ /* 0x000f220000100800 */
        /* <DEDUP_REMOVED lines=12> */
[----:B------:R-:W-:-:S02]  /*eb30*/  PRMT R165, RZ, 0x7610, R165 ;  /* 0x00007610ffa57816 */ /* 0x000fc400000000a5 */
[----:B------:R-:W-:Y:S02]  /*eb40*/  PRMT R162, R164, 0x3340, R162 ;  /* 0x00003340a4a27816 */ /* 0x000fe400000000a2 */
[----:B------:R-:W-:Y:S02]  /*eb50*/  PRMT R4, R160, 0x3340, R158 ;  /* 0x00003340a0047816 */ /* 0x000fe4000000009e */
[----:B------:R-:W-:Y:S01]  /*eb60*/  PRMT R153, R155, 0x3340, R153 ;  /* 0x000033409b997816 */ /* 0x000fe20000000099 */
[----:B------:R3:W4:Y:S01]  /*eb70*/  @!P0 LDG.E.U8 R165, desc[UR16][R2.64] ;  /* 0x0000001002a58981 */ /* 0x000722000c1e1100 */
[----:B------:R-:W-:Y:S02]  /*eb80*/  PRMT R5, R23, 0x3340, R21 ;  /* 0x0000334017057816 */ /* 0x000fe40000000015 */
[----:B------:R-:W-:Y:S02]  /*eb90*/  PRMT R17, R19, 0x3340, R17 ;  /* 0x0000334013117816 */ /* 0x000fe40000000011 */
[----:B------:R-:W-:-:S02]  /*eba0*/  PRMT R6, R15, 0x3340, R12 ;  /* 0x000033400f067816 */ /* 0x000fc4000000000c */
[----:B------:R-:W-:Y:S02]  /*ebb0*/  PRMT R10, R11, 0x3340, R10 ;  /* 0x000033400b0a7816 */ /* 0x000fe4000000000a */
[----:B------:R-:W-:Y:S02]  /*ebc0*/  PRMT R7, R9, 0x3340, R8 ;  /* 0x0000334009077816 */ /* 0x000fe40000000008 */
[----:B------:R-:W-:Y:S02]  /*ebd0*/  PRMT R152, RZ, 0x7610, R152 ;  /* 0x00007610ff987816 */ /* 0x000fe40000000098 */
[----:B------:R-:W-:Y:S02]  /*ebe0*/  PRMT R4, R162, 0x5410, R4 ;  /* 0x00005410a2047816 */ /* 0x000fe40000000004 */
[----:B------:R-:W-:Y:S02]  /*ebf0*/  PRMT R5, R153, 0x5410, R5 ;  /* 0x0000541099057816 */ /* 0x000fe40000000005 */
[----:B------:R-:W-:-:S02]  /*ec00*/  PRMT R6, R17, 0x5410, R6 ;  /* 0x0000541011067816 */ /* 0x000fc40000000006 */
[----:B------:R-:W-:Y:S02]  /*ec10*/  PRMT R7, R10, 0x5410, R7 ;  /* 0x000054100a077816 */ /* 0x000fe40000000007 */
[----:B------:R-:W-:Y:S02]  /*ec20*/  PRMT R23, RZ, 0x7610, R23 ;  /* 0x00007610ff177816 */ /* 0x000fe40000000017 */
[----:B------:R-:W-:Y:S02]  /*ec30*/  PRMT R21, RZ, 0x7610, R21 ;  /* 0x00007610ff157816 */ /* 0x000fe40000000015 */
[----:B------:R-:W-:Y:S01]  /*ec40*/  PRMT R20, RZ, 0x7610, R20 ;  /* 0x00007610ff147816 */ /* 0x000fe20000000014 */
[----:B---3--:R-:W-:Y:S02]  /*ec50*/  @!P0 IMAD.MOV.U32 R3, RZ, RZ, R27 ;  /* 0x000000ffff038224 */ /* 0x008fe400078e001b */
[----:B------:R-:W3:Y:S01]  /*ec60*/  LDL R27, [R1+0x3b8] ;  /* 0x0003b800011b7983 */ /* 0x000ee20000100800 */
[----:B--2---:R-:W-:-:S03]  /*ec70*/  @!P0 IMAD.MOV.U32 R2, RZ, RZ, R24 ;  /* 0x000000ffff028224 */ /* 0x004fc600078e0018 */
[----:B------:R-:W2:Y:S04]  /*ec80*/  LDL R24, [R1+0x3bc] ;  /* 0x0003bc0001187983 */ /* 0x000ea80000100800 */
[----:B------:R0:W2:Y:S04]  /*ec90*/  @!P0 LDG.E.U8 R152, desc[UR16][R2.64] ;  /* 0x0000001002988981 */ /* 0x0000a8000c1e1100 */
[----:B-1----:R-:W2:Y:S01]  /*eca0*/  LDL.LU R230, [R1+0x2b0] ;  /* 0x0002b00001e67983 */ /* 0x002ea20000300800 */
[----:B0-----:R-:W-:Y:S02]  /*ecb0*/  @!P0 IMAD.MOV.U32 R2, RZ, RZ, R26 ;  /* 0x000000ffff028224 */ /* 0x001fe400078e001a */
[----:B------:R-:W-:-:S05]  /*ecc0*/  @!P0 IMAD.MOV.U32 R3, RZ, RZ, R33 ;  /* 0x000000ffff038224 */ /* 0x000fca00078e0021 */
[----:B------:R0:W2:Y:S02]  /*ecd0*/  @!P0 LDG.E.U8 R23, desc[UR16][R2.64] ;  /* 0x0000001002178981 */ /* 0x0000a4000c1e1100 */
[----:B0-----:R-:W-:Y:S02]  /*ece0*/  @!P0 IMAD.MOV.U32 R2, RZ, RZ, R25 ;  /* 0x000000ffff028224 */ /* 0x001fe400078e0019 */
[----:B------:R-:W-:-:S05]  /*ecf0*/  @!P0 IMAD.MOV.U32 R3, RZ, RZ, R32 ;  /* 0x000000ffff038224 */ /* 0x000fca00078e0020 */
[----:B------:R0:W2:Y:S02]  /*ed00*/  @!P0 LDG.E.U8 R21, desc[UR16][R2.64] ;  /* 0x0000001002158981 */ /* 0x0000a4000c1e1100 */
[----:B0-----:R-:W-:Y:S02]  /*ed10*/  @!P0 IMAD.MOV.U32 R3, RZ, RZ, R31 ;  /* 0x000000ffff038224 */ /* 0x001fe400078e001f */
[----:B----4-:R0:W-:Y:S04]  /*ed20*/  STS.128 [R0+UR12+0x4000], R4 ;  /* 0x0040000400007988 */ /* 0x0101e80008000c0c */
[----:B0-----:R-:W4:Y:S04]  /*ed30*/  LDL.LU R0, [R1+0x2a8] ;  /* 0x0002a80001007983 */ /* 0x001f280000300800 */
[----:B------:R-:W4:Y:S04]  /*ed40*/  LDL R38, [R1+0x398] ;  /* 0x0003980001267983 */ /* 0x000f280000100800 */
[----:B------:R-:W4:Y:S04]  /*ed50*/  LDL R26, [R1+0x39c] ;  /* 0x00039c00011a7983 */ /* 0x000f280000100800 */
[----:B------:R-:W4:Y:S04]  /*ed60*/  LDL R37, [R1+0x378] ;  /* 0x0003780001257983 */ /* 0x000f280000100800 */
[----:B------:R-:W4:Y:S04]  /*ed70*/  LDL R36, [R1+0x37c] ;  /* 0x00037c0001247983 */ /* 0x000f280000100800 */
[----:B------:R-:W4:Y:S04]  /*ed80*/  LDL R35, [R1+0x358] ;  /* 0x0003580001237983 */ /* 0x000f280000100800 */
[----:B------:R-:W4:Y:S01]  /*ed90*/  LDL R34, [R1+0x35c] ;  /* 0x00035c0001227983 */ /* 0x000f220000100800 */
[----:B------:R-:W-:-:S03]  /*eda0*/  @!P0 IMAD.MOV.U32 R2, RZ, RZ, R14 ;  /* 0x000000ffff028224 */ /* 0x000fc600078e000e */
[----:B------:R-:W4:Y:S04]  /*edb0*/  LDL R33, [R1+0x338] ;  /* 0x0003380001217983 */ /* 0x000f280000100800 */
[----:B------:R-:W4:Y:S04]  /*edc0*/  LDL R25, [R1+0x33c] ;  /* 0x00033c0001197983 */ /* 0x000f280000100800 */
[----:B------:R0:W4:Y:S04]  /*edd0*/  @!P0 LDG.E.U8 R20, desc[UR16][R2.64] ;  /* 0x0000001002148981 */ /* 0x000128000c1e1100 */
[----:B------:R1:W-:Y:S04]  /*ede0*/  STL [R1+0xac4], R14 ;  /* 0x000ac40e01007387 */ /* 0x0003e80000100800 */
[----:B------:R-:W4:Y:S01]  /*edf0*/  LDL R32, [R1+0x318] ;  /* 0x0003180001207983 */ /* 0x000f220000100800 */
[----:B0-----:R-:W-:-:S03]  /*ee00*/  @!P0 IMAD.MOV.U32 R2, RZ, RZ, R13 ;  /* 0x000000ffff028224 */ /* 0x001fc600078e000d */
[----:B------:R-:W4:Y:S01]  /*ee10*/  LDL R13, [R1+0x31c] ;  /* 0x00031c00010d7983 */ /* 0x000f220000100800 */
[----:B------:R-:W-:-:S03]  /*ee20*/  @!P0 IMAD.MOV.U32 R3, RZ, RZ, R30 ;  /* 0x000000ffff038224 */ /* 0x000fc600078e001e */
[----:B------:R-:W4:Y:S01]  /*ee30*/  LDL R30, [R1+0x2fc] ;  /* 0x0002fc00011e7983 */ /* 0x000f220000100800 */
[----:B------:R-:W-:-:S03]  /*ee40*/  PRMT R19, RZ, 0x7610, R19 ;  /* 0x00007610ff137816 */ /* 0x000fc60000000013 */
[----:B------:R-:W4:Y:S01]  /*ee50*/  LDL R31, [R1+0x2f8] ;  /* 0x0002f800011f7983 */ /* 0x000f220000100800 */
[----:B------:R-:W-:-:S03]  /*ee60*/  PRMT R18, RZ, 0x7610, R18 ;  /* 0x00007610ff127816 */ /* 0x000fc60000000012 */
[----:B------:R0:W4:Y:S01]  /*ee70*/  @!P0 LDG.E.U8 R19, desc[UR16][R2.64] ;  /* 0x0000001002138981 */ /* 0x000122000c1e1100 */
[----:B------:R-:W-:Y:S02]  /*ee80*/  PRMT R16, RZ, 0x7610, R16 ;  /* 0x00007610ff107816 */ /* 0x000fe40000000010 */
[----:B------:R-:W-:Y:S01]  /*ee90*/  PRMT R15, RZ, 0x7610, R15 ;  /* 0x00007610ff0f7816 */ /* 0x000fe2000000000f */
[----:B-1----:R-:W4:Y:S01]  /*eea0*/  LDL R14, [R1+0x23c] ;  /* 0x00023c00010e7983 */ /* 0x002f220000100800 */
[----:B0-----:R-:W-:Y:S02]  /*eeb0*/  @!P0 IMAD.MOV.U32 R2, RZ, RZ, R28 ;  /* 0x000000ffff028224 */ /* 0x001fe400078e001c */
[----:B------:R-:W-:Y:S01]  /*eec0*/  @!P0 IMAD.MOV.U32 R3, RZ, RZ, R29 ;  /* 0x000000ffff038224 */ /* 0x000fe200078e001d */
[----:B------:R-:W4:Y:S04]  /*eed0*/  LDL R28, [R1+0x2dc] ;  /* 0x0002dc00011c7983 */ /* 0x000f280000100800 */
[----:B------:R-:W4:Y:S04]  /*eee0*/  LDL R29, [R1+0x2d8] ;  /* 0x0002d800011d7983 */ /* 0x000f280000100800 */
[----:B------:R3:W4:Y:S01]  /*eef0*/  @!P0 LDG.E.U8 R18, desc[UR16][R2.64] ;  /* 0x0000001002128981 */ /* 0x000722000c1e1100 */
[----:B------:R-:W-:-:S02]  /*ef00*/  PRMT R12, RZ, 0x7610, R12 ;  /* 0x00007610ff0c7816 */ /* 0x000fc4000000000c */
[----:B------:R-:W-:Y:S02]  /*ef10*/  PRMT R11, RZ, 0x7610, R11 ;  /* 0x00007610ff0b7816 */ /* 0x000fe4000000000b */
[----:B------:R-:W-:Y:S01]  /*ef20*/  PRMT R10, RZ, 0x7610, R10 ;  /* 0x00007610ff0a7816 */ /* 0x000fe2000000000a */
[----:B---3--:R-:W-:Y:S02]  /*ef30*/  @!P0 IMAD.MOV.U32 R3, RZ, RZ, R27 ;  /* 0x000000ffff038224 */ /* 0x008fe400078e001b */
[----:B------:R-:W3:Y:S01]  /*ef40*/  LDL R27, [R1+0x2b8] ;  /* 0x0002b800011b7983 */ /* 0x000ee20000100800 */
[----:B--2---:R-:W-:-:S03]  /*ef50*/  @!P0 IMAD.MOV.U32 R2, RZ, RZ, R24 ;  /* 0x000000ffff028224 */ /* 0x004fc600078e0018 */
[----:B------:R-:W2:Y:S04]  /*ef60*/  LDL R24, [R1+0x2bc] ;  /* 0x0002bc0001187983 */ /* 0x000ea80000100800 */
[----:B------:R4:W2:Y:S02]  /*ef70*/  @!P0 LDG.E.U8 R16, desc[UR16][R2.64] ;  /* 0x0000001002108981 */ /* 0x0008a4000c1e1100 */
[----:B----4-:R-:W-:Y:S02]  /*ef80*/  @!P0 IMAD.MOV.U32 R3, RZ, RZ, R38 ;  /* 0x000000ffff038224 */ /* 0x010fe400078e0026 */
[----:B------:R-:W-:Y:S02]  /*ef90*/  @!P0 IMAD.MOV.U32 R2, RZ, RZ, R26 ;  /* 0x000000ffff028224 */ /* 0x000fe400078e001a */
[----:B------:R-:W4:Y:S04]  /*efa0*/  LDL R26, [R1+0x29c] ;  /* 0x00029c00011a7983 */ /* 0x000f280000100800 */
[----:B------:R0:W4:Y:S02]  /*efb0*/  @!P0 LDG.E.U8 R15, desc[UR16][R2.64] ;  /* 0x00000010020f8981 */ /* 0x000124000c1e1100 */
[----:B0-----:R-:W-:-:S02]  /*efc0*/  @!P0 IMAD.MOV.U32 R2, RZ, RZ, R36 ;  /* 0x000000ffff028224 */ /* 0x001fc400078e0024 */
[----:B------:R-:W-:-:S05]  /*efd0*/  @!P0 IMAD.MOV.U32 R3, RZ, RZ, R37 ;  /* 0x000000ffff038224 */ /* 0x000fca00078e0025 */
[----:B------:R0:W4:Y:S02]  /*efe0*/  @!P0 LDG.E.U8 R12, desc[UR16][R2.64] ;  /* 0x00000010020c8981 */ /* 0x000124000c1e1100 */
[----:B0-----:R-:W-:Y:S02]  /*eff0*/  @!P0 IMAD.MOV.U32 R2, RZ, RZ, R34 ;  /* 0x000000ffff028224 */ /* 0x001fe400078e0022 */
[----:B------:R-:W-:-:S05]  /*f000*/  @!P0 IMAD.MOV.U32 R3, RZ, RZ, R35 ;  /* 0x000000ffff038224 */ /* 0x000fca00078e0023 */
[----:B------:R0:W4:Y:S02]  /*f010*/  @!P0 LDG.E.U8 R11, desc[UR16][R2.64] ;  /* 0x00000010020b8981 */ /* 0x000124000c1e1100 */
[----:B0-----:R-:W-:Y:S02]  /*f020*/  @!P0 IMAD.MOV.U32 R2, RZ, RZ, R25 ;  /* 0x000000ffff028224 */ /* 0x001fe400078e0019 */
[----:B------:R-:W-:Y:S01]  /*f030*/  @!P0 IMAD.MOV.U32 R3, RZ, RZ, R33 ;  /* 0x000000ffff038224 */ /* 0x000fe200078e0021 */
[----:B------:R-:W4:Y:S04]  /*f040*/  LDL R25, [R1+0x258] ;  /* 0x0002580001197983 */ /* 0x000f280000100800 */
[----:B------:R-:W4:Y:S04]  /*f050*/  LDL.LU R225, [R1+0x298] ;  /* 0x0002980001e17983 */ /* 0x000f280000300800 */
[----:B------:R0:W4:Y:S04]  /*f060*/  @!P0 LDG.E.U8 R10, desc[UR16][R2.64] ;  /* 0x00000010020a8981 */ /* 0x000128000c1e1100 */
[----:B------:R-:W4:Y:S01]  /*f070*/  LDL.LU R226, [R1+0x27c] ;  /* 0x00027c0001e27983 */ /* 0x000f220000300800 */
[----:B0-----:R-:W-:-:S03]  /*f080*/  @!P0 IMAD.MOV.U32 R2, RZ, RZ, R13 ;  /* 0x000000ffff028224 */ /* 0x001fc600078e000d */
[----:B------:R-:W4:Y:S04]  /*f090*/  LDL R13, [R1+0x21c] ;  /* 0x00021c00010d7983 */ /* 0x000f280000100800 */
[----:B------:R-:W4:Y:S01]  /*f0a0*/  LDL.LU R245, [R1+0x278] ;  /* 0x0002780001f57983 */ /* 0x000f220000300800 */
[----:B------:R-:W-:Y:S01]  /*f0b0*/  PRMT R9, RZ, 0x7610, R9 ;  /* 0x00007610ff097816 */ /* 0x000fe20000000009 */
[----:B------:R-:W-:-:S05]  /*f0c0*/  @!P0 IMAD.MOV.U32 R3, RZ, RZ, R32 ;  /* 0x000000ffff038224 */ /* 0x000fca00078e0020 */
[----:B------:R0:W4:Y:S01]  /*f0d0*/  @!P0 LDG.E.U8 R9, desc[UR16][R2.64] ;  /* 0x0000001002098981 */ /* 0x000122000c1e1100 */
[----:B------:R-:W-:Y:S01]  /*f0e0*/  PRMT R8, RZ, 0x7610, R8 ;  /* 0x00007610ff087816 */ /* 0x000fe20000000008 */
[----:B0-----:R-:W-:Y:S02]  /*f0f0*/  @!P0 IMAD.MOV.U32 R2, RZ, RZ, R30 ;  /* 0x000000ffff028224 */ /* 0x001fe400078e001e */
[----:B------:R-:W4:Y:S01]  /*f100*/  LDL.LU R30, [R1+0x25c] ;  /* 0x00025c00011e7983 */ /* 0x000f220000300800 */
[----:B------:R-:W-:Y:S01]  /*f110*/  @!P0 IMAD.MOV.U32 R3, RZ, RZ, R31 ;  /* 0x000000ffff038224 */ /* 0x000fe200078e001f */
[----:B------:R-:W-:-:S04]  /*f120*/  PRMT R7, RZ, 0x7610, R7 ;  /* 0x00007610ff077816 */ /* 0x000fc80000000007 */
[----:B------:R0:W4:Y:S02]  /*f130*/  @!P0 LDG.E.U8 R8, desc[UR16][R2.64] ;  /* 0x0000001002088981 */ /* 0x000124000c1e1100 */
[----:B0-----:R-:W-:Y:S02]  /*f140*/  @!P0 IMAD.MOV.U32 R2, RZ, RZ, R28 ;  /* 0x000000ffff028224 */ /* 0x001fe400078e001c */
[----:B------:R-:W-:-:S05]  /*f150*/  @!P0 IMAD.MOV.U32 R3, RZ, RZ, R29 ;  /* 0x000000ffff038224 */ /* 0x000fca00078e001d */
[----:B------:R3:W4:Y:S01]  /*f160*/  @!P0 LDG.E.U8 R7, desc[UR16][R2.64] ;  /* 0x0000001002078981 */ /* 0x000722000c1e1100 */
[----:B------:R-:W-:Y:S01]  /*f170*/  PRMT R6, RZ, 0x7610, R6 ;  /* 0x00007610ff067816 */ /* 0x000fe20000000006 */
[----:B---3--:R-:W-:Y:S02]  /*f180*/  @!P0 IMAD.MOV.U32 R3, RZ, RZ, R27 ;  /* 0x000000ffff038224 */ /* 0x008fe400078e001b */
[----:B------:R-:W3:Y:S01]  /*f190*/  LDL.LU R27, [R1+0x238] ;  /* 0x00023800011b7983 */ /* 0x000ee20000300800 */
[----:B--2---:R-:W-:-:S03]  /*f1a0*/  @!P0 IMAD.MOV.U32 R2, RZ, RZ, R24 ;  /* 0x000000ffff028224 */ /* 0x004fc600078e0018 */
[----:B------:R-:W2:Y:S04]  /*f1b0*/  LDL.LU R24, [R1+0x218] ;  /* 0x0002180001187983 */ /* 0x000ea80000300800 */
[----:B------:R4:W2:Y:S02]  /*f1c0*/  @!P0 LDG.E.U8 R6, desc[UR16][R2.64] ;  /* 0x0000001002068981 */ /* 0x0008a4000c1e1100 */
[----:B----4-:R-:W-:Y:S02]  /*f1d0*/  @!P0 IMAD.MOV.U32 R2, RZ, RZ, R26 ;  /* 0x000000ffff028224 */ /* 0x010fe400078e001a */
[----:B------:R-:W-:Y:S04]  /*f1e0*/  STL [R1+0xac8], R225 ;  /* 0x000ac8e101007387 */ /* 0x000fe80000100800 */
[----:B------:R-:W-:Y:S04]  /*f1f0*/  STL [R1+0xae0], R226 ;  /* 0x000ae0e201007387 */ /* 0x000fe80000100800 */
[----:B------:R-:W-:Y:S04]  /*f200*/  STL [R1+0xadc], R245 ;  /* 0x000adcf501007387 */ /* 0x000fe80000100800 */
[----:B------:R-:W4:Y:S01]  /*f210*/  LDL R26, [R1+0x78c] ;  /* 0x00078c00011a7983 */ /* 0x000f220000100800 */
[----:B------:R-:W-:Y:S01]  /*f220*/  PRMT R5, RZ, 0x7610, R5 ;  /* 0x00007610ff057816 */ /* 0x000fe20000000005 */
[----:B------:R-:W-:Y:S01]  /*f230*/  @!P0 IMAD.MOV.U32 R3, RZ, RZ, R225 ;  /* 0x000000ffff038224 */ /* 0x000fe200078e00e1 */
[----:B------:R-:W-:Y:S01]  /*f240*/  PRMT R4, RZ, 0x7610, R4 ;  /* 0x00007610ff047816 */ /* 0x000fe20000000004 */
[----:B------:R-:W4:Y:S04]  /*f250*/  LDL R34, [R1+0x584] ;  /* 0x0005840001227983 */ /* 0x000f280000100800 */
[----:B------:R0:W4:Y:S01]  /*f260*/  @!P0 LDG.E.U8 R5, desc[UR16][R2.64] ;  /* 0x0000001002058981 */ /* 0x000122000c1e1100 */
[----:B------:R-:W-:-:S03]  /*f270*/  PRMT R17, RZ, 0x7610, R17 ;  /* 0x00007610ff117816 */ /* 0x000fc60000000011 */
[----:B------:R-:W4:Y:S04]  /*f280*/  LDL R40, [R1+0x570] ;  /* 0x0005700001287983 */ /* 0x000f280000100800 */
[----:B------:R-:W4:Y:S01]  /*f290*/  LDL R39, [R1+0x574] ;  /* 0x0005740001277983 */ /* 0x000f220000100800 */
[----:B0-----:R-:W-:Y:S02]  /*f2a0*/  @!P0 IMAD.MOV.U32 R2, RZ, RZ, R226 ;  /* 0x000000ffff028224 */ /* 0x001fe400078e00e2 */
[----:B------:R-:W-:Y:S01]  /*f2b0*/  @!P0 IMAD.MOV.U32 R3, RZ, RZ, R245 ;  /* 0x000000ffff038224 */ /* 0x000fe200078e00f5 */
[----:B------:R-:W4:Y:S04]  /*f2c0*/  LDL R33, [R1+0x550] ;  /* 0x0005500001217983 */ /* 0x000f280000100800 */
[----:B------:R0:W4:Y:S04]  /*f2d0*/  @!P0 LDG.E.U8 R4, desc[UR16][R2.64] ;  /* 0x0000001002048981 */ /* 0x000128000c1e1100 */
[----:B------:R-:W4:Y:S04]  /*f2e0*/  LDL R32, [R1+0x530] ;  /* 0x0005300001207983 */ /* 0x000f280000100800 */
[----:B------:R-:W4:Y:S01]  /*f2f0*/  LDL R31, [R1+0x534] ;  /* 0x00053400011f7983 */ /* 0x000f220000100800 */
[----:B0-----:R-:W-:-:S02]  /*f300*/  @!P0 IMAD.MOV.U32 R2, RZ, RZ, R30 ;  /* 0x000000ffff028224 */ /* 0x001fc400078e001e */
[----:B------:R-:W-:Y:S01]  /*f310*/  @!P0 IMAD.MOV.U32 R3, RZ, RZ, R25 ;  /* 0x000000ffff038224 */ /* 0x000fe200078e0019 */
[----:B------:R-:W-:Y:S01]  /*f320*/  PRMT R22, RZ, 0x7610, R22 ;  /* 0x00007610ff167816 */ /* 0x000fe20000000016 */
[----:B------:R-:W4:Y:S04]  /*f330*/  LDL R38, [R1+0x510] ;  /* 0x0005100001267983 */ /* 0x000f280000100800 */
[----:B------:R0:W4:Y:S04]  /*f340*/  @!P0 LDG.E.U8 R17, desc[UR16][R2.64] ;  /* 0x0000001002118981 */ /* 0x000128000c1e1100 */
[----:B------:R-:W4:Y:S01]  /*f350*/  LDL R37, [R1+0x514] ;  /* 0x0005140001257983 */ /* 0x000f220000100800 */
[----:B------:R-:W-:-:S03]  /*f360*/  PRMT R153, RZ, 0x7610, R153 ;  /* 0x00007610ff997816 */ /* 0x000fc60000000099 */
[----:B------:R-:W4:Y:S01]  /*f370*/  LDL R36, [R1+0x4f0] ;  /* 0x0004f00001247983 */ /* 0x000f220000100800 */
[----:B0-----:R-:W-:-:S03]  /*f380*/  @!P0 IMAD.MOV.U32 R2, RZ, RZ, R14 ;  /* 0x000000ffff028224 */ /* 0x001fc600078e000e */
[----:B------:R-:W4:Y:S04]  /*f390*/  LDL R14, [R1+0x554] ;  /* 0x00055400010e7983 */ /* 0x000f280000100800 */
[----:B------:R-:W4:Y:S01]  /*f3a0*/  LDL R35, [R1+0x4f4] ;  /* 0x0004f40001237983 */ /* 0x000f220000100800 */
[----:B------:R-:W-:-:S03]  /*f3b0*/  PRMT R154, RZ, 0x7610, R154 ;  /* 0x00007610ff9a7816 */ /* 0x000fc6000000009a */
[----:B------:R-:W4:Y:S01]  /*f3c0*/  LDL R29, [R1+0x4d0] ;  /* 0x0004d000011d7983 */ /* 0x000f220000100800 */
[----:B------:R-:W-:-:S03]  /*f3d0*/  PRMT R155, RZ, 0x7610, R155 ;  /* 0x00007610ff9b7816 */ /* 0x000fc6000000009b */
[----:B------:R-:W4:Y:S04]  /*f3e0*/  LDL R28, [R1+0x4b0] ;  /* 0x0004b000011c7983 */ /* 0x000f280000100800 */
[----:B------:R-:W4:Y:S01]  /*f3f0*/  LDL R25, [R1+0x4b4] ;  /* 0x0004b40001197983 */ /* 0x000f220000100800 */
[----:B---3--:R-:W-:-:S05]  /*f400*/  @!P0 IMAD.MOV.U32 R3, RZ, RZ, R27 ;  /* 0x000000ffff038224 */ /* 0x008fca00078e001b */
[----:B------:R0:W3:Y:S02]  /*f410*/  @!P0 LDG.E.U8 R22, desc[UR16][R2.64] ;  /* 0x0000001002168981 */ /* 0x0000e4000c1e1100 */
[----:B0-----:R-:W-:Y:S02]  /*f420*/  @!P0 IMAD.MOV.U32 R2, RZ, RZ, R13 ;  /* 0x000000ffff028224 */ /* 0x001fe400078e000d */
[----:B--2---:R-:W-:Y:S01]  /*f430*/  @!P0 IMAD.MOV.U32 R3, RZ, RZ, R24 ;  /* 0x000000ffff038224 */ /* 0x004fe200078e0018 */
[----:B------:R-:W2:Y:S04]  /*f440*/  LDL R13, [R1+0x4d4] ;  /* 0x0004d400010d7983 */ /* 0x000ea80000100800 */
[----:B------:R0:W3:Y:S02]  /*f450*/  @!P0 LDG.E.U8 R153, desc[UR16][R2.64] ;  /* 0x0000001002998981 */ /* 0x0000e4000c1e1100 */
[----:B0-----:R-:W-:-:S02]  /*f460*/  @!P0 IMAD.MOV.U32 R2, RZ, RZ, R252 ;  /* 0x000000ffff028224 */ /* 0x001fc400078e00fc */
[----:B------:R-:W-:Y:S01]  /*f470*/  @!P0 IMAD.MOV.U32 R3, RZ, RZ, R251 ;  /* 0x000000ffff038224 */ /* 0x000fe200078e00fb */
[----:B------:R0:W-:Y:S04]  /*f480*/  STL [R1+0x7c8], R252 ;  /* 0x0007c8fc01007387 */ /* 0x0001e80000100800 */
[----:B------:R1:W3:Y:S01]  /*f490*/  @!P0 LDG.E.U8 R154, desc[UR16][R2.64] ;  /* 0x00000010029a8981 */ /* 0x0002e2000c1e1100 */
[----:B------:R-:W-:-:S03]  /*f4a0*/  PRMT R157, RZ, 0x7610, R157 ;  /* 0x00007610ff9d7816 */ /* 0x000fc6000000009d */
[----:B0-----:R-:W3:Y:S01]  /*f4b0*/  LDL.LU R252, [R1+0x294] ;  /* 0x0002940001fc7983 */ /* 0x001ee20000300800 */
[----:B-1----:R-:W-:Y:S02]  /*f4c0*/  @!P0 IMAD.MOV.U32 R2, RZ, RZ, R244 ;  /* 0x000000ffff028224 */ /* 0x002fe400078e00f4 */
[----:B------:R-:W-:Y:S01]  /*f4d0*/  @!P0 IMAD.MOV.U32 R3, RZ, RZ, R243 ;  /* 0x000000ffff038224 */ /* 0x000fe200078e00f3 */
[----:B------:R0:W-:Y:S04]  /*f4e0*/  STL [R1+0x7c4], R251 ;  /* 0x0007c4fb01007387 */ /* 0x0001e80000100800 */
[----:B------:R1:W3:Y:S04]  /*f4f0*/  @!P0 LDG.E.U8 R155, desc[UR16][R2.64] ;  /* 0x00000010029b8981 */ /* 0x0002e8000c1e1100 */
[----:B0-----:R-:W3:Y:S01]  /*f500*/  LDL.LU R251, [R1+0x28c] ;  /* 0x00028c0001fb7983 */ /* 0x001ee20000300800 */
[----:B-1----:R-:W-:-:S03]  /*f510*/  @!P0 IMAD.MOV.U32 R2, RZ, RZ, R236 ;  /* 0x000000ffff028224 */ /* 0x002fc600078e00ec */
[----:B------:R0:W-:Y:S01]  /*f520*/  STL [R1+0x7d0], R244 ;  /* 0x0007d0f401007387 */ /* 0x0001e20000100800 */
[----:B------:R-:W-:-:S05]  /*f530*/  @!P0 IMAD.MOV.U32 R3, RZ, RZ, R235 ;  /* 0x000000ffff038224 */ /* 0x000fca00078e00eb */
[----:B------:R4:W3:Y:S04]  /*f540*/  @!P0 LDG.E.U8 R157, desc[UR16][R2.64] ;  /* 0x00000010029d8981 */ /* 0x0008e8000c1e1100 */
[----:B0-----:R-:W3:Y:S04]  /*f550*/  LDL.LU R244, [R1+0x2c8] ;  /* 0x0002c80001f47983 */ /* 0x001ee80000300800 */
[----:B------:R-:W-:Y:S04]  /*f560*/  STL [R1+0x7cc], R243 ;  /* 0x0007ccf301007387 */ /* 0x000fe80000100800 */
[----:B------:R0:W-:Y:S04]  /*f570*/  STL [R1+0x7d8], R236 ;  /* 0x0007d8ec01007387 */ /* 0x0001e80000100800 */
[----:B0-----:R-:W3:Y:S04]  /*f580*/  LDL.LU R236, [R1+0x2d0] ;  /* 0x0002d00001ec7983 */ /* 0x001ee80000300800 */
[----:B------:R-:W-:Y:S01]  /*f590*/  STL [R1+0x7d4], R235 ;  /* 0x0007d4eb01007387 */ /* 0x000fe20000100800 */
[----:B------:R-:W-:-:S02]  /*f5a0*/  PRMT R158, RZ, 0x7610, R158 ;  /* 0x00007610ff9e7816 */ /* 0x000fc4000000009e */
[----:B------:R-:W-:Y:S01]  /*f5b0*/  PRMT R159, RZ, 0x7610, R159 ;  /* 0x00007610ff9f7816 */ /* 0x000fe2000000009f */
[----:B------:R-:W3:Y:S01]  /*f5c0*/  LDL R42, [R1+0x3f0] ;  /* 0x0003f000012a7983 */ /* 0x000ee20000100800 */
[----:B------:R-:W-:Y:S02]  /*f5d0*/  PRMT R160, RZ, 0x7610, R160 ;  /* 0x00007610ffa07816 */ /* 0x000fe400000000a0 */
[----:B------:R-:W-:Y:S01]  /*f5e0*/  PRMT R161, RZ, 0x7610, R161 ;  /* 0x00007610ffa17816 */ /* 0x000fe200000000a1 */
[----:B------:R-:W3:Y:S01]  /*f5f0*/  LDL R41, [R1+0x3f4] ;  /* 0x0003f40001297983 */ /* 0x000ee20000100800 */
[----:B----4-:R-:W-:-:S03]  /*f600*/  @!P0 IMAD.MOV.U32 R2, RZ, RZ, R26 ;  /* 0x000000ffff028224 */ /* 0x010fc600078e001a */
[----:B------:R-:W4:Y:S01]  /*f610*/  LDL R26, [R1+0x494] ;  /* 0x00049400011a7983 */ /* 0x000f220000100800 */
[----:B------:R-:W-:-:S03]  /*f620*/  @!P0 IMAD.MOV.U32 R3, RZ, RZ, R34 ;  /* 0x000000ffff038224 */ /* 0x000fc600078e0022 */
[----:B------:R-:W3:Y:S04]  /*f630*/  LDL R34, [R1+0x490] ;  /* 0x0004900001227983 */ /* 0x000ee80000100800 */
[----:B------:R0:W3:Y:S02]  /*f640*/  @!P0 LDG.E.U8 R158, desc[UR16][R2.64] ;  /* 0x00000010029e8981 */ /* 0x0000e4000c1e1100 */
[----:B0-----:R-:W-:Y:S02]  /*f650*/  @!P0 IMAD.MOV.U32 R2, RZ, RZ, R39 ;  /* 0x000000ffff028224 */ /* 0x001fe400078e0027 */
[----:B------:R-:W-:Y:S01]  /*f660*/  @!P0 IMAD.MOV.U32 R3, RZ, RZ, R40 ;  /* 0x000000ffff038224 */ /* 0x000fe200078e0028 */
[----:B------:R-:W-:Y:S01]  /*f670*/  PRMT R162, RZ, 0x7610, R162 ;  /* 0x00007610ffa27816 */ /* 0x000fe200000000a2 */
[----:B------:R-:W3:Y:S04]  /*f680*/  LDL R40, [R1+0x3d0] ;  /* 0x0003d00001287983 */ /* 0x000ee80000100800 */
[----:B------:R0:W3:Y:S01]  /*f690*/  @!P0 LDG.E.U8 R159, desc[UR16][R2.64] ;  /* 0x00000010029f8981 */ /* 0x0000e2000c1e1100 */
[----:B------:R-:W-:-:S02]  /*f6a0*/  PRMT R163, RZ, 0x7610, R163 ;  /* 0x00007610ffa37816 */ /* 0x000fc400000000a3 */
[----:B------:R-:W-:Y:S01]  /*f6b0*/  PRMT R164, RZ, 0x7610, R164 ;  /* 0x00007610ffa47816 */ /* 0x000fe200000000a4 */
[----:B------:R-:W3:Y:S01]  /*f6c0*/  LDL R39, [R1+0x3b0] ;  /* 0x0003b00001277983 */ /* 0x000ee20000100800 */
[----:B0-----:R-:W-:-:S03]  /*f6d0*/  @!P0 IMAD.MOV.U32 R3, RZ, RZ, R33 ;  /* 0x000000ffff038224 */ /* 0x001fc600078e0021 */
[----:B------:R-:W3:Y:S01]  /*f6e0*/  LDL R33, [R1+0x470] ;  /* 0x0004700001217983 */ /* 0x000ee20000100800 */
[----:B------:R-:W-:-:S03]  /*f6f0*/  @!P0 IMAD.MOV.U32 R2, RZ, RZ, R14 ;  /* 0x000000ffff028224 */ /* 0x000fc600078e000e */
[----:B------:R-:W3:Y:S04]  /*f700*/  LDL R14, [R1+0x474] ;  /* 0x00047400010e7983 */ /* 0x000ee80000100800 */
[----:B------:R0:W3:Y:S02]  /*f710*/  @!P0 LDG.E.U8 R160, desc[UR16][R2.64] ;  /* 0x0000001002a08981 */ /* 0x0000e4000c1e1100 */
[----:B0-----:R-:W-:Y:S02]  /*f720*/  @!P0 IMAD.MOV.U32 R2, RZ, RZ, R31 ;  /* 0x000000ffff028224 */ /* 0x001fe400078e001f */
[----:B------:R-:W-:Y:S01]  /*f730*/  @!P0 IMAD.MOV.U32 R3, RZ, RZ, R32 ;  /* 0x000000ffff038224 */ /* 0x000fe200078e0020 */
[----:B------:R-:W3:Y:S04]  /*f740*/  LDL R31, [R1+0x454] ;  /* 0x00045400011f7983 */ /* 0x000ee80000100800 */
[----:B------:R0:W3:Y:S04]  /*f750*/  @!P0 LDG.E.U8 R161, desc[UR16][R2.64] ;  /* 0x0000001002a18981 */ /* 0x0000e8000c1e1100 */
[----:B------:R-:W3:Y:S01]  /*f760*/  LDL R32, [R1+0x450] ;  /* 0x0004500001207983 */ /* 0x000ee20000100800 */
[----:B0-----:R-:W-:-:S02]  /*f770*/  @!P0 IMAD.MOV.U32 R2, RZ, RZ, R37 ;  /* 0x000000ffff028224 */ /* 0x001fc400078e0025 */
[----:B------:R-:W-:Y:S01]  /*f780*/  @!P0 IMAD.MOV.U32 R3, RZ, RZ, R38 ;  /* 0x000000ffff038224 */ /* 0x000fe200078e0026 */
[----:B------:R-:W-:Y:S01]  /*f790*/  PRMT R184, RZ, 0x7610, R184 ;  /* 0x00007610ffb87816 */ /* 0x000fe200000000b8 */
[----:B------:R-:W3:Y:S04]  /*f7a0*/  LDL R38, [R1+0x3b4] ;  /* 0x0003b40001267983 */ /* 0x000ee80000100800 */
[----:B------:R0:W3:Y:S01]  /*f7b0*/  @!P0 LDG.E.U8 R162, desc[UR16][R2.64] ;  /* 0x0000001002a28981 */ /* 0x0000e2000c1e1100 */
[----:B------:R-:W-:-:S03]  /*f7c0*/  PRMT R186, RZ, 0x7610, R186 ;  /* 0x00007610ffba7816 */ /* 0x000fc600000000ba */
[----:B------:R-:W3:Y:S01]  /*f7d0*/  LDL R37, [R1+0x390] ;  /* 0x0003900001257983 */ /* 0x000ee20000100800 */
[----:B0-----:R-:W-:Y:S02]  /*f7e0*/  @!P0 IMAD.MOV.U32 R2, RZ, RZ, R35 ;  /* 0x000000ffff028224 */ /* 0x001fe400078e0023 */
[----:B------:R-:W-:Y:S01]  /*f7f0*/  @!P0 IMAD.MOV.U32 R3, RZ, RZ, R36 ;  /* 0x000000ffff038224 */ /* 0x000fe200078e0024 */
[----:B------:R-:W-:Y:S01]  /*f800*/  PRMT R187, RZ, 0x7610, R187 ;  /* 0x00007610ffbb7816 */ /* 0x000fe200000000bb */
[----:B------:R-:W3:Y:S04]  /*f810*/  LDL R36, [R1+0x370] ;  /* 0x0003700001247983 */ /* 0x000ee80000100800 */
[----:B------:R2:W3:Y:S04]  /*f820*/  @!P0 LDG.E.U8 R163, desc[UR16][R2.64] ;  /* 0x0000001002a38981 */ /* 0x0004e8000c1e1100 */
[----:B------:R-:W3:Y:S01]  /*f830*/  LDL R35, [R1+0x374] ;  /* 0x0003740001237983 */ /* 0x000ee20000100800 */
[----:B--2---:R-:W-:-:S02]  /*f840*/  @!P0 IMAD.MOV.U32 R2, RZ, RZ, R13 ;  /* 0x000000ffff028224 */ /* 0x004fc400078e000d */
[----:B------:R-:W-:Y:S01]  /*f850*/  @!P0 IMAD.MOV.U32 R3, RZ, RZ, R29 ;  /* 0x000000ffff038224 */ /* 0x000fe200078e001d */
[----:B------:R-:W2:Y:S04]  /*f860*/  LDL R13, [R1+0x434] ;  /* 0x00043400010d7983 */ /* 0x000ea80000100800 */
[----:B------:R-:W2:Y:S04]  /*f870*/  LDL R29, [R1+0x430] ;  /* 0x00043000011d7983 */ /* 0x000ea80000100800 */
[----:B------:R0:W2:Y:S02]  /*f880*/  @!P0 LDG.E.U8 R164, desc[UR16][R2.64] ;  /* 0x0000001002a48981 */ /* 0x0000a4000c1e1100 */
[----:B0-----:R-:W-:-:S02]  /*f890*/  @!P0 IMAD.MOV.U32 R2, RZ, RZ, R25 ;  /* 0x000000ffff028224 */ /* 0x001fc400078e0019 */
[----:B------:R-:W-:Y:S01]  /*f8a0*/  @!P0 IMAD.MOV.U32 R3, RZ, RZ, R28 ;  /* 0x000000ffff038224 */ /* 0x000fe200078e001c */
[----:B------:R-:W2:Y:S04]  /*f8b0*/  LDL R25, [R1+0x414] ;  /* 0x0004140001197983 */ /* 0x000ea80000100800 */
[----:B------:R-:W2:Y:S04]  /*f8c0*/  LDL R28, [R1+0x410] ;  /* 0x00041000011c7983 */ /* 0x000ea80000100800 */
[----:B------:R4:W2:Y:S02]  /*f8d0*/  @!P0 LDG.E.U8 R184, desc[UR16][R2.64] ;  /* 0x0000001002b88981 */ /* 0x0008a4000c1e1100 */
[----:B----4-:R-:W-:-:S02]  /*f8e0*/  @!P0 IMAD.MOV.U32 R2, RZ, RZ, R26 ;  /* 0x000000ffff028224 */ /* 0x010fc400078e001a */
[----:B------:R-:W4:Y:S01]  /*f8f0*/  LDL R26, [R1+0x3d4] ;  /* 0x0003d400011a7983 */ /* 0x000f220000100800 */
[----:B---3--:R-:W-:Y:S01]  /*f900*/  @!P0 IMAD.MOV.U32 R3, RZ, RZ, R34 ;  /* 0x000000ffff038224 */ /* 0x008fe200078e0022 */
[----:B------:R-:W-:Y:S02]  /*f910*/  PRMT R188, RZ, 0x7610, R188 ;  /* 0x00007610ffbc7816 */ /* 0x000fe400000000bc */
[----:B------:R-:W3:Y:S04]  /*f920*/  LDL R34, [R1+0x350] ;  /* 0x0003500001227983 */ /* 0x000ee80000100800 */
[----:B------:R0:W3:Y:S01]  /*f930*/  @!P0 LDG.E.U8 R186, desc[UR16][R2.64] ;  /* 0x0000001002ba8981 */ /* 0x0000e2000c1e1100 */
[----:B------:R-:W-:Y:S02]  /*f940*/  PRMT R190, RZ, 0x7610, R190 ;  /* 0x00007610ffbe7816 */ /* 0x000fe400000000be */
[----:B------:R-:W-:-:S02]  /*f950*/  PRMT R191, RZ, 0x7610, R191 ;  /* 0x00007610ffbf7816 */ /* 0x000fc400000000bf */
[----:B------:R-:W-:Y:S01]  /*f960*/  PRMT R192, RZ, 0x7610, R192 ;  /* 0x00007610ffc07816 */ /* 0x000fe200000000c0 */
[----:B0-----:R-:W-:Y:S02]  /*f970*/  @!P0 IMAD.MOV.U32 R3, RZ, RZ, R33 ;  /* 0x000000ffff038224 */ /* 0x001fe400078e0021 */
[----:B------:R-:W3:Y:S01]  /*f980*/  LDL R33, [R1+0x354] ;  /* 0x0003540001217983 */ /* 0x000ee20000100800 */
[----:B------:R-:W-:-:S03]  /*f990*/  @!P0 IMAD.MOV.U32 R2, RZ, RZ, R14 ;  /* 0x000000ffff028224 */ /* 0x000fc600078e000e */
[----:B------:R-:W3:Y:S04]  /*f9a0*/  LDL R14, [R1+0x394] ;  /* 0x00039400010e7983 */ /* 0x000ee80000100800 */
[----:B------:R0:W3:Y:S02]  /*f9b0*/  @!P0 LDG.E.U8 R187, desc[UR16][R2.64] ;  /* 0x0000001002bb8981 */ /* 0x0000e4000c1e1100 */
[----:B0-----:R-:W-:Y:S02]  /*f9c0*/  @!P0 IMAD.MOV.U32 R2, RZ, RZ, R31 ;  /* 0x000000ffff028224 */ /* 0x001fe400078e001f */
[----:B------:R-:W3:Y:S01]  /*f9d0*/  LDL R31, [R1+0x334] ;  /* 0x00033400011f7983 */ /* 0x000ee20000100800 */
[----:B------:R-:W-:-:S03]  /*f9e0*/  @!P0 IMAD.MOV.U32 R3, RZ, RZ, R32 ;  /* 0x000000ffff038224 */ /* 0x000fc600078e0020 */
[----:B------:R-:W3:Y:S04]  /*f9f0*/  LDL R32, [R1+0x330] ;  /* 0x0003300001207983 */ /* 0x000ee80000100800 */
[----:B------:R2:W3:Y:S02]  /*fa00*/  @!P0 LDG.E.U8 R188, desc[UR16][R2.64] ;  /* 0x0000001002bc8981 */ /* 0x0004e4000c1e1100 */
[----:B--2---:R-:W-:Y:S02]  /*fa10*/  @!P0 IMAD.MOV.U32 R2, RZ, RZ, R13 ;  /* 0x000000ffff028224 */ /* 0x004fe400078e000d */
[----:B------:R-:W2:Y:S01]  /*fa20*/  LDL R13, [R1+0x314] ;  /* 0x00031400010d7983 */ /* 0x000ea20000100800 */
[----:B------:R-:W-:-:S03]  /*fa30*/  @!P0 IMAD.MOV.U32 R3, RZ, RZ, R29 ;  /* 0x000000ffff038224 */ /* 0x000fc600078e001d */
[----:B------:R-:W2:Y:S04]  /*fa40*/  LDL R29, [R1+0x310] ;  /* 0x00031000011d7983 */ /* 0x000ea80000100800 */
[----:B------:R0:W2:Y:S02]  /*fa50*/  @!P0 LDG.E.U8 R190, desc[UR16][R2.64] ;  /* 0x0000001002be8981 */ /* 0x0000a4000c1e1100 */
[----:B0-----:R-:W-:Y:S02]  /*fa60*/  @!P0 IMAD.MOV.U32 R2, RZ, RZ, R25 ;  /* 0x000000ffff028224 */ /* 0x001fe400078e0019 */
[----:B------:R-:W2:Y:S01]  /*fa70*/  LDL R25, [R1+0x2f4] ;  /* 0x0002f40001197983 */ /* 0x000ea20000100800 */
[----:B------:R-:W-:-:S03]  /*fa80*/  @!P0 IMAD.MOV.U32 R3, RZ, RZ, R28 ;  /* 0x000000ffff038224 */ /* 0x000fc600078e001c */
[----:B------:R-:W2:Y:S04]  /*fa90*/  LDL R28, [R1+0x2f0] ;  /* 0x0002f000011c7983 */ /* 0x000ea80000100800 */
[----:B------:R0:W2:Y:S02]  /*faa0*/  @!P0 LDG.E.U8 R191, desc[UR16][R2.64] ;  /* 0x0000001002bf8981 */ /* 0x0000a4000c1e1100 */
[----:B0-----:R-:W-:Y:S02]  /*fab0*/  @!P0 IMAD.MOV.U32 R2, RZ, RZ, R41 ;  /* 0x000000ffff028224 */ /* 0x001fe400078e0029 */
[----:B------:R-:W-:-:S05]  /*fac0*/  @!P0 IMAD.MOV.U32 R3, RZ, RZ, R42 ;  /* 0x000000ffff038224 */ /* 0x000fca00078e002a */
[----:B------:R4:W2:Y:S02]  /*fad0*/  @!P0 LDG.E.U8 R192, desc[UR16][R2.64] ;  /* 0x0000001002c08981 */ /* 0x0008a4000c1e1100 */
[----:B----4-:R-:W-:Y:S02]  /*fae0*/  @!P0 IMAD.MOV.U32 R2, RZ, RZ, R26 ;  /* 0x000000ffff028224 */ /* 0x010fe400078e001a */
[----:B------:R-:W4:Y:S01]  /*faf0*/  LDL R26, [R1+0x2d4] ;  /* 0x0002d400011a7983 */ /* 0x000f220000100800 */
[----:B------:R-:W-:Y:S01]  /*fb00*/  PRMT R193, RZ, 0x7610, R193 ;  /* 0x00007610ffc17816 */ /* 0x000fe200000000c1 */
        /* <DEDUP_REMOVED lines=8> */
[----:B0-----:R-:W-:Y:S01]  /*fb90*/  @!P0 IMAD.MOV.U32 R3, RZ, RZ, R37 ;  /* 0x000000ffff038224 */ /* 0x001fe200078e0025 */
[----:B------:R-:W-:Y:S01]  /*fba0*/  PRMT R202, RZ, 0x7610, R202 ;  /* 0x00007610ffca7816 */ /* 0x000fe200000000ca */
[----:B---3--:R-:W-:Y:S01]  /*fbb0*/  @!P0 IMAD.MOV.U32 R2, RZ, RZ, R14 ;  /* 0x000000ffff028224 */ /* 0x008fe200078e000e */
[----:B------:R-:W-:Y:S01]  /*fbc0*/  PRMT R203, RZ, 0x7610, R203 ;  /* 0x00007610ffcb7816 */ /* 0x000fe200000000cb */
[----:B------:R-:W3:Y:S04]  /*fbd0*/  LDL R14, [R1+0x2b4] ;  /* 0x0002b400010e7983 */ /* 0x000ee80000100800 */
[----:B------:R0:W3:Y:S02]  /*fbe0*/  @!P0 LDG.E.U8 R196, desc[UR16][R2.64] ;  /* 0x0000001002c48981 */ /* 0x0000e4000c1e1100 */
[----:B0-----:R-:W-:-:S02]  /*fbf0*/  @!P0 IMAD.MOV.U32 R2, RZ, RZ, R35 ;  /* 0x000000ffff028224 */ /* 0x001fc400078e0023 */
[----:B------:R-:W-:-:S05]  /*fc00*/  @!P0 IMAD.MOV.U32 R3, RZ, RZ, R36 ;  /* 0x000000ffff038224 */ /* 0x000fca00078e0024 */
[----:B------:R0:W3:Y:S02]  /*fc10*/  @!P0 LDG.E.U8 R197, desc[UR16][R2.64] ;  /* 0x0000001002c58981 */ /* 0x0000e4000c1e1100 */
[----:B0-----:R-:W-:Y:S02]  /*fc20*/  @!P0 IMAD.MOV.U32 R2, RZ, RZ, R33 ;  /* 0x000000ffff028224 */ /* 0x001fe400078e0021 */
[----:B------:R-:W-:-:S05]  /*fc30*/  @!P0 IMAD.MOV.U32 R3, RZ, RZ, R34 ;  /* 0x000000ffff038224 */ /* 0x000fca00078e0022 */
[----:B------:R0:W3:Y:S01]  /*fc40*/  @!P0 LDG.E.U8 R202, desc[UR16][R2.64] ;  /* 0x0000001002ca8981 */ /* 0x0000e2000c1e1100 */
[----:B------:R-:W-:Y:S01]  /*fc50*/  PRMT R204, RZ, 0x7610, R204 ;  /* 0x00007610ffcc7816 */ /* 0x000fe200000000cc */
[----:B0-----:R-:W-:Y:S02]  /*fc60*/  @!P0 IMAD.MOV.U32 R2, RZ, RZ, R31 ;  /* 0x000000ffff028224 */ /* 0x001fe400078e001f */
[----:B------:R-:W-:-:S05]  /*fc70*/  @!P0 IMAD.MOV.U32 R3, RZ, RZ, R32 ;  /* 0x000000ffff038224 */ /* 0x000fca00078e0020 */
[----:B------:R2:W3:Y:S01]  /*fc80*/  @!P0 LDG.E.U8 R203, desc[UR16][R2.64] ;  /* 0x0000001002cb8981 */ /* 0x0004e2000c1e1100 */
[----:B------:R-:W-:Y:S01]  /*fc90*/  PRMT R206, RZ, 0x7610, R206 ;  /* 0x00007610ffce7816 */ /* 0x000fe200000000ce */
[----:B--2---:R-:W-:Y:S01]  /*fca0*/  @!P0 IMAD.MOV.U32 R2, RZ, RZ, R13 ;  /* 0x000000ffff028224 */ /* 0x004fe200078e000d */
[----:B------:R-:W-:Y:S01]  /*fcb0*/  PRMT R207, RZ, 0x7610, R207 ;  /* 0x00007610ffcf7816 */ /* 0x000fe200000000cf */
[----:B------:R-:W2:Y:S01]  /*fcc0*/  LDL R13, [R1+0x250] ;  /* 0x00025000010d7983 */ /* 0x000ea20000100800 */
[----:B------:R-:W-:-:S03]  /*fcd0*/  @!P0 IMAD.MOV.U32 R3, RZ, RZ, R29 ;  /* 0x000000ffff038224 */ /* 0x000fc600078e001d */
[----:B------:R-:W2:Y:S04]  /*fce0*/  LDL.LU R225, [R1+0x290] ;  /* 0x0002900001e17983 */ /* 0x000ea80000300800 */
[----:B------:R0:W2:Y:S04]  /*fcf0*/  @!P0 LDG.E.U8 R204, desc[UR16][R2.64] ;  /* 0x0000001002cc8981 */ /* 0x0000a8000c1e1100 */
[----:B------:R-:W2:Y:S01]  /*fd00*/  LDL.LU R29, [R1+0x210] ;  /* 0x00021000011d7983 */ /* 0x000ea20000300800 */
[----:B0-----:R-:W-:Y:S02]  /*fd10*/  @!P0 IMAD.MOV.U32 R2, RZ, RZ, R25 ;  /* 0x000000ffff028224 */ /* 0x001fe400078e0019 */
[----:B------:R-:W-:-:S02]  /*fd20*/  @!P0 IMAD.MOV.U32 R3, RZ, RZ, R28 ;  /* 0x000000ffff038224 */ /* 0x000fc400078e001c */
[----:B------:R-:W2:Y:S04]  /*fd30*/  LDL.LU R28, [R1+0x214] ;  /* 0x00021400011c7983 */ /* 0x000ea80000300800 */
[----:B------:R0:W2:Y:S04]  /*fd40*/  @!P0 LDG.E.U8 R206, desc[UR16][R2.64] ;  /* 0x0000001002ce8981 */ /* 0x0000a8000c1e1100 */
[----:B------:R-:W2:Y:S04]  /*fd50*/  LDL.LU R25, [R1+0x230] ;  /* 0x0002300001197983 */ /* 0x000ea80000300800 */
[----:B------:R-:W2:Y:S01]  /*fd60*/  LDL.LU R246, [R1+0x270] ;  /* 0x0002700001f67983 */ /* 0x000ea20000300800 */
[----:B0-----:R-:W-:-:S03]  /*fd70*/  @!P0 IMAD.MOV.U32 R3, RZ, RZ, R236 ;  /* 0x000000ffff038224 */ /* 0x001fc600078e00ec */
[----:B------:R-:W2:Y:S04]  /*fd80*/  LDL.LU R224, [R1+0x274] ;  /* 0x0002740001e07983 */ /* 0x000ea80000300800 */
[----:B------:R-:W2:Y:S01]  /*fd90*/  LDL.LU R156, [R1+0x254] ;  /* 0x00025400019c7983 */ /* 0x000ea20000300800 */
[----:B----4-:R-:W-:-:S05]  /*fda0*/  @!P0 IMAD.MOV.U32 R2, RZ, RZ, R26 ;  /* 0x000000ffff028224 */ /* 0x010fca00078e001a */
[----:B------:R0:W4:Y:S04]  /*fdb0*/  @!P0 LDG.E.U8 R207, desc[UR16][R2.64] ;  /* 0x0000001002cf8981 */ /* 0x000128000c1e1100 */
[----:B------:R1:W-:Y:S04]  /*fdc0*/  STL [R1+0x7dc], R236 ;  /* 0x0007dcec01007387 */ /* 0x0003e80000100800 */
[----:B-1----:R-:W4:Y:S01]  /*fdd0*/  LDL.LU R236, [R1+0x2ac] ;  /* 0x0002ac0001ec7983 */ /* 0x002f220000300800 */
[----:B------:R-:W-:Y:S01]  /*fde0*/  PRMT R208, RZ, 0x7610, R208 ;  /* 0x00007610ffd07816 */ /* 0x000fe200000000d0 */
[----:B0-----:R-:W-:Y:S01]  /*fdf0*/  @!P0 IMAD.MOV.U32 R3, RZ, RZ, R230 ;  /* 0x000000ffff038224 */ /* 0x001fe200078e00e6 */
[----:B------:R-:W-:-:S02]  /*fe00*/  PRMT R210, RZ, 0x7610, R210 ;  /* 0x00007610ffd27816 */ /* 0x000fc400000000d2 */
[----:B------:R-:W-:Y:S01]  /*fe10*/  PRMT R211, RZ, 0x7610, R211 ;  /* 0x00007610ffd37816 */ /* 0x000fe200000000d3 */
[----:B---3--:R-:W-:-:S05]  /*fe20*/  @!P0 IMAD.MOV.U32 R2, RZ, RZ, R14 ;  /* 0x000000ffff028224 */ /* 0x008fca00078e000e */
[----:B------:R0:W3:Y:S02]  /*fe30*/  @!P0 LDG.E.U8 R208, desc[UR16][R2.64] ;  /* 0x0000001002d08981 */ /* 0x0000e4000c1e1100 */
[----:B0-----:R-:W-:Y:S02]  /*fe40*/  @!P0 IMAD.MOV.U32 R2, RZ, RZ, R252 ;  /* 0x000000ffff028224 */ /* 0x001fe400078e00fc */
[----:B--2---:R-:W-:-:S05]  /*fe50*/  @!P0 IMAD.MOV.U32 R3, RZ, RZ, R225 ;  /* 0x000000ffff038224 */ /* 0x004fca00078e00e1 */
[----:B------:R0:W2:Y:S02]  /*fe60*/  @!P0 LDG.E.U8 R210, desc[UR16][R2.64] ;  /* 0x0000001002d28981 */ /* 0x0000a4000c1e1100 */
[----:B0-----:R-:W-:Y:S02]  /*fe70*/  @!P0 IMAD.MOV.U32 R3, RZ, RZ, R246 ;  /* 0x000000ffff038224 */ /* 0x001fe400078e00f6 */
[----:B------:R-:W-:-:S05]  /*fe80*/  @!P0 IMAD.MOV.U32 R2, RZ, RZ, R224 ;  /* 0x000000ffff028224 */ /* 0x000fca00078e00e0 */
[----:B------:R0:W2:Y:S02]  /*fe90*/  @!P0 LDG.E.U8 R211, desc[UR16][R2.64] ;  /* 0x0000001002d38981 */ /* 0x0000a4000c1e1100 */
[----:B0-----:R-:W-:Y:S02]  /*fea0*/  @!P0 IMAD.MOV.U32 R3, RZ, RZ, R13 ;  /* 0x000000ffff038224 */ /* 0x001fe400078e000d */
[----:B----4-:R-:W-:Y:S04]  /*feb0*/  STL [R1+0xae4], R207 ;  /* 0x000ae4cf01007387 */ /* 0x010fe80000100800 */
[----:B------:R-:W4:Y:S04]  /*fec0*/  LDL.LU R226, [R1+0x234] ;  /* 0x0002340001e27983 */ /* 0x000f280000300800 */
[----:B------:R-:W-:Y:S04]  /*fed0*/  STL [R1+0x7e0], R230 ;  /* 0x0007e0e601007387 */ /* 0x000fe80000100800 */
[----:B------:R0:W-:Y:S04]  /*fee0*/  STL [R1+0x7e4], R252 ;  /* 0x0007e4fc01007387 */ /* 0x0001e80000100800 */
[----:B0-----:R-:W3:Y:S04]  /*fef0*/  LDL.LU R252, [R1+0x2e8] ;  /* 0x0002e80001fc7983 */ /* 0x001ee80000300800 */
[----:B------:R-:W2:Y:S04]  /*ff00*/  LDL R26, [R1+0x784] ;  /* 0x00078400011a7983 */ /* 0x000ea80000100800 */
[----:B------:R-:W3:Y:S04]  /*ff10*/  LDL R14, [R1+0x788] ;  /* 0x00078800010e7983 */ /* 0x000ee80000100800 */
[----:B------:R-:W2:Y:S01]  /*ff20*/  LDL R13, [R1+0x56c] ;  /* 0x00056c00010d7983 */ /* 0x000ea20000100800 */
[----:B------:R-:W-:Y:S01]  /*ff30*/  PRMT R217, RZ, 0x7610, R217 ;  /* 0x00007610ffd97816 */ /* 0x000fe200000000d9 */
[----:B------:R-:W-:Y:S01]  /*ff40*/  @!P0 IMAD.MOV.U32 R2, RZ, RZ, R156 ;  /* 0x000000ffff028224 */ /* 0x000fe200078e009c */
[----:B------:R-:W-:Y:S01]  /*ff50*/  PRMT R216, RZ, 0x7610, R216 ;  /* 0x00007610ffd87816 */ /* 0x000fe200000000d8 */
[----:B------:R-:W2:Y:S04]  /*ff60*/  LDL R38, [R1+0x568] ;  /* 0x0005680001267983 */ /* 0x000ea80000100800 */
[----:B------:R0:W2:Y:S01]  /*ff70*/  @!P0 LDG.E.U8 R217, desc[UR16][R2.64] ;  /* 0x0000001002d98981 */ /* 0x0000a2000c1e1100 */
[----:B------:R-:W-:-:S03]  /*ff80*/  PRMT R215, RZ, 0x7610, R215 ;  /* 0x00007610ffd77816 */ /* 0x000fc600000000d7 */
[----:B------:R-:W2:Y:S04]  /*ff90*/  LDL R37, [R1+0x548] ;  /* 0x0005480001257983 */ /* 0x000ea80000100800 */
[----:B------:R-:W2:Y:S01]  /*ffa0*/  LDL R36, [R1+0x54c] ;  /* 0x00054c0001247983 */ /* 0x000ea20000100800 */
[----:B0-----:R-:W-:Y:S01]  /*ffb0*/  @!P0 IMAD.MOV.U32 R3, RZ, RZ, R25 ;  /* 0x000000ffff038224 */ /* 0x001fe200078e0019 */
[----:B------:R-:W-:Y:S02]  /*ffc0*/  PRMT R214, RZ, 0x7610, R214 ;  /* 0x00007610ffd67816 */ /* 0x000fe400000000d6 */
[----:B------:R-:W2:Y:S04]  /*ffd0*/  LDL R35, [R1+0x528] ;  /* 0x0005280001237983 */ /* 0x000ea80000100800 */
[----:B------:R-:W2:Y:S01]  /*ffe0*/  LDL R34, [R1+0x52c] ;  /* 0x00052c0001227983 */ /* 0x000ea20000100800 */
[----:B------:R-:W-:-:S03]  /*fff0*/  PRMT R213, RZ, 0x7610, R213 ;  /* 0x00007610ffd57816 */ /* 0x000fc600000000d5 */
[----:B------:R-:W2:Y:S04]  /*10000*/  LDL R33, [R1+0x508] ;  /* 0x0005080001217983 */ /* 0x000ea80000100800 */
[----:B------:R-:W2:Y:S01]  /*10010*/  LDL R31, [R1+0x50c] ;  /* 0x00050c00011f7983 */ /* 0x000ea20000100800 */
[----:B------:R-:W-:-:S03]  /*10020*/  PRMT R212, RZ, 0x7610, R212 ;  /* 0x00007610ffd47816 */ /* 0x000fc600000000d4 */
[----:B------:R-:W2:Y:S04]  /*10030*/  LDL R40, [R1+0x4e8] ;  /* 0x0004e80001287983 */ /* 0x000ea80000100800 */
[----:B------:R-:W2:Y:S04]  /*10040*/  LDL R39, [R1+0x4ec] ;  /* 0x0004ec0001277983 */ /* 0x000ea80000100800 */
[----:B------:R0:W-:Y:S01]  /*10050*/  STL [R1+0x7ec], R250 ;  /* 0x0007ecfa01007387 */ /* 0x0001e20000100800 */
[----:B------:R-:W-:Y:S01]  /*10060*/  PRMT R222, RZ, 0x7610, R222 ;  /* 0x00007610ffde7816 */ /* 0x000fe200000000de */
[----:B----4-:R-:W-:-:S05]  /*10070*/  @!P0 IMAD.MOV.U32 R2, RZ, RZ, R226 ;  /* 0x000000ffff028224 */ /* 0x010fca00078e00e2 */
[----:B------:R1:W4:Y:S02]  /*10080*/  @!P0 LDG.E.U8 R216, desc[UR16][R2.64] ;  /* 0x0000001002d88981 */ /* 0x000324000c1e1100 */
[----:B-1----:R-:W-:Y:S02]  /*10090*/  @!P0 IMAD.MOV.U32 R2, RZ, RZ, R28 ;  /* 0x000000ffff028224 */ /* 0x002fe400078e001c */
[----:B------:R-:W-:-:S05]  /*100a0*/  @!P0 IMAD.MOV.U32 R3, RZ, RZ, R29 ;  /* 0x000000ffff038224 */ /* 0x000fca00078e001d */
[----:B------:R1:W4:Y:S02]  /*100b0*/  @!P0 LDG.E.U8 R215, desc[UR16][R2.64] ;  /* 0x0000001002d78981 */ /* 0x000324000c1e1100 */
[----:B-1----:R-:W-:Y:S02]  /*100c0*/  @!P0 IMAD.MOV.U32 R2, RZ, RZ, R250 ;  /* 0x000000ffff028224 */ /* 0x002fe400078e00fa */
[----:B------:R-:W-:Y:S01]  /*100d0*/  @!P0 IMAD.MOV.U32 R3, RZ, RZ, R249 ;  /* 0x000000ffff038224 */ /* 0x000fe200078e00f9 */
[----:B0-----:R-:W4:Y:S04]  /*100e0*/  LDL.LU R250, [R1+0x2cc] ;  /* 0x0002cc0001fa7983 */ /* 0x001f280000300800 */
[----:B------:R0:W4:Y:S04]  /*100f0*/  @!P0 LDG.E.U8 R214, desc[UR16][R2.64] ;  /* 0x0000001002d68981 */ /* 0x000128000c1e1100 */
[----:B------:R-:W-:Y:S01]  /*10100*/  STL [R1+0x7e8], R249 ;  /* 0x0007e8f901007387 */ /* 0x000fe20000100800 */
[----:B0-----:R-:W-:-:S02]  /*10110*/  @!P0 IMAD.MOV.U32 R2, RZ, RZ, R242 ;  /* 0x000000ffff028224 */ /* 0x001fc400078e00f2 */
[----:B------:R-:W-:Y:S01]  /*10120*/  @!P0 IMAD.MOV.U32 R3, RZ, RZ, R241 ;  /* 0x000000ffff038224 */ /* 0x000fe200078e00f1 */
[----:B------:R0:W-:Y:S04]  /*10130*/  STL [R1+0x7f4], R242 ;  /* 0x0007f4f201007387 */ /* 0x0001e80000100800 */
[----:B------:R1:W4:Y:S04]  /*10140*/  @!P0 LDG.E.U8 R213, desc[UR16][R2.64] ;  /* 0x0000001002d58981 */ /* 0x000328000c1e1100 */
[----:B0-----:R-:W4:Y:S01]  /*10150*/  LDL.LU R242, [R1+0x308] ;  /* 0x0003080001f27983 */ /* 0x001f220000300800 */
[----:B-1----:R-:W-:-:S02]  /*10160*/  @!P0 IMAD.MOV.U32 R2, RZ, RZ, R234 ;  /* 0x000000ffff028224 */ /* 0x002fc400078e00ea */
[----:B------:R-:W-:Y:S01]  /*10170*/  @!P0 IMAD.MOV.U32 R3, RZ, RZ, R233 ;  /* 0x000000ffff038224 */ /* 0x000fe200078e00e9 */
[----:B------:R-:W-:Y:S04]  /*10180*/  STL [R1+0x7f0], R241 ;  /* 0x0007f0f101007387 */ /* 0x000fe80000100800 */
[----:B------:R0:W-:Y:S04]  /*10190*/  STL [R1+0x7fc], R234 ;  /* 0x0007fcea01007387 */ /* 0x0001e80000100800 */
[----:B------:R3:W4:Y:S04]  /*101a0*/  @!P0 LDG.E.U8 R212, desc[UR16][R2.64] ;  /* 0x0000001002d48981 */ /* 0x000728000c1e1100 */
[----:B0-----:R-:W4:Y:S04]  /*101b0*/  LDL.LU R234, [R1+0x2ec] ;  /* 0x0002ec0001ea7983 */ /* 0x001f280000300800 */
[----:B------:R-:W-:Y:S01]  /*101c0*/  STL [R1+0x7f8], R233 ;  /* 0x0007f8e901007387 */ /* 0x000fe20000100800 */
[----:B---3--:R-:W-:-:S02]  /*101d0*/  @!P0 IMAD.MOV.U32 R2, RZ, RZ, R14 ;  /* 0x000000ffff028224 */ /* 0x008fc400078e000e */
[----:B--2---:R-:W-:Y:S01]  /*101e0*/  @!P0 IMAD.MOV.U32 R3, RZ, RZ, R26 ;  /* 0x000000ffff038224 */ /* 0x004fe200078e001a */
[----:B------:R-:W2:Y:S04]  /*101f0*/  LDL R14, [R1+0x4cc] ;  /* 0x0004cc00010e7983 */ /* 0x000ea80000100800 */
[----:B------:R-:W3:Y:S04]  /*10200*/  LDL R26, [R1+0x4c8] ;  /* 0x0004c800011a7983 */ /* 0x000ee80000100800 */
[----:B------:R0:W4:Y:S01]  /*10210*/  @!P0 LDG.E.U8 R222, desc[UR16][R2.64] ;  /* 0x0000001002de8981 */ /* 0x000122000c1e1100 */
[----:B------:R-:W-:-:S02]  /*10220*/  PRMT R221, RZ, 0x7610, R221 ;  /* 0x00007610ffdd7816 */ /* 0x000fc400000000dd */
[----:B------:R-:W-:Y:S01]  /*10230*/  PRMT R220, RZ, 0x7610, R220 ;  /* 0x00007610ffdc7816 */ /* 0x000fe200000000dc */
[----:B------:R-:W4:Y:S01]  /*10240*/  LDL R44, [R1+0x408] ;  /* 0x00040800012c7983 */ /* 0x000f220000100800 */
[----:B------:R-:W-:Y:S02]  /*10250*/  PRMT R219, RZ, 0x7610, R219 ;  /* 0x00007610ffdb7816 */ /* 0x000fe400000000db */
[----:B------:R-:W-:Y:S01]  /*10260*/  PRMT R218, RZ, 0x7610, R218 ;  /* 0x00007610ffda7816 */ /* 0x000fe200000000da */
[----:B------:R-:W4:Y:S01]  /*10270*/  LDL R43, [R1+0x3e8] ;  /* 0x0003e800012b7983 */ /* 0x000f220000100800 */
[----:B0-----:R-:W-:-:S03]  /*10280*/  @!P0 IMAD.MOV.U32 R2, RZ, RZ, R13 ;  /* 0x000000ffff028224 */ /* 0x001fc600078e000d */
[----:B------:R-:W4:Y:S01]  /*10290*/  LDL R13, [R1+0x4ac] ;  /* 0x0004ac00010d7983 */ /* 0x000f220000100800 */
[----:B------:R-:W-:-:S03]  /*102a0*/  @!P0 IMAD.MOV.U32 R3, RZ, RZ, R38 ;  /* 0x000000ffff038224 */ /* 0x000fc600078e0026 */
[----:B------:R-:W4:Y:S04]  /*102b0*/  LDL R38, [R1+0x4a8] ;  /* 0x0004a80001267983 */ /* 0x000f280000100800 */
[----:B------:R0:W4:Y:S01]  /*102c0*/  @!P0 LDG.E.U8 R221, desc[UR16][R2.64] ;  /* 0x0000001002dd8981 */ /* 0x000122000c1e1100 */
[----:B------:R-:W-:Y:S02]  /*102d0*/  PRMT R209, RZ, 0x7610, R209 ;  /* 0x00007610ffd17816 */ /* 0x000fe400000000d1 */
[----:B------:R-:W-:Y:S01]  /*102e0*/  PRMT R205, RZ, 0x7610, R205 ;  /* 0x00007610ffcd7816 */ /* 0x000fe200000000cd */
[----:B------:R-:W4:Y:S04]  /*102f0*/  LDL R42, [R1+0x3ec] ;  /* 0x0003ec00012a7983 */ /* 0x000f280000100800 */
[----:B------:R-:W4:Y:S01]  /*10300*/  LDL R41, [R1+0x3c8] ;  /* 0x0003c80001297983 */ /* 0x000f220000100800 */
[----:B0-----:R-:W-:-:S02]  /*10310*/  @!P0 IMAD.MOV.U32 R2, RZ, RZ, R36 ;  /* 0x000000ffff028224 */ /* 0x001fc400078e0024 */
[----:B------:R-:W-:Y:S01]  /*10320*/  @!P0 IMAD.MOV.U32 R3, RZ, RZ, R37 ;  /* 0x000000ffff038224 */ /* 0x000fe200078e0025 */
[----:B------:R-:W4:Y:S04]  /*10330*/  LDL R36, [R1+0x48c] ;  /* 0x00048c0001247983 */ /* 0x000f280000100800 */
[----:B------:R0:W4:Y:S04]  /*10340*/  @!P0 LDG.E.U8 R220, desc[UR16][R2.64] ;  /* 0x0000001002dc8981 */ /* 0x000128000c1e1100 */
        /* <DEDUP_REMOVED lines=13> */
[----:B------:R-:W-:Y:S01]  /*10420*/  PRMT R201, RZ, 0x7610, R201 ;  /* 0x00007610ffc97816 */ /* 0x000fe200000000c9 */
[----:B------:R-:W4:Y:S04]  /*10430*/  LDL R40, [R1+0x3cc] ;  /* 0x0003cc0001287983 */ /* 0x000f280000100800 */
[----:B------:R2:W4:Y:S04]  /*10440*/  @!P0 LDG.E.U8 R209, desc[UR16][R2.64] ;  /* 0x0000001002d18981 */ /* 0x000528000c1e1100 */
[----:B------:R-:W4:Y:S01]  /*10450*/  LDL R39, [R1+0x3a8] ;  /* 0x0003a80001277983 */ /* 0x000f220000100800 */
[----:B--2---:R-:W-:-:S03]  /*10460*/  @!P0 IMAD.MOV.U32 R2, RZ, RZ, R14 ;  /* 0x000000ffff028224 */ /* 0x004fc600078e000e */
[----:B------:R-:W2:Y:S01]  /*10470*/  LDL R14, [R1+0x42c] ;  /* 0x00042c00010e7983 */ /* 0x000ea20000100800 */
[----:B---3--:R-:W-:-:S03]  /*10480*/  @!P0 IMAD.MOV.U32 R3, RZ, RZ, R26 ;  /* 0x000000ffff038224 */ /* 0x008fc600078e001a */
[----:B------:R-:W3:Y:S04]  /*10490*/  LDL R26, [R1+0x428] ;  /* 0x00042800011a7983 */ /* 0x000ee80000100800 */
[----:B------:R4:W3:Y:S02]  /*104a0*/  @!P0 LDG.E.U8 R205, desc[UR16][R2.64] ;  /* 0x0000001002cd8981 */ /* 0x0008e4000c1e1100 */
[----:B----4-:R-:W-:Y:S02]  /*104b0*/  @!P0 IMAD.MOV.U32 R2, RZ, RZ, R13 ;  /* 0x000000ffff028224 */ /* 0x010fe400078e000d */
[----:B------:R-:W4:Y:S01]  /*104c0*/  LDL R13, [R1+0x40c] ;  /* 0x00040c00010d7983 */ /* 0x000f220000100800 */
[----:B------:R-:W-:-:S03]  /*104d0*/  @!P0 IMAD.MOV.U32 R3, RZ, RZ, R38 ;  /* 0x000000ffff038224 */ /* 0x000fc600078e0026 */
[----:B------:R-:W4:Y:S01]  /*104e0*/  LDL R38, [R1+0x3ac] ;  /* 0x0003ac0001267983 */ /* 0x000f220000100800 */
[----:B------:R-:W-:-:S03]  /*104f0*/  PRMT R200, RZ, 0x7610, R200 ;  /* 0x00007610ffc87816 */ /* 0x000fc600000000c8 */
[----:B------:R0:W4:Y:S01]  /*10500*/  @!P0 LDG.E.U8 R201, desc[UR16][R2.64] ;  /* 0x0000001002c98981 */ /* 0x000122000c1e1100 */
[----:B------:R-:W-:Y:S01]  /*10510*/  PRMT R199, RZ, 0x7610, R199 ;  /* 0x00007610ffc77816 */ /* 0x000fe200000000c7 */
[----:B0-----:R-:W-:Y:S02]  /*10520*/  @!P0 IMAD.MOV.U32 R2, RZ, RZ, R36 ;  /* 0x000000ffff028224 */ /* 0x001fe400078e0024 */
[----:B------:R-:W4:Y:S01]  /*10530*/  LDL R36, [R1+0x38c] ;  /* 0x00038c0001247983 */ /* 0x000f220000100800 */
[----:B------:R-:W-:-:S03]  /*10540*/  @!P0 IMAD.MOV.U32 R3, RZ, RZ, R37 ;  /* 0x000000ffff038224 */ /* 0x000fc600078e0025 */
[----:B------:R-:W4:Y:S04]  /*10550*/  LDL R37, [R1+0x388] ;  /* 0x0003880001257983 */ /* 0x000f280000100800 */
[----:B------:R0:W4:Y:S01]  /*10560*/  @!P0 LDG.E.U8 R200, desc[UR16][R2.64] ;  /* 0x0000001002c88981 */ /* 0x000122000c1e1100 */
[----:B------:R-:W-:Y:S01]  /*10570*/  PRMT R198, RZ, 0x7610, R198 ;  /* 0x00007610ffc67816 */ /* 0x000fe200000000c6 */
[----:B0-----:R-:W-:Y:S02]  /*10580*/  @!P0 IMAD.MOV.U32 R2, RZ, RZ, R34 ;  /* 0x000000ffff028224 */ /* 0x001fe400078e0022 */
[----:B------:R-:W-:Y:S01]  /*10590*/  @!P0 IMAD.MOV.U32 R3, RZ, RZ, R35 ;  /* 0x000000ffff038224 */ /* 0x000fe200078e0023 */
[----:B------:R-:W4:Y:S04]  /*105a0*/  LDL R34, [R1+0x36c] ;  /* 0x00036c0001227983 */ /* 0x000f280000100800 */
[----:B------:R-:W4:Y:S04]  /*105b0*/  LDL R35, [R1+0x368] ;  /* 0x0003680001237983 */ /* 0x000f280000100800 */
[----:B------:R0:W4:Y:S01]  /*105c0*/  @!P0 LDG.E.U8 R199, desc[UR16][R2.64] ;  /* 0x0000001002c78981 */ /* 0x000122000c1e1100 */
[----:B------:R-:W-:Y:S01]  /*105d0*/  PRMT R194, RZ, 0x7610, R194 ;  /* 0x00007610ffc27816 */ /* 0x000fe200000000c2 */
[----:B0-----:R-:W-:-:S02]  /*105e0*/  @!P0 IMAD.MOV.U32 R2, RZ, RZ, R31 ;  /* 0x000000ffff028224 */ /* 0x001fc400078e001f */
[----:B------:R-:W-:Y:S01]  /*105f0*/  @!P0 IMAD.MOV.U32 R3, RZ, RZ, R33 ;  /* 0x000000ffff038224 */ /* 0x000fe200078e0021 */
[----:B------:R-:W4:Y:S04]  /*10600*/  LDL R31, [R1+0x34c] ;  /* 0x00034c00011f7983 */ /* 0x000f280000100800 */
[----:B------:R-:W4:Y:S04]  /*10610*/  LDL R33, [R1+0x348] ;  /* 0x0003480001217983 */ /* 0x000f280000100800 */
[----:B------:R2:W4:Y:S02]  /*10620*/  @!P0 LDG.E.U8 R198, desc[UR16][R2.64] ;  /* 0x0000001002c68981 */ /* 0x000524000c1e1100 */
[----:B--2---:R-:W-:-:S02]  /*10630*/  @!P0 IMAD.MOV.U32 R2, RZ, RZ, R14 ;  /* 0x000000ffff028224 */ /* 0x004fc400078e000e */
[----:B------:R-:W2:Y:S01]  /*10640*/  LDL R14, [R1+0x32c] ;  /* 0x00032c00010e7983 */ /* 0x000ea20000100800 */
[----:B---3--:R-:W-:-:S03]  /*10650*/  @!P0 IMAD.MOV.U32 R3, RZ, RZ, R26 ;  /* 0x000000ffff038224 */ /* 0x008fc600078e001a */
[----:B------:R-:W3:Y:S04]  /*10660*/  LDL R26, [R1+0x328] ;  /* 0x00032800011a7983 */ /* 0x000ee80000100800 */
[----:B------:R4:W3:Y:S02]  /*10670*/  @!P0 LDG.E.U8 R194, desc[UR16][R2.64] ;  /* 0x0000001002c28981 */ /* 0x0008e4000c1e1100 */
        /* <DEDUP_REMOVED lines=28> */
[----:B------:R-:W-:Y:S01]  /*10840*/  @!P0 IMAD.MOV.U32 R3, RZ, RZ, R33 ;  /* 0x000000ffff038224 */ /* 0x000fe200078e0021 */
[----:B------:R-:W4:Y:S04]  /*10850*/  LDL R31, [R1+0x24c] ;  /* 0x00024c00011f7983 */ /* 0x000f280000100800 */
[----:B------:R2:W4:Y:S02]  /*10860*/  @!P0 LDG.E.U8 R179, desc[UR16][R2.64] ;  /* 0x0000001002b38981 */ /* 0x000524000c1e1100 */
[----:B--2---:R-:W-:-:S02]  /*10870*/  @!P0 IMAD.MOV.U32 R2, RZ, RZ, R14 ;  /* 0x000000ffff028224 */ /* 0x004fc400078e000e */
[----:B---3--:R-:W-:Y:S02]  /*10880*/  @!P0 IMAD.MOV.U32 R3, RZ, RZ, R26 ;  /* 0x000000ffff038224 */ /* 0x008fe400078e001a */
[----:B------:R-:W2:Y:S04]  /*10890*/  LDL.LU R26, [R1+0x20c] ;  /* 0x00020c00011a7983 */ /* 0x000ea80000300800 */
[----:B------:R4:W3:Y:S02]  /*108a0*/  @!P0 LDG.E.U8 R178, desc[UR16][R2.64] ;  /* 0x0000001002b28981 */ /* 0x0008e4000c1e1100 */
[----:B----4-:R-:W-:Y:S02]  /*108b0*/  @!P0 IMAD.MOV.U32 R2, RZ, RZ, R13 ;  /* 0x000000ffff028224 */ /* 0x010fe400078e000d */
[----:B------:R-:W4:Y:S04]  /*108c0*/  LDL.LU R13, [R1+0x228] ;  /* 0x00022800010d7983 */ /* 0x000f280000300800 */
[----:B------:R-:W2:Y:S04]  /*108d0*/  LDL.LU R245, [R1+0x268] ;  /* 0x0002680001f57983 */ /* 0x000ea80000300800 */
[----:B------:R-:W3:Y:S04]  /*108e0*/  LDL.LU R238, [R1+0x288] ;  /* 0x0002880001ee7983 */ /* 0x000ee80000300800 */
[----:B------:R-:W4:Y:S01]  /*108f0*/  LDL.LU R14, [R1+0x26c] ;  /* 0x00026c00010e7983 */ /* 0x000f220000300800 */
[----:B------:R-:W0:Y:S03]  /*10900*/  S2R R223, SR_TID.X ;  /* 0x0000000000df7919 */ /* 0x000e260000002100 */
[----:B------:R-:W-:Y:S01]  /*10910*/  STL [R1+0x800], R242 ;  /* 0x000800f201007387 */ /* 0x000fe20000100800 */
[----:B------:R-:W-:-:S03]  /*10920*/  PRMT R177, RZ, 0x7610, R177 ;  /* 0x00007610ffb17816 */ /* 0x000fc600000000b1 */
[----:B------:R-:W-:Y:S01]  /*10930*/  STL [R1+0x808], R234 ;  /* 0x000808ea01007387 */ /* 0x000fe20000100800 */
[----:B------:R-:W-:-:S03]  /*10940*/  @!P0 IMAD.MOV.U32 R3, RZ, RZ, R242 ;  /* 0x000000ffff038224 */ /* 0x000fc600078e00f2 */
[----:B------:R-:W-:Y:S04]  /*10950*/  STL [R1+0x804], R252 ;  /* 0x000804fc01007387 */ /* 0x000fe80000100800 */
[----:B------:R-:W-:Y:S04]  /*10960*/  STL [R1+0x810], R250 ;  /* 0x000810fa01007387 */ /* 0x000fe80000100800 */
[----:B------:R-:W-:Y:S04]  /*10970*/  STL [R1+0x80c], R244 ;  /* 0x00080cf401007387 */ /* 0x000fe80000100800 */
[----:B------:R-:W-:Y:S04]  /*10980*/  STL [R1+0x818], R236 ;  /* 0x000818ec01007387 */ /* 0x000fe80000100800 */
[----:B------:R-:W-:Y:S01]  /*10990*/  STL [R1+0x814], R0 ;  /* 0x0008140001007387 */ /* 0x000fe20000100800 */
[----:B------:R-:W-:-:S03]  /*109a0*/  PRMT R176, RZ, 0x7610, R176 ;  /* 0x00007610ffb07816 */ /* 0x000fc600000000b0 */
[----:B------:R1:W-:Y:S01]  /*109b0*/  STL [R1+0x81c], R251 ;  /* 0x00081cfb01007387 */ /* 0x0003e20000100800 */
[----:B0-----:R-:W-:-:S03]  /*109c0*/  LOP3.LUT R32, R223, 0x7f, RZ, 0xc0, !PT ;  /* 0x0000007fdf207812 */ /* 0x001fc600078ec0ff */
[----:B------:R-:W2:Y:S04]  /*109d0*/  LDL.LU R207, [R1+0x22c] ;  /* 0x00022c0001cf7983 */ /* 0x000ea80000300800 */
[----:B------:R-:W2:Y:S04]  /*109e0*/  LDL.LU R227, [R1+0x248] ;  /* 0x0002480001e37983 */ /* 0x000ea80000300800 */
[----:B------:R0:W2:Y:S01]  /*109f0*/  @!P0 LDG.E.U8 R177, desc[UR16][R2.64] ;  /* 0x0000001002b18981 */ /* 0x0000a2000c1e1100 */
[----:B------:R-:W-:-:S03]  /*10a00*/  PRMT R175, RZ, 0x7610, R175 ;  /* 0x00007610ffaf7816 */ /* 0x000fc600000000af */
[----:B------:R1:W-:Y:S01]  /*10a10*/  STS.U8 [R32+UR12], R173 ;  /* 0x000000ad20007988 */ /* 0x0003e2000800000c */
[----:B------:R-:W-:-:S03]  /*10a20*/  PRMT R174, RZ, 0x7610, R174 ;  /* 0x00007610ffae7816 */ /* 0x000fc600000000ae */
[----:B------:R-:W2:Y:S01]  /*10a30*/  LDL.LU R223, [R1+0x208] ;  /* 0x0002080001df7983 */ /* 0x000ea20000300800 */
[----:B0-----:R-:W-:Y:S02]  /*10a40*/  @!P0 IMAD.MOV.U32 R2, RZ, RZ, R234 ;  /* 0x000000ffff028224 */ /* 0x001fe400078e00ea */
[----:B------:R-:W-:Y:S01]  /*10a50*/  @!P0 IMAD.MOV.U32 R3, RZ, RZ, R252 ;  /* 0x000000ffff038224 */ /* 0x000fe200078e00fc */
[----:B------:R0:W-:Y:S04]  /*10a60*/  STS.U8 [R32+UR12+0x200], R172 ;  /* 0x000200ac20007988 */ /* 0x0001e8000800000c */
[----:B------:R0:W-:Y:S04]  /*10a70*/  STS.U8 [R32+UR12+0x400], R171 ;  /* 0x000400ab20007988 */ /* 0x0001e8000800000c */
[----:B------:R0:W-:Y:S04]  /*10a80*/  STS.U8 [R32+UR12+0x600], R170 ;  /* 0x000600aa20007988 */ /* 0x0001e8000800000c */
[----:B------:R1:W2:Y:S04]  /*10a90*/  @!P0 LDG.E.U8 R176, desc[UR16][R2.64] ;  /* 0x0000001002b08981 */ /* 0x0002a8000c1e1100 */
[----:B------:R-:W-:Y:S04]  /*10aa0*/  STS.U8 [R32+UR12+0x800], R169 ;  /* 0x000800a920007988 */ /* 0x000fe8000800000c */
[----:B------:R-:W-:Y:S01]  /*10ab0*/  STS.U8 [R32+UR12+0xa00], R168 ;  /* 0x000a00a820007988 */ /* 0x000fe2000800000c */
[----:B-1----:R-:W-:-:S02]  /*10ac0*/  @!P0 IMAD.MOV.U32 R2, RZ, RZ, R250 ;  /* 0x000000ffff028224 */ /* 0x002fc400078e00fa */
[----:B------:R-:W-:Y:S01]  /*10ad0*/  @!P0 IMAD.MOV.U32 R3, RZ, RZ, R244 ;  /* 0x000000ffff038224 */ /* 0x000fe200078e00f4 */
[----:B------:R-:W-:Y:S04]  /*10ae0*/  STS.U8 [R32+UR12+0xc00], R167 ;  /* 0x000c00a720007988 */ /* 0x000fe8000800000c */
[----:B------:R-:W-:Y:S04]  /*10af0*/  STS.U8 [R32+UR12+0xe00], R166 ;  /* 0x000e00a620007988 */ /* 0x000fe8000800000c */
[----:B------:R-:W-:Y:S04]  /*10b00*/  STS.U8 [R32+UR12+0x1000], R165 ;  /* 0x001000a520007988 */ /* 0x000fe8000800000c */
[----:B------:R-:W-:Y:S04]  /*10b10*/  STS.U8 [R32+UR12+0x1200], R152 ;  /* 0x0012009820007988 */ /* 0x000fe8000800000c */
        /* <DEDUP_REMOVED lines=12> */
[----:B-1----:R-:W-:-:S03]  /*10be0*/  @!P0 IMAD.MOV.U32 R2, RZ, RZ, R251 ;  /* 0x000000ffff028224 */ /* 0x002fc600078e00fb */
[----:B------:R-:W2:Y:S04]  /*10bf0*/  LDL.LU R251, [R1+0x364] ;  /* 0x0003640001fb7983 */ /* 0x000ea80000300800 */
[----:B------:R-:W-:Y:S04]  /*10c00*/  STS.U8 [R32+UR12+0x2400], R11 ;  /* 0x0024000b20007988 */ /* 0x000fe8000800000c */
[----:B------:R-:W2:Y:S04]  /*10c10*/  LDL.LU R236, [R1+0x380] ;  /* 0x0003800001ec7983 */ /* 0x000ea80000300800 */
[----:B------:R-:W-:Y:S04]  /*10c20*/  STS.U8 [R32+UR12+0x2600], R10 ;  /* 0x0026000a20007988 */ /* 0x000fe8000800000c */
[----:B------:R-:W2:Y:S04]  /*10c30*/  LDL.LU R0, [R1+0x344] ;  /* 0x0003440001007983 */ /* 0x000ea80000300800 */
[----:B------:R-:W-:Y:S04]  /*10c40*/  STS.U8 [R32+UR12+0x2800], R9 ;  /* 0x0028000920007988 */ /* 0x000fe8000800000c */
[----:B------:R-:W2:Y:S01]  /*10c50*/  LDL.LU R250, [R1+0x360] ;  /* 0x0003600001fa7983 */ /* 0x000ea20000300800 */
[----:B------:R-:W-:-:S03]  /*10c60*/  PRMT R173, RZ, 0x7610, R173 ;  /* 0x00007610ffad7816 */ /* 0x000fc600000000ad */
[----:B------:R-:W-:Y:S04]  /*10c70*/  STS.U8 [R32+UR12+0x2a00], R8 ;  /* 0x002a000820007988 */ /* 0x000fe8000800000c */
[----:B------:R-:W2:Y:S04]  /*10c80*/  LDL.LU R244, [R1+0x324] ;  /* 0x0003240001f47983 */ /* 0x000ea80000300800 */
        /* <DEDUP_REMOVED lines=9> */
[----:B------:R-:W2:Y:S01]  /*10d20*/  LDL.LU R241, [R1+0x300] ;  /* 0x0003000001f17983 */ /* 0x000ea20000300800 */
[----:B0-----:R-:W-:-:S03]  /*10d30*/  PRMT R172, RZ, 0x7610, R172 ;  /* 0x00007610ffac7816 */ /* 0x001fc600000000ac */
        /* <DEDUP_REMOVED lines=8> */
[----:B------:R0:W-:Y:S04]  /*10dc0*/  STS.U8 [R32+UR12+0x3e00], R157 ;  /* 0x003e009d20007988 */ /* 0x0001e8000800000c */
[----:B------:R-:W2:Y:S01]  /*10dd0*/  LDL.LU R229, [R1+0x284] ;  /* 0x0002840001e57983 */ /* 0x000ea20000300800 */
[----:B------:R-:W-:-:S02]  /*10de0*/  PRMT R171, RZ, 0x7610, R171 ;  /* 0x00007610ffab7816 */ /* 0x000fc400000000ab */
[----:B------:R-:W-:Y:S01]  /*10df0*/  PRMT R170, RZ, 0x7610, R170 ;  /* 0x00007610ffaa7816 */ /* 0x000fe200000000aa */
[----:B------:R-:W2:Y:S04]  /*10e00*/  LDL R40, [R1+0x560] ;  /* 0x0005600001287983 */ /* 0x000ea80000100800 */
[----:B0-----:R-:W2:Y:S01]  /*10e10*/  LDL R32, [R1+0x580] ;  /* 0x0005800001207983 */ /* 0x001ea20000100800 */
[----:B------:R-:W-:-:S03]  /*10e20*/  PRMT R169, RZ, 0x7610, R169 ;  /* 0x00007610ffa97816 */ /* 0x000fc600000000a9 */
[----:B------:R-:W2:Y:S01]  /*10e30*/  LDL R39, [R1+0x564] ;  /* 0x0005640001277983 */ /* 0x000ea20000100800 */
[----:B------:R-:W-:-:S03]  /*10e40*/  PRMT R168, RZ, 0x7610, R168 ;  /* 0x00007610ffa87816 */ /* 0x000fc600000000a8 */
[----:B------:R-:W2:Y:S04]  /*10e50*/  LDL R38, [R1+0x540] ;  /* 0x0005400001267983 */ /* 0x000ea80000100800 */
[----:B------:R-:W2:Y:S01]  /*10e60*/  LDL R37, [R1+0x544] ;  /* 0x0005440001257983 */ /* 0x000ea20000100800 */
[----:B------:R-:W-:-:S03]  /*10e70*/  PRMT R167, RZ, 0x7610, R167 ;  /* 0x00007610ffa77816 */ /* 0x000fc600000000a7 */
[----:B------:R-:W2:Y:S04]  /*10e80*/  LDL R36, [R1+0x520] ;  /* 0x0005200001247983 */ /* 0x000ea80000100800 */
[----:B------:R-:W2:Y:S04]  /*10e90*/  LDL R35, [R1+0x524] ;  /* 0x0005240001237983 */ /* 0x000ea80000100800 */
[----:B------:R-:W2:Y:S04]  /*10ea0*/  LDL R34, [R1+0x500] ;  /* 0x0005000001227983 */ /* 0x000ea80000100800 */
[----:B------:R-:W2:Y:S01]  /*10eb0*/  LDL R33, [R1+0x504] ;  /* 0x0005040001217983 */ /* 0x000ea20000100800 */
[----:B---3--:R-:W-:-:S05]  /*10ec0*/  @!P0 IMAD.MOV.U32 R3, RZ, RZ, R238 ;  /* 0x000000ffff038224 */ /* 0x008fca00078e00ee */
[----:B------:R4:W3:Y:S02]  /*10ed0*/  @!P0 LDG.E.U8 R173, desc[UR16][R2.64] ;  /* 0x0000001002ad8981 */ /* 0x0008e4000c1e1100 */
[----:B----4-:R-:W-:Y:S02]  /*10ee0*/  @!P0 IMAD.MOV.U32 R2, RZ, RZ, R14 ;  /* 0x000000ffff028224 */ /* 0x010fe400078e000e */
[----:B--2---:R-:W-:-:S05]  /*10ef0*/  @!P0 IMAD.MOV.U32 R3, RZ, RZ, R245 ;  /* 0x000000ffff038224 */ /* 0x004fca00078e00f5 */
[----:B------:R0:W2:Y:S02]  /*10f00*/  @!P0 LDG.E.U8 R172, desc[UR16][R2.64] ;  /* 0x0000001002ac8981 */ /* 0x0000a4000c1e1100 */
[----:B0-----:R-:W-:Y:S02]  /*10f10*/  @!P0 IMAD.MOV.U32 R2, RZ, RZ, R31 ;  /* 0x000000ffff028224 */ /* 0x001fe400078e001f */
[----:B------:R-:W4:Y:S01]  /*10f20*/  LDL R31, [R1+0x780] ;  /* 0x00078000011f7983 */ /* 0x000f220000100800 */
[----:B------:R-:W-:-:S05]  /*10f30*/  @!P0 IMAD.MOV.U32 R3, RZ, RZ, R227 ;  /* 0x000000ffff038224 */ /* 0x000fca00078e00e3 */
[----:B------:R0:W2:Y:S02]  /*10f40*/  @!P0 LDG.E.U8 R171, desc[UR16][R2.64] ;  /* 0x0000001002ab8981 */ /* 0x0000a4000c1e1100 */
[----:B0-----:R-:W-:Y:S02]  /*10f50*/  @!P0 IMAD.MOV.U32 R2, RZ, RZ, R207 ;  /* 0x000000ffff028224 */ /* 0x001fe400078e00cf */
[----:B------:R-:W-:-:S05]  /*10f60*/  @!P0 IMAD.MOV.U32 R3, RZ, RZ, R13 ;  /* 0x000000ffff038224 */ /* 0x000fca00078e000d */
[----:B------:R0:W2:Y:S02]  /*10f70*/  @!P0 LDG.E.U8 R170, desc[UR16][R2.64] ;  /* 0x0000001002aa8981 */ /* 0x0000a4000c1e1100 */
[----:B0-----:R-:W-:Y:S02]  /*10f80*/  @!P0 IMAD.MOV.U32 R2, RZ, RZ, R26 ;  /* 0x000000ffff028224 */ /* 0x001fe400078e001a */
[----:B------:R-:W-:-:S05]  /*10f90*/  @!P0 IMAD.MOV.U32 R3, RZ, RZ, R223 ;  /* 0x000000ffff038224 */ /* 0x000fca00078e00df */
[----:B------:R0:W2:Y:S02]  /*10fa0*/  @!P0 LDG.E.U8 R169, desc[UR16][R2.64] ;  /* 0x0000001002a98981 */ /* 0x0000a4000c1e1100 */
[----:B0-----:R-:W-:Y:S02]  /*10fb0*/  @!P0 IMAD.MOV.U32 R2, RZ, RZ, R248 ;  /* 0x000000ffff028224 */ /* 0x001fe400078e00f8 */
[----:B------:R-:W-:Y:S01]  /*10fc0*/  @!P0 IMAD.MOV.U32 R3, RZ, RZ, R247 ;  /* 0x000000ffff038224 */ /* 0x000fe200078e00f7 */
[----:B------:R0:W-:Y:S04]  /*10fd0*/  STL [R1+0x824], R248 ;  /* 0x000824f801007387 */ /* 0x0001e80000100800 */
[----:B------:R1:W2:Y:S01]  /*10fe0*/  @!P0 LDG.E.U8 R168, desc[UR16][R2.64] ;  /* 0x0000001002a88981 */ /* 0x0002a2000c1e1100 */
[----:B------:R-:W-:-:S03]  /*10ff0*/  PRMT R166, RZ, 0x7610, R166 ;  /* 0x00007610ffa67816 */ /* 0x000fc600000000a6 */
[----:B0-----:R-:W3:Y:S01]  /*11000*/  LDL.LU R248, [R1+0x384] ;  /* 0x0003840001f87983 */ /* 0x001ee20000300800 */
[----:B-1----:R-:W-:Y:S02]  /*11010*/  @!P0 IMAD.MOV.U32 R2, RZ, RZ, R240 ;  /* 0x000000ffff028224 */ /* 0x002fe400078e00f0 */
[----:B------:R-:W-:Y:S01]  /*11020*/  @!P0 IMAD.MOV.U32 R3, RZ, RZ, R239 ;  /* 0x000000ffff038224 */ /* 0x000fe200078e00ef */
[----:B------:R0:W-:Y:S04]  /*11030*/  STL [R1+0x820], R247 ;  /* 0x000820f701007387 */ /* 0x0001e80000100800 */
[----:B------:R1:W2:Y:S04]  /*11040*/  @!P0 LDG.E.U8 R167, desc[UR16][R2.64] ;  /* 0x0000001002a78981 */ /* 0x0002a8000c1e1100 */
[----:B0-----:R-:W3:Y:S04]  /*11050*/  LDL.LU R247, [R1+0x3a0] ;  /* 0x0003a00001f77983 */ /* 0x001ee80000300800 */
[----:B------:R0:W-:Y:S01]  /*11060*/  STL [R1+0x82c], R240 ;  /* 0x00082cf001007387 */ /* 0x0001e20000100800 */
[----:B-1----:R-:W-:-:S02]  /*11070*/  @!P0 IMAD.MOV.U32 R2, RZ, RZ, R232 ;  /* 0x000000ffff028224 */ /* 0x002fc400078e00e8 */
[----:B------:R-:W-:-:S05]  /*11080*/  @!P0 IMAD.MOV.U32 R3, RZ, RZ, R231 ;  /* 0x000000ffff038224 */ /* 0x000fca00078e00e7 */
[----:B------:R1:W2:Y:S04]  /*11090*/  @!P0 LDG.E.U8 R166, desc[UR16][R2.64] ;  /* 0x0000001002a68981 */ /* 0x0002a8000c1e1100 */
[----:B0-----:R-:W3:Y:S04]  /*110a0*/  LDL.LU R240, [R1+0x3a4] ;  /* 0x0003a40001f07983 */ /* 0x001ee80000300800 */
[----:B------:R0:W-:Y:S04]  /*110b0*/  STL [R1+0x828], R239 ;  /* 0x000828ef01007387 */ /* 0x0001e80000100800 */
[----:B0-----:R-:W2:Y:S04]  /*110c0*/  LDL.LU R239, [R1+0x3c0] ;  /* 0x0003c00001ef7983 */ /* 0x001ea80000300800 */
[----:B------:R0:W-:Y:S04]  /*110d0*/  STL [R1+0x834], R232 ;  /* 0x000834e801007387 */ /* 0x0001e80000100800 */
[----:B0-----:R-:W3:Y:S04]  /*110e0*/  LDL.LU R232, [R1+0x3c4] ;  /* 0x0003c40001e87983 */ /* 0x001ee80000300800 */
[----:B------:R0:W-:Y:S04]  /*110f0*/  STL [R1+0x830], R231 ;  /* 0x000830e701007387 */ /* 0x0001e80000100800 */
[----:B0-----:R-:W2:Y:S04]  /*11100*/  LDL.LU R231, [R1+0x3e0] ;  /* 0x0003e00001e77983 */ /* 0x001ea80000300800 */
[----:B------:R-:W3:Y:S04]  /*11110*/  LDL R45, [R1+0x4c0] ;  /* 0x0004c000012d7983 */ /* 0x000ee80000100800 */
[----:B------:R-:W2:Y:S01]  /*11120*/  LDL R44, [R1+0x4c4] ;  /* 0x0004c400012c7983 */ /* 0x000ea20000100800 */
[----:B-1----:R-:W-:-:S03]  /*11130*/  @!P0 IMAD.MOV.U32 R3, RZ, RZ, R32 ;  /* 0x000000ffff038224 */ /* 0x002fc600078e0020 */
[----:B------:R-:W3:Y:S01]  /*11140*/  LDL R32, [R1+0x4e0] ;  /* 0x0004e00001207983 */ /* 0x000ee20000100800 */
[----:B----4-:R-:W-:-:S03]  /*11150*/  @!P0 IMAD.MOV.U32 R2, RZ, RZ, R31 ;  /* 0x000000ffff028224 */ /* 0x010fc600078e001f */
[----:B------:R-:W4:Y:S01]  /*11160*/  LDL R31, [R1+0x4e4] ;  /* 0x0004e400011f7983 */ /* 0x000f220000100800 */
[----:B------:R-:W-:-:S03]  /*11170*/  PRMT R165, RZ, 0x7610, R165 ;  /* 0x00007610ffa57816 */ /* 0x000fc600000000a5 */
[----:B------:R0:W-:Y:S04]  /*11180*/  STS.U8 [R228+UR12+0xe80], R184 ;  /* 0x000e80b8e4007988 */ /* 0x0001e8000800000c */
[----:B------:R1:W-:Y:S04]  /*11190*/  STS.U8 [R228+UR12+0xc80], R164 ;  /* 0x000c80a4e4007988 */ /* 0x0003e8000800000c */
[----:B------:R1:W2:Y:S04]  /*111a0*/  @!P0 LDG.E.U8 R165, desc[UR16][R2.64] ;  /* 0x0000001002a58981 */ /* 0x0002a8000c1e1100 */
[----:B0-----:R-:W2:Y:S04]  /*111b0*/  LDL.LU R184, [R1+0x200] ;  /* 0x0002000001b87983 */ /* 0x001ea80000300800 */
[----:B------:R-:W2:Y:S04]  /*111c0*/  LDL R43, [R1+0x4a0] ;  /* 0x0004a000012b7983 */ /* 0x000ea80000100800 */
[----:B------:R-:W2:Y:S01]  /*111d0*/  LDL R42, [R1+0x4a4] ;  /* 0x0004a400012a7983 */ /* 0x000ea20000100800 */
[----:B-1----:R-:W-:Y:S01]  /*111e0*/  PRMT R164, RZ, 0x7610, R164 ;  /* 0x00007610ffa47816 */ /* 0x002fe200000000a4 */
[----:B------:R-:W-:-:S02]  /*111f0*/  @!P0 IMAD.MOV.U32 R2, RZ, RZ, R39 ;  /* 0x000000ffff028224 */ /* 0x000fc400078e0027 */
[----:B------:R-:W-:Y:S01]  /*11200*/  @!P0 IMAD.MOV.U32 R3, RZ, RZ, R40 ;  /* 0x000000ffff038224 */ /* 0x000fe200078e0028 */
[----:B------:R-:W2:Y:S04]  /*11210*/  LDL R41, [R1+0x480] ;  /* 0x0004800001297983 */ /* 0x000ea80000100800 */
[----:B------:R-:W2:Y:S04]  /*11220*/  LDL R40, [R1+0x484] ;  /* 0x0004840001287983 */ /* 0x000ea80000100800 */
[----:B------:R0:W-:Y:S04]  /*11230*/  STS.U8 [R228+UR12+0xa80], R163 ;  /* 0x000a80a3e4007988 */ /* 0x0001e8000800000c */
[----:B------:R1:W2:Y:S04]  /*11240*/  @!P0 LDG.E.U8 R164, desc[UR16][R2.64] ;  /* 0x0000001002a48981 */ /* 0x0002a8000c1e1100 */
[----:B------:R-:W2:Y:S01]  /*11250*/  LDL R39, [R1+0x460] ;  /* 0x0004600001277983 */ /* 0x000ea20000100800 */
[----:B0-----:R-:W-:Y:S01]  /*11260*/  PRMT R163, RZ, 0x7610, R163 ;  /* 0x00007610ffa37816 */ /* 0x001fe200000000a3 */
[----:B-1----:R-:W-:-:S02]  /*11270*/  @!P0 IMAD.MOV.U32 R2, RZ, RZ, R37 ;  /* 0x000000ffff028224 */ /* 0x002fc400078e0025 */
[----:B------:R-:W-:Y:S01]  /*11280*/  @!P0 IMAD.MOV.U32 R3, RZ, RZ, R38 ;  /* 0x000000ffff038224 */ /* 0x000fe200078e0026 */
[----:B------:R0:W-:Y:S04]  /*11290*/  STS.U8 [R228+UR12+0x880], R162 ;  /* 0x000880a2e4007988 */ /* 0x0001e8000800000c */
[----:B------:R-:W2:Y:S04]  /*112a0*/  LDL R38, [R1+0x464] ;  /* 0x0004640001267983 */ /* 0x000ea80000100800 */
[----:B------:R1:W2:Y:S01]  /*112b0*/  @!P0 LDG.E.U8 R163, desc[UR16][R2.64] ;  /* 0x0000001002a38981 */ /* 0x0002a2000c1e1100 */
[----:B0-----:R-:W-:-:S03]  /*112c0*/  PRMT R162, RZ, 0x7610, R162 ;  /* 0x00007610ffa27816 */ /* 0x001fc600000000a2 */
[----:B------:R-:W2:Y:S01]  /*112d0*/  LDL R37, [R1+0x440] ;  /* 0x0004400001257983 */ /* 0x000ea20000100800 */
[----:B-1----:R-:W-:Y:S02]  /*112e0*/  @!P0 IMAD.MOV.U32 R2, RZ, RZ, R35 ;  /* 0x000000ffff028224 */ /* 0x002fe400078e0023 */
        /* <DEDUP_REMOVED lines=8> */
[----:B------:R-:W2:Y:S04]  /*11370*/  LDL R33, [R1+0x400] ;  /* 0x0004000001217983 */ /* 0x000ea80000100800 */
[----:B------:R-:W2:Y:S04]  /*11380*/  LDL R34, [R1+0x424] ;  /* 0x0004240001227983 */ /* 0x000ea80000100800 */
[----:B------:R3:W2:Y:S02]  /*11390*/  @!P0 LDG.E.U8 R161, desc[UR16][R2.64] ;  /* 0x0000001002a18981 */ /* 0x0006a4000c1e1100 */
[----:B---3--:R-:W-:-:S02]  /*113a0*/  @!P0 IMAD.MOV.U32 R3, RZ, RZ, R32 ;  /* 0x000000ffff038224 */ /* 0x008fc400078e0020 */
[----:B------:R-:W3:Y:S01]  /*113b0*/  LDL R32, [R1+0x404] ;  /* 0x0004040001207983 */ /* 0x000ee20000100800 */
[----:B----4-:R-:W-:-:S03]  /*113c0*/  @!P0 IMAD.MOV.U32 R2, RZ, RZ, R31 ;  /* 0x000000ffff028224 */ /* 0x010fc600078e001f */
[----:B------:R-:W4:Y:S04]  /*113d0*/  LDL R31, [R1+0x3e4] ;  /* 0x0003e400011f7983 */ /* 0x000f280000100800 */
[----:B------:R0:W-:Y:S04]  /*113e0*/  STS.U8 [R228+UR12+0x480], R160 ;  /* 0x000480a0e4007988 */ /* 0x0001e8000800000c */
[----:B------:R1:W-:Y:S01]  /*113f0*/  STS.U8 [R228+UR12+0x280], R159 ;  /* 0x0002809fe4007988 */ /* 0x0003e2000800000c */
[----:B0-----:R-:W-:Y:S02]  /*11400*/  PRMT R160, RZ, 0x7610, R160 ;  /* 0x00007610ffa07816 */ /* 0x001fe400000000a0 */
[----:B-1----:R-:W-:-:S04]  /*11410*/  PRMT R159, RZ, 0x7610, R159 ;  /* 0x00007610ff9f7816 */ /* 0x002fc8000000009f */
[----:B------:R2:W4:Y:S04]  /*11420*/  @!P0 LDG.E.U8 R160, desc[UR16][R2.64] ;  /* 0x0000001002a08981 */ /* 0x000528000c1e1100 */
[----:B------:R0:W-:Y:S01]  /*11430*/  STS.U8 [R228+UR12+0x80], R158 ;  /* 0x0000809ee4007988 */ /* 0x0001e2000800000c */
[----:B--2---:R-:W-:Y:S02]  /*11440*/  @!P0 IMAD.MOV.U32 R2, RZ, RZ, R44 ;  /* 0x000000ffff028224 */ /* 0x004fe400078e002c */
[----:B------:R-:W-:Y:S01]  /*11450*/  @!P0 IMAD.MOV.U32 R3, RZ, RZ, R45 ;  /* 0x000000ffff038224 */ /* 0x000fe200078e002d */
[----:B0-----:R-:W-:-:S04]  /*11460*/  PRMT R158, RZ, 0x7610, R158 ;  /* 0x00007610ff9e7816 */ /* 0x001fc8000000009e */
[----:B------:R0:W2:Y:S01]  /*11470*/  @!P0 LDG.E.U8 R159, desc[UR16][R2.64] ;  /* 0x00000010029f8981 */ /* 0x0000a2000c1e1100 */
[----:B------:R-:W-:Y:S01]  /*11480*/  PRMT R157, RZ, 0x7610, R157 ;  /* 0x00007610ff9d7816 */ /* 0x000fe2000000009d */
[----:B0-----:R-:W-:Y:S02]  /*11490*/  @!P0 IMAD.MOV.U32 R2, RZ, RZ, R42 ;  /* 0x000000ffff028224 */ /* 0x001fe400078e002a */
[----:B------:R-:W-:-:S05]  /*114a0*/  @!P0 IMAD.MOV.U32 R3, RZ, RZ, R43 ;  /* 0x000000ffff038224 */ /* 0x000fca00078e002b */
        /* <DEDUP_REMOVED lines=13> */
[----:B------:R-:W-:-:S03]  /*11580*/  PRMT R152, RZ, 0x7610, R152 ;  /* 0x00007610ff987816 */ /* 0x000fc60000000098 */
[----:B------:R1:W-:Y:S01]  /*11590*/  STS.U8 [R228+UR12+0x1680], R190 ;  /* 0x001680bee4007988 */ /* 0x0003e2000800000c */
[----:B0-----:R-:W-:Y:S02]  /*115a0*/  @!P0 IMAD.MOV.U32 R2, RZ, RZ, R34 ;  /* 0x000000ffff028224 */ /* 0x001fe400078e0022 */
[----:B------:R-:W-:Y:S01]  /*115b0*/  @!P0 IMAD.MOV.U32 R3, RZ, RZ, R35 ;  /* 0x000000ffff038224 */ /* 0x000fe200078e0023 */
[----:B------:R0:W-:Y:S04]  /*115c0*/  STS.U8 [R228+UR12+0x1a80], R192 ;  /* 0x001a80c0e4007988 */ /* 0x0001e8000800000c */
[----:B-1----:R-:W2:Y:S04]  /*115d0*/  LDL.LU R190, [R1+0x220] ;  /* 0x0002200001be7983 */ /* 0x002ea80000300800 */
[----:B------:R1:W2:Y:S04]  /*115e0*/  @!P0 LDG.E.U8 R153, desc[UR16][R2.64] ;  /* 0x0000001002998981 */ /* 0x0002a8000c1e1100 */
[----:B0-----:R-:W2:Y:S04]  /*115f0*/  LDL.LU R192, [R1+0x204] ;  /* 0x0002040001c07983 */ /* 0x001ea80000300800 */
[----:B------:R0:W-:Y:S01]  /*11600*/  STS.U8 [R228+UR12+0x2480], R202 ;  /* 0x002480cae4007988 */ /* 0x0001e2000800000c */
[----:B-1----:R-:W-:-:S03]  /*11610*/  @!P0 IMAD.MOV.U32 R3, RZ, RZ, R33 ;  /* 0x000000ffff038224 */ /* 0x002fc600078e0021 */
[----:B------:R1:W-:Y:S04]  /*11620*/  STS.U8 [R228+UR12+0x1880], R191 ;  /* 0x001880bfe4007988 */ /* 0x0003e8000800000c */
[----:B------:R1:W-:Y:S04]  /*11630*/  STS.U8 [R228+UR12+0x1480], R188 ;  /* 0x001480bce4007988 */ /* 0x0003e8000800000c */
[----:B0-----:R-:W2:Y:S01]  /*11640*/  LDL.LU R202, [R1+0x240] ;  /* 0x0002400001ca7983 */ /* 0x001ea20000300800 */
[----:B-1----:R-:W-:-:S03]  /*11650*/  IMAD.MOV.U32 R191, RZ, RZ, R13 ;  /* 0x000000ffffbf7224 */ /* 0x002fc600078e000d */
[----:B------:R0:W-:Y:S01]  /*11660*/  STS.U8 [R228+UR12+0x1c80], R193 ;  /* 0x001c80c1e4007988 */ /* 0x0001e2000800000c */
[----:B------:R-:W-:-:S03]  /*11670*/  IMAD.MOV.U32 R188, RZ, RZ, R24 ;  /* 0x000000ffffbc7224 */ /* 0x000fc600078e0018 */
[----:B------:R-:W2:Y:S04]  /*11680*/  LDL.LU R237, [R1+0x264] ;  /* 0x0002640001ed7983 */ /* 0x000ea80000300800 */
[----:B------:R1:W-:Y:S01]  /*11690*/  STS.U8 [R228+UR12+0x1e80], R195 ;  /* 0x001e80c3e4007988 */ /* 0x0003e2000800000c */
[----:B0-----:R-:W-:-:S03]  /*116a0*/  IMAD.MOV.U32 R193, RZ, RZ, R25 ;  /* 0x000000ffffc17224 */ /* 0x001fc600078e0019 */
[----:B------:R0:W-:Y:S04]  /*116b0*/  STS.U8 [R228+UR12+0x2080], R196 ;  /* 0x002080c4e4007988 */ /* 0x0001e8000800000c */
[----:B------:R-:W2:Y:S01]  /*116c0*/  LDL.LU R13, [R1+0x2a0] ;  /* 0x0002a000010d7983 */ /* 0x000ea20000300800 */
[----:B-1----:R-:W-:-:S03]  /*116d0*/  IMAD.MOV.U32 R195, RZ, RZ, R26 ;  /* 0x000000ffffc37224 */ /* 0x002fc600078e001a */
[----:B------:R1:W-:Y:S01]  /*116e0*/  STS.U8 [R228+UR12+0x1280], R187 ;  /* 0x001280bbe4007988 */ /* 0x0003e2000800000c */
[----:B0-----:R-:W-:-:S03]  /*116f0*/  IMAD.MOV.U32 R196, RZ, RZ, R27 ;  /* 0x000000ffffc47224 */ /* 0x001fc600078e001b */
[----:B------:R0:W-:Y:S04]  /*11700*/  STS.U8 [R228+UR12+0x2280], R197 ;  /* 0x002280c5e4007988 */ /* 0x0001e8000800000c */
[----:B------:R-:W2:Y:S01]  /*11710*/  LDL.LU.64 R24, [R1] ;  /* 0x0000000001187983 */ /* 0x000ea20000300a00 */
[----:B-1----:R-:W-:-:S03]  /*11720*/  IMAD.MOV.U32 R187, RZ, RZ, R29 ;  /* 0x000000ffffbb7224 */ /* 0x002fc600078e001d */
[----:B------:R1:W-:Y:S01]  /*11730*/  STS.U8 [R228+UR12+0x1080], R186 ;  /* 0x001080bae4007988 */ /* 0x0003e2000800000c */
[----:B0-----:R-:W-:-:S03]  /*11740*/  IMAD.MOV.U32 R197, RZ, RZ, R28 ;  /* 0x000000ffffc57224 */ /* 0x001fc600078e001c */
[----:B------:R-:W2:Y:S04]  /*11750*/  LDL.LU.64 R26, [R1+0x8] ;  /* 0x00000800011a7983 */ /* 0x000ea80000300a00 */
[----:B------:R-:W2:Y:S01]  /*11760*/  LDL.LU.64 R28, [R1+0x10] ;  /* 0x00001000011c7983 */ /* 0x000ea20000300a00 */
[----:B-1----:R-:W-:Y:S02]  /*11770*/  IMAD.MOV.U32 R186, RZ, RZ, R30 ;  /* 0x000000ffffba7224 */ /* 0x002fe400078e001e */
[----:B---3--:R-:W-:-:S05]  /*11780*/  @!P0 IMAD.MOV.U32 R2, RZ, RZ, R32 ;  /* 0x000000ffff028224 */ /* 0x008fca00078e0020 */
[----:B------:R4:W3:Y:S01]  /*11790*/  @!P0 LDG.E.U8 R152, desc[UR16][R2.64] ;  /* 0x0000001002988981 */ /* 0x0008e2000c1e1100 */
[----:B------:R-:W-:Y:S01]  /*117a0*/  PRMT R23, RZ, 0x7610, R23 ;  /* 0x00007610ff177816 */ /* 0x000fe20000000017 */
[----:B----4-:R-:W-:Y:S02]  /*117b0*/  @!P0 IMAD.MOV.U32 R2, RZ, RZ, R31 ;  /* 0x000000ffff028224 */ /* 0x010fe400078e001f */
[----:B------:R-:W4:Y:S04]  /*117c0*/  LDL.LU.64 R30, [R1+0x18] ;  /* 0x00001800011e7983 */ /* 0x000f280000300a00 */
        /* <DEDUP_REMOVED lines=50> */
[----:B------:R-:W4:Y:S01]  /*11af0*/  LDL.LU.64 R132, [R1+0x1b0] ;  /* 0x0001b00001847983 */ /* 0x000f220000300a00 */
[----:B------:R-:W-:-:S03]  /*11b00*/  @!P0 IMAD.MOV.U32 R3, RZ, RZ, R231 ;  /* 0x000000ffff038224 */ /* 0x000fc600078e00e7 */
        /* <DEDUP_REMOVED lines=9> */
[----:B------:R0:W4:Y:S04]  /*11ba0*/  @!P0 LDG.E.U8 R23, desc[UR16][R2.64] ;  /* 0x0000001002178981 */ /* 0x000128000c1e1100 */
[----:B------:R-:W2:Y:S01]  /*11bb0*/  LDL.LU R3, [R1+0x21c] ;  /* 0x00021c0001037983 */ /* 0x000ea20000300800 */
[----:B------:R-:W-:Y:S01]  /*11bc0*/  PRMT R22, RZ, 0x7610, R22 ;  /* 0x00007610ff167816 */ /* 0x000fe20000000016 */
[----:B0-----:R-:W-:-:S02]  /*11bd0*/  @!P0 IMAD.MOV.U32 R2, RZ, RZ, R232 ;  /* 0x000000ffff028224 */ /* 0x001fc400078e00e8 */
[----:B------:R2:W-:Y:S01]  /*11be0*/  STS.U8 [R228+UR12+0x2680], R203 ;  /* 0x002680cbe4007988 */ /* 0x0005e2000800000c */
[----:B------:R-:W-:-:S03]  /*11bf0*/  PRMT R21, RZ, 0x7610, R21 ;  /* 0x00007610ff157816 */ /* 0x000fc60000000015 */
[----:B------:R0:W-:Y:S01]  /*11c00*/  STS.U8 [R228+UR12+0x2880], R204 ;  /* 0x002880cce4007988 */ /* 0x0001e2000800000c */
[----:B------:R-:W-:-:S03]  /*11c10*/  PRMT R20, RZ, 0x7610, R20 ;  /* 0x00007610ff147816 */ /* 0x000fc60000000014 */
[----:B------:R1:W-:Y:S01]  /*11c20*/  STS.U8 [R228+UR12+0x2a80], R206 ;  /* 0x002a80cee4007988 */ /* 0x0003e2000800000c */
[----:B--2---:R-:W-:Y:S02]  /*11c30*/  IMAD.MOV.U32 R203, RZ, RZ, R3 ;  /* 0x000000ffffcb7224 */ /* 0x004fe400078e0003 */
[----:B------:R-:W-:-:S05]  /*11c40*/  @!P0 IMAD.MOV.U32 R3, RZ, RZ, R239 ;  /* 0x000000ffff038224 */ /* 0x000fca00078e00ef */
[----:B------:R2:W4:Y:S02]  /*11c50*/  @!P0 LDG.E.U8 R22, desc[UR16][R2.64] ;  /* 0x0000001002168981 */ /* 0x000524000c1e1100 */
[----:B--2---:R-:W-:Y:S02]  /*11c60*/  IMAD.MOV.U32 R3, RZ, RZ, R207 ;  /* 0x000000ffff037224 */ /* 0x004fe400078e00cf */
[----:B------:R-:W-:Y:S01]  /*11c70*/  @!P0 IMAD.MOV.U32 R2, RZ, RZ, R240 ;  /* 0x000000ffff028224 */ /* 0x000fe200078e00f0 */
[----:B------:R-:W2:Y:S01]  /*11c80*/  LDL.LU R207, [R1+0xae4] ;  /* 0x000ae40001cf7983 */ /* 0x000ea20000300800 */
[----:B0-----:R-:W-:Y:S02]  /*11c90*/  IMAD.MOV.U32 R204, RZ, RZ, R3 ;  /* 0x000000ffffcc7224 */ /* 0x001fe400078e0003 */
[----:B------:R-:W-:Y:S01]  /*11ca0*/  @!P0 IMAD.MOV.U32 R3, RZ, RZ, R247 ;  /* 0x000000ffff038224 */ /* 0x000fe200078e00f7 */
[----:B-1----:R-:W3:Y:S04]  /*11cb0*/  LDL.LU R206, [R1+0x224] ;  /* 0x0002240001ce7983 */ /* 0x002ee80000300800 */
[----:B------:R0:W4:Y:S02]  /*11cc0*/  @!P0 LDG.E.U8 R21, desc[UR16][R2.64] ;  /* 0x0000001002158981 */ /* 0x000124000c1e1100 */
[----:B0-----:R-:W-:-:S02]  /*11cd0*/  @!P0 IMAD.MOV.U32 R2, RZ, RZ, R248 ;  /* 0x000000ffff028224 */ /* 0x001fc400078e00f8 */
[----:B------:R-:W-:-:S05]  /*11ce0*/  @!P0 IMAD.MOV.U32 R3, RZ, RZ, R236 ;  /* 0x000000ffff038224 */ /* 0x000fca00078e00ec */
[----:B------:R0:W4:Y:S04]  /*11cf0*/  @!P0 LDG.E.U8 R20, desc[UR16][R2.64] ;  /* 0x0000001002148981 */ /* 0x000128000c1e1100 */
[----:B------:R-:W3:Y:S01]  /*11d00*/  LDL.LU R3, [R1+0x250] ;  /* 0x0002500001037983 */ /* 0x000ee20000300800 */
[----:B------:R-:W-:Y:S01]  /*11d10*/  PRMT R19, RZ, 0x7610, R19 ;  /* 0x00007610ff137816 */ /* 0x000fe20000000013 */
[----:B0-----:R-:W-:Y:S02]  /*11d20*/  @!P0 IMAD.MOV.U32 R2, RZ, RZ, R251 ;  /* 0x000000ffff028224 */ /* 0x001fe400078e00fb */
[----:B--2---:R3:W-:Y:S02]  /*11d30*/  STS.U8 [R228+UR12+0x2c80], R207 ;  /* 0x002c80cfe4007988 */ /* 0x0047e4000800000c */
[----:B---3--:R-:W-:-:S02]  /*11d40*/  IMAD.MOV.U32 R207, RZ, RZ, R3 ;  /* 0x000000ffffcf7224 */ /* 0x008fc400078e0003 */
[----:B------:R-:W-:-:S05]  /*11d50*/  @!P0 IMAD.MOV.U32 R3, RZ, RZ, R250 ;  /* 0x000000ffff038224 */ /* 0x000fca00078e00fa */
[----:B------:R0:W2:Y:S04]  /*11d60*/  @!P0 LDG.E.U8 R19, desc[UR16][R2.64] ;  /* 0x0000001002138981 */ /* 0x0000a8000c1e1100 */
[----:B------:R-:W3:Y:S01]  /*11d70*/  LDL.LU R3, [R1+0x23c] ;  /* 0x00023c0001037983 */ /* 0x000ee20000300800 */
[----:B------:R-:W-:Y:S01]  /*11d80*/  PRMT R18, RZ, 0x7610, R18 ;  /* 0x00007610ff127816 */ /* 0x000fe20000000012 */
[----:B0-----:R-:W-:Y:S02]  /*11d90*/  @!P0 IMAD.MOV.U32 R2, RZ, RZ, R0 ;  /* 0x000000ffff028224 */ /* 0x001fe400078e0000 */
[----:B------:R3:W-:Y:S02]  /*11da0*/  STS.U8 [R228+UR12+0x2e80], R208 ;  /* 0x002e80d0e4007988 */ /* 0x0007e4000800000c */
[----:B---3--:R-:W-:-:S02]  /*11db0*/  IMAD.MOV.U32 R208, RZ, RZ, R3 ;  /* 0x000000ffffd07224 */ /* 0x008fc400078e0003 */
[----:B------:R-:W-:-:S05]  /*11dc0*/  @!P0 IMAD.MOV.U32 R3, RZ, RZ, R234 ;  /* 0x000000ffff038224 */ /* 0x000fca00078e00ea */
[----:B------:R0:W3:Y:S04]  /*11dd0*/  @!P0 LDG.E.U8 R18, desc[UR16][R2.64] ;  /* 0x0000001002128981 */ /* 0x0000e8000c1e1100 */
[----:B------:R-:W4:Y:S01]  /*11de0*/  LDL.LU R3, [R1+0x258] ;  /* 0x0002580001037983 */ /* 0x000f220000300800 */
[----:B------:R-:W-:Y:S01]  /*11df0*/  PRMT R17, RZ, 0x7610, R17 ;  /* 0x00007610ff117816 */ /* 0x000fe20000000011 */
[----:B0-----:R-:W-:Y:S02]  /*11e00*/  @!P0 IMAD.MOV.U32 R2, RZ, RZ, R244 ;  /* 0x000000ffff028224 */ /* 0x001fe400078e00f4 */
[----:B------:R4:W-:Y:S01]  /*11e10*/  STS.U8 [R228+UR12+0x3080], R210 ;  /* 0x003080d2e4007988 */ /* 0x0009e2000800000c */
[----:B------:R-:W-:-:S03]  /*11e20*/  PRMT R16, RZ, 0x7610, R16 ;  /* 0x00007610ff107816 */ /* 0x000fc60000000010 */
[----:B------:R0:W-:Y:S01]  /*11e30*/  STS.U8 [R228+UR12+0x3280], R211 ;  /* 0x003280d3e4007988 */ /* 0x0001e2000800000c */
[----:B------:R-:W-:-:S03]  /*11e40*/  PRMT R15, RZ, 0x7610, R15 ;  /* 0x00007610ff0f7816 */ /* 0x000fc6000000000f */
[----:B------:R-:W-:Y:S04]  /*11e50*/  STS.U8 [R228+UR12+0x3680], R216 ;  /* 0x003680d8e4007988 */ /* 0x000fe8000800000c */
[----:B------:R-:W-:Y:S04]  /*11e60*/  STS.U8 [R228+UR12+0x3880], R215 ;  /* 0x003880d7e4007988 */ /* 0x000fe8000800000c */
[----:B------:R1:W-:Y:S01]  /*11e70*/  STS.U8 [R228+UR12+0x3480], R217 ;  /* 0x003480d9e4007988 */ /* 0x0003e2000800000c */
[----:B----4-:R-:W-:Y:S02]  /*11e80*/  IMAD.MOV.U32 R210, RZ, RZ, R3 ;  /* 0x000000ffffd27224 */ /* 0x010fe400078e0003 */
[----:B------:R-:W-:-:S05]  /*11e90*/  @!P0 IMAD.MOV.U32 R3, RZ, RZ, R242 ;  /* 0x000000ffff038224 */ /* 0x000fca00078e00f2 */
[----:B------:R4:W3:Y:S02]  /*11ea0*/  @!P0 LDG.E.U8 R17, desc[UR16][R2.64] ;  /* 0x0000001002118981 */ /* 0x0008e4000c1e1100 */
[----:B----4-:R-:W-:Y:S02]  /*11eb0*/  IMAD.MOV.U32 R3, RZ, RZ, R226 ;  /* 0x000000ffff037224 */ /* 0x010fe400078e00e2 */
[----:B------:R-:W-:Y:S01]  /*11ec0*/  @!P0 IMAD.MOV.U32 R2, RZ, RZ, R252 ;  /* 0x000000ffff028224 */ /* 0x000fe200078e00fc */
[----:B------:R-:W4:Y:S01]  /*11ed0*/  LDL.LU R226, [R1+0xae0] ;  /* 0x000ae00001e27983 */ /* 0x000f220000300800 */
[----:B0-----:R-:W-:Y:S02]  /*11ee0*/  IMAD.MOV.U32 R211, RZ, RZ, R3 ;  /* 0x000000ffffd37224 */ /* 0x001fe400078e0003 */
[----:B------:R-:W-:Y:S01]  /*11ef0*/  @!P0 IMAD.MOV.U32 R3, RZ, RZ, R241 ;  /* 0x000000ffff038224 */ /* 0x000fe200078e00f1 */
[----:B-1----:R-:W2:Y:S04]  /*11f00*/  LDL.LU R217, [R1+0x260] ;  /* 0x0002600001d97983 */ /* 0x002ea80000300800 */
[----:B------:R0:W3:Y:S02]  /*11f10*/  @!P0 LDG.E.U8 R16, desc[UR16][R2.64] ;  /* 0x0000001002108981 */ /* 0x0000e4000c1e1100 */
[----:B0-----:R-:W-:-:S02]  /*11f20*/  @!P0 IMAD.MOV.U32 R2, RZ, RZ, R233 ;  /* 0x000000ffff028224 */ /* 0x001fc400078e00e9 */
[----:B------:R-:W-:-:S05]  /*11f30*/  @!P0 IMAD.MOV.U32 R3, RZ, RZ, R230 ;  /* 0x000000ffff038224 */ /* 0x000fca00078e00e6 */
[----:B------:R0:W3:Y:S02]  /*11f40*/  @!P0 LDG.E.U8 R15, desc[UR16][R2.64] ;  /* 0x00000010020f8981 */ /* 0x0000e4000c1e1100 */
[----:B0-----:R-:W-:Y:S02]  /*11f50*/  IMAD.MOV.U32 R3, RZ, RZ, R245 ;  /* 0x000000ffff037224 */ /* 0x001fe400078e00f5 */
[----:B------:R-:W4:Y:S02]  /*11f60*/  LDL.LU R245, [R1+0xadc] ;  /* 0x000adc0001f57983 */ /* 0x000f240000300800 */
[----:B------:R-:W-:-:S04]  /*11f70*/  IMAD.MOV.U32 R216, RZ, RZ, R3 ;  /* 0x000000ffffd87224 */ /* 0x000fc800078e0003 */
[----:B------:R-:W-:Y:S02]  /*11f80*/  IMAD.MOV.U32 R215, RZ, RZ, R216 ;  /* 0x000000ffffd77224 */ /* 0x000fe400078e00d8 */
[----:B------:R-:W-:Y:S02]  /*11f90*/  IMAD.MOV.U32 R216, RZ, RZ, R208 ;  /* 0x000000ffffd87224 */ /* 0x000fe400078e00d0 */
[----:B------:R-:W-:Y:S02]  /*11fa0*/  IMAD.MOV.U32 R208, RZ, RZ, R204 ;  /* 0x000000ffffd07224 */ /* 0x000fe400078e00cc */
[----:B------:R-:W-:Y:S02]  /*11fb0*/  IMAD.MOV.U32 R204, RZ, RZ, R227 ;  /* 0x000000ffffcc7224 */ /* 0x000fe400078e00e3 */
[----:B------:R-:W2:Y:S04]  /*11fc0*/  LDL.LU R227, [R1+0x280] ;  /* 0x0002800001e37983 */ /* 0x000ea80000300800 */
[----:B------:R0:W-:Y:S04]  /*11fd0*/  STS.U8 [R228+UR12+0x3a80], R214 ;  /* 0x003a80d6e4007988 */ /* 0x0001e8000800000c */
[----:B0-----:R-:W3:Y:S01]  /*11fe0*/  LDL.LU R214, [R1+0x244] ;  /* 0x0002440001d67983 */ /* 0x001ee20000300800 */
[----:B------:R-:W-:Y:S01]  /*11ff0*/  PRMT R12, RZ, 0x7610, R12 ;  /* 0x00007610ff0c7816 */ /* 0x000fe2000000000c */
[----:B------:R-:W-:-:S02]  /*12000*/  @!P0 IMAD.MOV.U32 R2, RZ, RZ, R249 ;  /* 0x000000ffff028224 */ /* 0x000fc400078e00f9 */
[----:B------:R-:W-:Y:S01]  /*12010*/  @!P0 IMAD.MOV.U32 R3, RZ, RZ, R243 ;  /* 0x000000ffff038224 */ /* 0x000fe200078e00f3 */
[----:B------:R-:W-:-:S04]  /*12020*/  PRMT R11, RZ, 0x7610, R11 ;  /* 0x00007610ff0b7816 */ /* 0x000fc8000000000b */
[----:B------:R0:W3:Y:S01]  /*12030*/  @!P0 LDG.E.U8 R12, desc[UR16][R2.64] ;  /* 0x00000010020c8981 */ /* 0x0000e2000c1e1100 */
[----:B------:R-:W-:Y:S01]  /*12040*/  PRMT R10, RZ, 0x7610, R10 ;  /* 0x00007610ff0a7816 */ /* 0x000fe2000000000a */
[----:B0-----:R-:W-:Y:S02]  /*12050*/  @!P0 IMAD.MOV.U32 R2, RZ, RZ, R235 ;  /* 0x000000ffff028224 */ /* 0x001fe400078e00eb */
[----:B------:R-:W-:-:S05]  /*12060*/  @!P0 IMAD.MOV.U32 R3, RZ, RZ, R13 ;  /* 0x000000ffff038224 */ /* 0x000fca00078e000d */
[----:B------:R0:W3:Y:S02]  /*12070*/  @!P0 LDG.E.U8 R11, desc[UR16][R2.64] ;  /* 0x00000010020b8981 */ /* 0x0000e4000c1e1100 */
[----:B0-----:R-:W-:Y:S02]  /*12080*/  @!P0 IMAD.MOV.U32 R2, RZ, RZ, R229 ;  /* 0x000000ffff028224 */ /* 0x001fe400078e00e5 */
[----:B------:R0:W-:Y:S01]  /*12090*/  STS.U8 [R228+UR12+0x3c80], R213 ;  /* 0x003c80d5e4007988 */ /* 0x0001e2000800000c */
[----:B------:R-:W-:Y:S02]  /*120a0*/  PRMT R9, RZ, 0x7610, R9 ;  /* 0x00007610ff097816 */ /* 0x000fe40000000009 */
[----:B------:R-:W-:Y:S01]  /*120b0*/  PRMT R8, RZ, 0x7610, R8 ;  /* 0x00007610ff087816 */ /* 0x000fe20000000008 */
[----:B------:R1:W-:Y:S01]  /*120c0*/  STS.U8 [R228+UR12+0x3e80], R212 ;  /* 0x003e80d4e4007988 */ /* 0x0003e2000800000c */
[----:B--2---:R-:W-:-:S05]  /*120d0*/  @!P0 IMAD.MOV.U32 R3, RZ, RZ, R227 ;  /* 0x000000ffff038224 */ /* 0x004fca00078e00e3 */
[----:B------:R2:W3:Y:S02]  /*120e0*/  @!P0 LDG.E.U8 R10, desc[UR16][R2.64] ;  /* 0x00000010020a8981 */ /* 0x0004e4000c1e1100 */
[----:B--2---:R-:W-:Y:S02]  /*120f0*/  IMAD.MOV.U32 R3, RZ, RZ, R246 ;  /* 0x000000ffff037224 */ /* 0x004fe400078e00f6 */
[----:B------:R-:W-:Y:S01]  /*12100*/  @!P0 IMAD.MOV.U32 R2, RZ, RZ, R237 ;  /* 0x000000ffff028224 */ /* 0x000fe200078e00ed */
[----:B------:R-:W2:Y:S01]  /*12110*/  LDL.LU R246, [R1+0xad8] ;  /* 0x000ad80001f67983 */ /* 0x000ea20000300800 */
[----:B0-----:R-:W-:Y:S02]  /*12120*/  IMAD.MOV.U32 R213, RZ, RZ, R3 ;  /* 0x000000ffffd57224 */ /* 0x001fe400078e0003 */
[----:B------:R-:W-:-:S05]  /*12130*/  @!P0 IMAD.MOV.U32 R3, RZ, RZ, R217 ;  /* 0x000000ffff038224 */ /* 0x000fca00078e00d9 */
[----:B------:R4:W2:Y:S02]  /*12140*/  @!P0 LDG.E.U8 R9, desc[UR16][R2.64] ;  /* 0x0000001002098981 */ /* 0x0008a4000c1e1100 */
[----:B----4-:R-:W-:Y:S02]  /*12150*/  IMAD.MOV.U32 R3, RZ, RZ, R245 ;  /* 0x000000ffff037224 */ /* 0x010fe400078e00f5 */
[----:B------:R-:W4:Y:S01]  /*12160*/  LDL.LU R245, [R1+0xad4] ;  /* 0x000ad40001f57983 */ /* 0x000f220000300800 */
[----:B---3--:R-:W-:Y:S02]  /*12170*/  @!P0 IMAD.MOV.U32 R2, RZ, RZ, R214 ;  /* 0x000000ffff028224 */ /* 0x008fe400078e00d6 */
[----:B-1----:R-:W-:Y:S02]  /*12180*/  IMAD.MOV.U32 R212, RZ, RZ, R3 ;  /* 0x000000ffffd47224 */ /* 0x002fe400078e0003 */
[----:B------:R-:W-:-:S05]  /*12190*/  @!P0 IMAD.MOV.U32 R3, RZ, RZ, R202 ;  /* 0x000000ffff038224 */ /* 0x000fca00078e00ca */
[----:B------:R0:W3:Y:S02]  /*121a0*/  @!P0 LDG.E.U8 R8, desc[UR16][R2.64] ;  /* 0x0000001002088981 */ /* 0x0000e4000c1e1100 */
[----:B0-----:R-:W-:Y:S02]  /*121b0*/  IMAD.MOV.U32 R3, RZ, RZ, R227 ;  /* 0x000000ffff037224 */ /* 0x001fe400078e00e3 */
[----:B------:R-:W0:Y:S01]  /*121c0*/  S2R R227, SR_TID.X ;  /* 0x0000000000e37919 */ /* 0x000e220000002100 */
[----:B------:R-:W-:Y:S01]  /*121d0*/  PRMT R7, RZ, 0x7610, R7 ;  /* 0x00007610ff077816 */ /* 0x000fe20000000007 */
[----:B------:R-:W-:Y:S01]  /*121e0*/  @!P0 IMAD.MOV.U32 R2, RZ, RZ, R206 ;  /* 0x000000ffff028224 */ /* 0x000fe200078e00ce */
[----:B------:R-:W-:Y:S02]  /*121f0*/  PRMT R6, RZ, 0x7610, R6 ;  /* 0x00007610ff067816 */ /* 0x000fe40000000006 */
[----:B0-----:R-:W-:-:S04]  /*12200*/  LOP3.LUT R227, R227, 0x7f, RZ, 0xc0, !PT ;  /* 0x0000007fe3e37812 */ /* 0x001fc800078ec0ff */
[----:B------:R-:W-:-:S05]  /*12210*/  LOP3.LUT R227, R227, 0x20, RZ, 0x3c, !PT ;  /* 0x00000020e3e37812 */ /* 0x000fca00078e3cff */
[----:B------:R0:W-:Y:S02]  /*12220*/  STS.U8 [R227+UR12+0x100], R222 ;  /* 0x000100dee3007988 */ /* 0x0001e4000800000c */
[----:B0-----:R-:W-:Y:S02]  /*12230*/  IMAD.MOV.U32 R222, RZ, RZ, R3 ;  /* 0x000000ffffde7224 */ /* 0x001fe400078e0003 */
[----:B------:R-:W-:Y:S01]  /*12240*/  @!P0 IMAD.MOV.U32 R3, RZ, RZ, R190 ;  /* 0x000000ffff038224 */ /* 0x000fe200078e00be */
[----:B------:R0:W-:Y:S04]  /*12250*/  STS.U8 [R227+UR12+0x300], R221 ;  /* 0x000300dde3007988 */ /* 0x0001e8000800000c */
[----:B------:R1:W3:Y:S02]  /*12260*/  @!P0 LDG.E.U8 R7, desc[UR16][R2.64] ;  /* 0x0000001002078981 */ /* 0x0002e4000c1e1100 */
[----:B-1----:R-:W-:-:S02]  /*12270*/  IMAD.MOV.U32 R3, RZ, RZ, R238 ;  /* 0x000000ffff037224 */ /* 0x002fc400078e00ee */
[----:B------:R-:W-:Y:S01]  /*12280*/  @!P0 IMAD.MOV.U32 R2, RZ, RZ, R192 ;  /* 0x000000ffff028224 */ /* 0x000fe200078e00c0 */
[----:B------:R1:W-:Y:S01]  /*12290*/  STS.U8 [R227+UR12+0x500], R220 ;  /* 0x000500dce3007988 */ /* 0x0003e2000800000c */
[----:B0-----:R-:W-:Y:S02]  /*122a0*/  IMAD.MOV.U32 R221, RZ, RZ, R3 ;  /* 0x000000ffffdd7224 */ /* 0x001fe400078e0003 */
[----:B------:R-:W-:Y:S01]  /*122b0*/  @!P0 IMAD.MOV.U32 R3, RZ, RZ, R184 ;  /* 0x000000ffff038224 */ /* 0x000fe200078e00b8 */
[----:B------:R-:W3:Y:S04]  /*122c0*/  LDL.LU R238, [R1+0xad0] ;  /* 0x000ad00001ee7983 */ /* 0x000ee80000300800 */
[----:B------:R0:W3:Y:S01]  /*122d0*/  @!P0 LDG.E.U8 R6, desc[UR16][R2.64] ;  /* 0x0000001002068981 */ /* 0x0000e2000c1e1100 */
[----:B------:R-:W-:Y:S01]  /*122e0*/  PRMT R5, RZ, 0x7610, R5 ;  /* 0x00007610ff057816 */ /* 0x000fe20000000005 */
[----:B0-----:R-:W-:-:S02]  /*122f0*/  IMAD.MOV.U32 R3, RZ, RZ, R237 ;  /* 0x000000ffff037224 */ /* 0x001fc400078e00ed */
[----:B------:R-:W3:Y:S02]  /*12300*/  LDL.LU R237, [R1+0xacc] ;  /* 0x000acc0001ed7983 */ /* 0x000ee40000300800 */
[----:B-1----:R-:W-:Y:S02]  /*12310*/  IMAD.MOV.U32 R220, RZ, RZ, R3 ;  /* 0x000000ffffdc7224 */ /* 0x002fe400078e0003 */
[----:B--2---:R-:W-:Y:S02]  /*12320*/  @!P0 IMAD.MOV.U32 R2, RZ, RZ, R246 ;  /* 0x000000ffff028224 */ /* 0x004fe400078e00f6 */
[----:B----4-:R-:W-:-:S05]  /*12330*/  @!P0 IMAD.MOV.U32 R3, RZ, RZ, R245 ;  /* 0x000000ffff038224 */ /* 0x010fca00078e00f5 */
[----:B------:R0:W2:Y:S02]  /*12340*/  @!P0 LDG.E.U8 R5, desc[UR16][R2.64] ;  /* 0x0000001002058981 */ /* 0x0000a4000c1e1100 */
[----:B0-----:R-:W-:Y:S02]  /*12350*/  IMAD.MOV.U32 R3, RZ, RZ, R225 ;  /* 0x000000ffff037224 */ /* 0x001fe400078e00e1 */
[----:B------:R-:W4:Y:S01]  /*12360*/  LDL.LU R225, [R1+0xac8] ;  /* 0x000ac80001e17983 */ /* 0x000f220000300800 */
[----:B------:R-:W-:-:S03]  /*12370*/  PRMT R4, RZ, 0x7610, R4 ;  /* 0x00007610ff047816 */ /* 0x000fc60000000004 */
[----:B------:R0:W-:Y:S02]  /*12380*/  STS.U8 [R227+UR12+0x700], R219 ;  /* 0x000700dbe3007988 */ /* 0x0001e4000800000c */
[----:B0-----:R-:W-:Y:S02]  /*12390*/  IMAD.MOV.U32 R219, RZ, RZ, R3 ;  /* 0x000000ffffdb7224 */ /* 0x001fe400078e0003 */
[----:B------:R0:W-:Y:S02]  /*123a0*/  STS.U8 [R227+UR12+0x900], R218 ;  /* 0x000900dae3007988 */ /* 0x0001e4000800000c */
[----:B0-----:R-:W-:Y:S02]  /*123b0*/  IMAD.MOV.U32 R218, RZ, RZ, R224 ;  /* 0x000000ffffda7224 */ /* 0x001fe400078e00e0 */
[----:B---3--:R-:W-:Y:S02]  /*123c0*/  @!P0 IMAD.MOV.U32 R2, RZ, RZ, R238 ;  /* 0x000000ffff028224 */ /* 0x008fe400078e00ee */
[----:B------:R-:W-:-:S05]  /*123d0*/  @!P0 IMAD.MOV.U32 R3, RZ, RZ, R237 ;  /* 0x000000ffff038224 */ /* 0x000fca00078e00ed */
[----:B------:R0:W3:Y:S02]  /*123e0*/  @!P0 LDG.E.U8 R4, desc[UR16][R2.64] ;  /* 0x0000001002048981 */ /* 0x0000e4000c1e1100 */
[----:B0-----:R-:W-:Y:S02]  /*123f0*/  IMAD.MOV.U32 R3, RZ, RZ, R14 ;  /* 0x000000ffff037224 */ /* 0x001fe400078e000e */
[----:B------:R-:W2:Y:S01]  /*12400*/  LDL.LU R14, [R1+0xac4] ;  /* 0x000ac400010e7983 */ /* 0x000ea20000300800 */
[----:B----4-:R-:W-:-:S03]  /*12410*/  IMAD.MOV.U32 R2, RZ, RZ, R225 ;  /* 0x000000ffff027224 */ /* 0x010fc600078e00e1 */
[----:B------:R-:W4:Y:S04]  /*12420*/  LDL.LU R225, [R1+0xac0] ;  /* 0x000ac00001e17983 */ /* 0x000f280000300800 */
[----:B------:R-:W3:Y:S04]  /*12430*/  LDL.LU R224, [R1+0xabc] ;  /* 0x000abc0001e07983 */ /* 0x000ee80000300800 */
[----:B------:R0:W-:Y:S04]  /*12440*/  STS.U8 [R227+UR12+0xb00], R209 ;  /* 0x000b00d1e3007988 */ /* 0x0001e8000800000c */
[----:B------:R1:W-:Y:S04]  /*12450*/  STS.U8 [R227+UR12+0xd00], R205 ;  /* 0x000d00cde3007988 */ /* 0x0003e8000800000c */
[----:B------:R2:W-:Y:S01]  /*12460*/  STS.U8 [R227+UR12+0xf00], R201 ;  /* 0x000f00c9e3007988 */ /* 0x0005e2000800000c */
[----:B0-----:R-:W-:-:S03]  /*12470*/  IMAD.MOV.U32 R209, RZ, RZ, R13 ;  /* 0x000000ffffd17224 */ /* 0x001fc600078e000d */
[----:B------:R-:W4:Y:S01]  /*12480*/  LDL.LU R13, [R1+0xab8] ;  /* 0x000ab800010d7983 */ /* 0x000f220000300800 */
[----:B-1----:R-:W-:-:S03]  /*12490*/  IMAD.MOV.U32 R205, RZ, RZ, R226 ;  /* 0x000000ffffcd7224 */ /* 0x002fc600078e00e2 */
[----:B------:R-:W4:Y:S04]  /*124a0*/  LDL.LU R226, [R1+0xab4] ;  /* 0x000ab40001e27983 */ /* 0x000f280000300800 */
[----:B------:R3:W-:Y:S04]  /*124b0*/  STS.U8 [R227+UR12+0x1100], R200 ;  /* 0x001100c8e3007988 */ /* 0x0007e8000800000c */
[----:B------:R0:W-:Y:S01]  /*124c0*/  STS.U8 [R227+UR12+0x1500], R198 ;  /* 0x001500c6e3007988 */ /* 0x0001e2000800000c */
[----:B--2---:R-:W-:-:S03]  /*124d0*/  IMAD.MOV.U32 R201, RZ, RZ, R14 ;  /* 0x000000ffffc97224 */ /* 0x004fc600078e000e */
[----:B------:R-:W2:Y:S01]  /*124e0*/  LDL.LU R14, [R1+0xab0] ;  /* 0x000ab000010e7983 */ /* 0x000ea20000300800 */
[----:B---3--:R-:W-:-:S03]  /*124f0*/  IMAD.MOV.U32 R200, RZ, RZ, R224 ;  /* 0x000000ffffc87224 */ /* 0x008fc600078e00e0 */
[----:B------:R-:W3:Y:S04]  /*12500*/  LDL.LU R224, [R1+0xaac] ;  /* 0x000aac0001e07983 */ /* 0x000ee80000300800 */
[----:B0-----:R-:W2:Y:S04]  /*12510*/  LDL R198, [R1+0x7a0] ;  /* 0x0007a00001c67983 */ /* 0x001ea80000100800 */
[----:B------:R4:W-:Y:S02]  /*12520*/  STS.U8 [R227+UR12+0x1300], R199 ;  /* 0x001300c7e3007988 */ /* 0x0009e4000800000c */
[----:B----4-:R-:W-:-:S02]  /*12530*/  IMAD.MOV.U32 R199, RZ, RZ, R226 ;  /* 0x000000ffffc77224 */ /* 0x010fc400078e00e2 */
[----:B---3--:R-:W-:-:S05]  /*12540*/  VIADD R224, R224, 0x1 ;  /* 0x00000001e0e07836 */ /* 0x008fca0000000000 */
[----:B--2---:R-:W-:Y:S01]  /*12550*/  ISETP.NE.U32.AND P0, PT, R224, R198, PT ;  /* 0x000000c6e000720c */ /* 0x004fe20003f05070 */
[----:B------:R-:W-:Y:S02]  /*12560*/  IMAD.MOV.U32 R198, RZ, RZ, R199 ;  /* 0x000000ffffc67224 */ /* 0x000fe400078e00c7 */
[----:B------:R-:W-:Y:S02]  /*12570*/  IMAD.MOV.U32 R199, RZ, RZ, R200 ;  /* 0x000000ffffc77224 */ /* 0x000fe400078e00c8 */
[----:B------:R-:W-:Y:S02]  /*12580*/  IMAD.MOV.U32 R200, RZ, RZ, R201 ;  /* 0x000000ffffc87224 */ /* 0x000fe400078e00c9 */
[----:B------:R-:W-:Y:S02]  /*12590*/  IMAD.MOV.U32 R201, RZ, RZ, R205 ;  /* 0x000000ffffc97224 */ /* 0x000fe400078e00cd */
[----:B------:R-:W-:Y:S02]  /*125a0*/  IMAD.MOV.U32 R205, RZ, RZ, R209 ;  /* 0x000000ffffcd7224 */ /* 0x000fe400078e00d1 */
[----:B------:R-:W-:-:S02]  /*125b0*/  IMAD.MOV.U32 R209, RZ, RZ, R218 ;  /* 0x000000ffffd17224 */ /* 0x000fc400078e00da */
[----:B------:R-:W-:Y:S02]  /*125c0*/  IMAD.MOV.U32 R218, RZ, RZ, R2 ;  /* 0x000000ffffda7224 */ /* 0x000fe400078e0002 */
[----:B------:R-:W-:Y:S02]  /*125d0*/  IMAD.MOV.U32 R2, RZ, RZ, R3 ;  /* 0x000000ffff027224 */ /* 0x000fe400078e0003 */
[----:B------:R-:W-:Y:S02]  /*125e0*/  IMAD.MOV.U32 R3, RZ, RZ, R219 ;  /* 0x000000ffff037224 */ /* 0x000fe400078e00db */
[----:B------:R-:W-:Y:S02]  /*125f0*/  IMAD.MOV.U32 R219, RZ, RZ, R220 ;  /* 0x000000ffffdb7224 */ /* 0x000fe400078e00dc */
[----:B------:R-:W-:Y:S02]  /*12600*/  IMAD.MOV.U32 R220, RZ, RZ, R221 ;  /* 0x000000ffffdc7224 */ /* 0x000fe400078e00dd */
[----:B------:R-:W-:-:S02]  /*12610*/  IMAD.MOV.U32 R221, RZ, RZ, R186 ;  /* 0x000000ffffdd7224 */ /* 0x000fc400078e00ba */
[----:B------:R-:W-:Y:S02]  /*12620*/  IMAD.MOV.U32 R186, RZ, RZ, R223 ;  /* 0x000000ffffba7224 */ /* 0x000fe400078e00df */
[----:B------:R-:W0:Y:S02]  /*12630*/  LDC R223, c[0x0][0x238] ;  /* 0x00008e00ffdf7b82 */ /* 0x000e240000000800 */
[----:B0-----:R-:W-:-:S05]  /*12640*/  IMAD.SHL.U32 R223, R223, 0x40, RZ ;  /* 0x00000040dfdf7824 */ /* 0x001fca00078e00ff */
[----:B------:R-:W-:-:S05]  /*12650*/  IADD3 R198, P5, R223, R198, RZ ;  /* 0x000000c6dfc67210 */ /* 0x000fca0007fbe0ff */
[----:B------:R0:W-:Y:S04]  /*12660*/  STL [R1+0x77c], R198 ;  /* 0x00077cc601007387 */ /* 0x0001e80000100800 */
[----:B0-----:R-:W2:Y:S02]  /*12670*/  LDL.LU R198, [R1+0x774] ;  /* 0x0007740001c67983 */ /* 0x001ea40000300800 */
[----:B--2---:R-:W-:-:S05]  /*12680*/  IADD3 R198, P6, R223, R198, RZ ;  /* 0x000000c6dfc67210 */ /* 0x004fca0007fde0ff */
[----:B------:R0:W-:Y:S04]  /*12690*/  STL [R1+0x774], R198 ;  /* 0x000774c601007387 */ /* 0x0001e80000100800 */
[----:B0-----:R-:W2:Y:S02]  /*126a0*/  LDL.LU R198, [R1+0x76c] ;  /* 0x00076c0001c67983 */ /* 0x001ea40000300800 */
[----:B--2---:R-:W-:-:S05]  /*126b0*/  IADD3 R198, P1, R223, R198, RZ ;  /* 0x000000c6dfc67210 */ /* 0x004fca0007f3e0ff */
[----:B------:R0:W-:Y:S04]  /*126c0*/  STL [R1+0x76c], R198 ;  /* 0x00076cc601007387 */ /* 0x0001e80000100800 */
[----:B0-----:R-:W2:Y:S01]  /*126d0*/  LDL.LU R198, [R1+0x764] ;  /* 0x0007640001c67983 */ /* 0x001ea20000300800 */
[C---:B------:R-:W-:Y:S02]  /*126e0*/  IADD3 R13, P3, R223.reuse, R13, RZ ;  /* 0x0000000ddf0d7210 */ /* 0x040fe40007f7e0ff */
[----:B--2---:R-:W-:-:S05]  /*126f0*/  IADD3 R198, P2, R223, R198, RZ ;  /* 0x000000c6dfc67210 */ /* 0x004fca0007f5e0ff */
[----:B------:R-:W-:Y:S04]  /*12700*/  STL [R1+0x764], R198 ;  /* 0x000764c601007387 */ /* 0x000fe80000100800 */
[----:B------:R0:W-:Y:S04]  /*12710*/  STL [R1+0x75c], R13 ;  /* 0x00075c0d01007387 */ /* 0x0001e80000100800 */
[----:B0-----:R-:W2:Y:S01]  /*12720*/  LDL.LU R13, [R1+0xaa8] ;  /* 0x000aa800010d7983 */ /* 0x001ea20000300800 */
        /* <DEDUP_REMOVED lines=11> */
[----:B------:R-:W-:Y:S01]  /*127e0*/  IMAD.MOV.U32 R221, RZ, RZ, R222 ;  /* 0x000000ffffdd7224 */ /* 0x000fe200078e00de */
[----:B------:R-:W-:Y:S01]  /*127f0*/  IADD3 R14, P4, R223, R14, RZ ;  /* 0x0000000edf0e7210 */ /* 0x000fe20007f9e0ff */
[----:B------:R-:W-:Y:S01]  /*12800*/  IMAD.MOV.U32 R222, RZ, RZ, R156 ;  /* 0x000000ffffde7224 */ /* 0x000fe200078e009c */
[----:B------:R-:W-:-:S05]  /*12810*/  SHF.R.S32.HI R156, RZ, 0x1f, R223 ;  /* 0x0000001fff9c7819 */ /* 0x000fca00000114df */
[----:B--2---:R-:W-:Y:S01]  /*12820*/  IMAD.X R13, R156, 0x1, R13, P4 ;  /* 0x000000019c0d7824 */ /* 0x004fe200020e060d */
[----:B------:R-:W-:-:S05]  /*12830*/  IADD3 R198, P4, R223, R198, RZ ;  /* 0x000000c6dfc67210 */ /* 0x000fca0007f9e0ff */
[----:B------:R0:W-:Y:S04]  /*12840*/  STL [R1+0x754], R198 ;  /* 0x000754c601007387 */ /* 0x0001e80000100800 */
[----:B0-----:R-:W2:Y:S02]  /*12850*/  LDL.LU R198, [R1+0x778] ;  /* 0x0007780001c67983 */ /* 0x001ea40000300800 */
[----:B--2---:R-:W-:-:S05]  /*12860*/  IMAD.X R198, R156, 0x1, R198, P5 ;  /* 0x000000019cc67824 */ /* 0x004fca00028e06c6 */
[----:B------:R0:W-:Y:S04]  /*12870*/  STL [R1+0x778], R198 ;  /* 0x000778c601007387 */ /* 0x0001e80000100800 */
[----:B0-----:R-:W2:Y:S02]  /*12880*/  LDL.LU R198, [R1+0x74c] ;  /* 0x00074c0001c67983 */ /* 0x001ea40000300800 */
[----:B--2---:R-:W-:-:S05]  /*12890*/  IADD3 R198, P5, R223, R198, RZ ;  /* 0x000000c6dfc67210 */ /* 0x004fca0007fbe0ff */
        /* <DEDUP_REMOVED lines=25> */
[----:B0-----:R-:W2:Y:S01]  /*12a30*/  LDL.LU R198, [R1+0x750] ;  /* 0x0007500001c67983 */ /* 0x001ea20000300800 */
[----:B------:R-:W0:Y:S03]  /*12a40*/  S2R R226, SR_TID.X ;  /* 0x0000000000e27919 */ /* 0x000e260000002100 */
[----:B------:R-:W-:Y:S04]  /*12a50*/  STS.U8 [R227+UR12+0x1700], R194 ;  /* 0x001700c2e3007988 */ /* 0x000fe8000800000c */
[----:B------:R-:W-:Y:S04]  /*12a60*/  STS.U8 [R227+UR12+0x1900], R189 ;  /* 0x001900bde3007988 */ /* 0x000fe8000800000c */
[----:B------:R-:W-:Y:S04]  /*12a70*/  STS.U8 [R227+UR12+0x1b00], R185 ;  /* 0x001b00b9e3007988 */ /* 0x000fe8000800000c */
[----:B------:R-:W-:Y:S04]  /*12a80*/  STS.U8 [R227+UR12+0x1d00], R183 ;  /* 0x001d00b7e3007988 */ /* 0x000fe8000800000c */
[----:B------:R-:W-:Y:S04]  /*12a90*/  STS.U8 [R227+UR12+0x1f00], R182 ;  /* 0x001f00b6e3007988 */ /* 0x000fe8000800000c */
[----:B------:R-:W-:Y:S01]  /*12aa0*/  STS.U8 [R227+UR12+0x2100], R181 ;  /* 0x002100b5e3007988 */ /* 0x000fe2000800000c */
[----:B0-----:R-:W-:-:S04]  /*12ab0*/  LOP3.LUT R226, R226, 0x7f, RZ, 0xc0, !PT ;  /* 0x0000007fe2e27812 */ /* 0x001fc800078ec0ff */
[----:B------:R-:W-:Y:S01]  /*12ac0*/  LOP3.LUT R226, R226, 0x30, RZ, 0x3c, !PT ;  /* 0x00000030e2e27812 */ /* 0x000fe200078e3cff */
[----:B------:R-:W-:Y:S04]  /*12ad0*/  STS.U8 [R227+UR12+0x2300], R180 ;  /* 0x002300b4e3007988 */ /* 0x000fe8000800000c */
        /* <DEDUP_REMOVED lines=11> */
[----:B------:R-:W-:Y:S01]  /*12b90*/  STS.U8 [R227+UR12+0x3b00], R168 ;  /* 0x003b00a8e3007988 */ /* 0x000fe2000800000c */
[----:B--2---:R-:W-:-:S05]  /*12ba0*/  IMAD.X R198, R156, 0x1, R198, P4 ;  /* 0x000000019cc67824 */ /* 0x004fca00020e06c6 */
[----:B------:R0:W-:Y:S04]  /*12bb0*/  STL [R1+0x750], R198 ;  /* 0x000750c601007387 */ /* 0x0001e80000100800 */
[----:B0-----:R-:W2:Y:S04]  /*12bc0*/  LDL.LU R198, [R1+0x724] ;  /* 0x0007240001c67983 */ /* 0x001ea80000300800 */
        /* <DEDUP_REMOVED lines=34> */
[----:B------:R0:W-:Y:S06]  /*12df0*/  MEMBAR.ALL.CTA ;  /* 0x0000000000007992 */ /* 0x0001ec0000008000 */
[----:B0-----:R-:W0:Y:S02]  /*12e00*/  FENCE.VIEW.ASYNC.S ;  /* 0x00000000000073c6 */ /* 0x001e240000000000 */
[----:B0-----:R-:W-:Y:S06]  /*12e10*/  BAR.SYNC.DEFER_BLOCKING 0x0 ;  /* 0x0000000000007b1d */ /* 0x001fec0000010000 */
[----:B------:R-:W-:Y:S01]  /*12e20*/  UMOV UR4, UR13 ;  /* 0x0000000d00047c82 */ /* 0x000fe20008000000 */
[----:B------:R-:W-:Y:S01]  /*12e30*/  UMOV UR5, 0x80000020 ;  /* 0x8000002000057882 */ /* 0x000fe20000000000 */
[----:B------:R-:W-:-:S06]  /*12e40*/  WARPGROUP.ARRIVE ;  /* 0x00000000000079c5 */ /* 0x000fcc0000000000 */
[----:B------:R-:W-:Y:S01]  /*12e50*/  QGMMA.64x256x32.F32.E4M3.E4M3 R24, gdesc[UR4], R24, gsb0 ;  /* 0x03e00000041879f3 */ /* 0x000fe20008000818 */
[----:B--2---:R-:W-:-:S05]  /*12e60*/  IADD3 R198, P4, R223, R198, RZ ;  /* 0x000000c6dfc67210 */ /* 0x004fca0007f9e0ff */
[----:B------:R0:W-:Y:S04]  /*12e70*/  STL [R1+0x724], R198 ;  /* 0x000724c601007387 */ /* 0x0001e80000100800 */
[----:B0-----:R-:W2:Y:S01]  /*12e80*/  LDL.LU R198, [R1+0x748] ;  /* 0x0007480001c67983 */ /* 0x001ea20000300800 */
[----:B------:R-:W-:Y:S02]  /*12e90*/  WARPGROUP.DEPBAR.LE gsb0, 0x0 ;  /* 0x00008000000079c5 */ /* 0x000fe40000010000 */
[----:B------:R-:W-:-:S15]  /*12ea0*/  WARPGROUP.ARRIVE ;  /* 0x00000000000079c5 */ /* 0x000fde0000000000 */
[----:B------:R-:W-:Y:S01]  /*12eb0*/  QGMMA.64x256x32.F32.E4M3.E4M3 R24, gdesc[UR8], R24, gsb0 ;  /* 0x03e00000081879f3 */ /* 0x000fe20008000818 */
[----:B--2---:R-:W-:-:S05]  /*12ec0*/  IMAD.X R198, R156, 0x1, R198, P5 ;  /* 0x000000019cc67824 */ /* 0x004fca00028e06c6 */
[----:B------:R-:W-:Y:S01]  /*12ed0*/  STL [R1+0x748], R198 ;  /* 0x000748c601007387 */ /* 0x000fe20000100800 */
[----:B------:R-:W-:-:S03]  /*12ee0*/  WARPGROUP.DEPBAR.LE gsb0, 0x0 ;  /* 0x00008000000079c5 */ /* 0x000fc60000010000 */
[----:B------:R-:W-:Y:S04]  /*12ef0*/  STL.64 [R1], R24 ;  /* 0x0000001801007387 */ /* 0x000fe80000100a00 */
        /* <DEDUP_REMOVED lines=62> */
[----:B------:R0:W-:Y:S04]  /*132e0*/  STL.64 [R1+0x1f8], R150 ;  /* 0x0001f89601007387 */ /* 0x0001e80000100a00 */
[----:B0-----:R-:W2:Y:S04]  /*132f0*/  LDL.LU.64 R150, [R1+0xaa0] ;  /* 0x000aa00001967983 */ /* 0x001ea80000300a00 */
[----:B------:R-:W3:Y:S04]  /*13300*/  LDL.LU.64 R148, [R1+0xa98] ;  /* 0x000a980001947983 */ /* 0x000ee80000300a00 */
[----:B------:R-:W4:Y:S04]  /*13310*/  LDL.LU.64 R146, [R1+0xa90] ;  /* 0x000a900001927983 */ /* 0x000f280000300a00 */
[----:B------:R-:W2:Y:S04]  /*13320*/  LDL.LU.64 R144, [R1+0xa88] ;  /* 0x000a880001907983 */ /* 0x000ea80000300a00 */
[----:B------:R-:W3:Y:S04]  /*13330*/  LDL.LU.64 R142, [R1+0xa80] ;  /* 0x000a8000018e7983 */ /* 0x000ee80000300a00 */
[----:B------:R-:W4:Y:S04]  /*13340*/  LDL.LU.64 R140, [R1+0xa78] ;  /* 0x000a7800018c7983 */ /* 0x000f280000300a00 */
[----:B------:R-:W2:Y:S04]  /*13350*/  LDL.LU.64 R138, [R1+0xa70] ;  /* 0x000a7000018a7983 */ /* 0x000ea80000300a00 */
[----:B------:R-:W3:Y:S04]  /*13360*/  LDL.LU.64 R136, [R1+0xa68] ;  /* 0x000a680001887983 */ /* 0x000ee80000300a00 */
[----:B------:R-:W4:Y:S04]  /*13370*/  LDL.LU.64 R134, [R1+0xa60] ;  /* 0x000a600001867983 */ /* 0x000f280000300a00 */
[----:B------:R-:W2:Y:S04]  /*13380*/  LDL.LU.64 R132, [R1+0xa58] ;  /* 0x000a580001847983 */ /* 0x000ea80000300a00 */
[----:B------:R-:W3:Y:S04]  /*13390*/  LDL.LU.64 R130, [R1+0xa50] ;  /* 0x000a500001827983 */ /* 0x000ee80000300a00 */
        /* <DEDUP_REMOVED lines=52> */
[----:B------:R-:W3:Y:S01]  /*136e0*/  LDL.LU.64 R24, [R1+0x8a8] ;  /* 0x0008a80001187983 */ /* 0x000ee20000300a00 */
[----:B----4-:R-:W-:-:S02]  /*136f0*/  IMAD.X R134, R156, 0x1, R134, P4 ;  /* 0x000000019c867824 */ /* 0x010fc400020e0686 */
[C---:B--2---:R-:W-:Y:S02]  /*13700*/  IMAD.X R132, R156.reuse, 0x1, R132, P3 ;  /* 0x000000019c847824 */ /* 0x044fe400018e0684 */
[C---:B---3--:R-:W-:Y:S02]  /*13710*/  IMAD.X R130, R156.reuse, 0x1, R130, P2 ;  /* 0x000000019c827824 */ /* 0x048fe400010e0682 */
[C---:B------:R-:W-:Y:S02]  /*13720*/  IMAD.X R128, R156.reuse, 0x1, R128, P1 ;  /* 0x000000019c807824 */ /* 0x040fe400008e0680 */
[----:B------:R-:W-:Y:S01]  /*13730*/  IMAD.X R126, R156, 0x1, R126, P6 ;  /* 0x000000019c7e7824 */ /* 0x000fe200030e067e */
[C---:B------:R-:W-:Y:S02]  /*13740*/  IADD3 R125, P5, R223.reuse, R125, RZ ;  /* 0x0000007ddf7d7210 */ /* 0x040fe40007fbe0ff */
[----:B------:R-:W-:-:S03]  /*13750*/  IADD3 R127, P6, R223, R127, RZ ;  /* 0x0000007fdf7f7210 */ /* 0x000fc60007fde0ff */
[----:B------:R0:W-:Y:S01]  /*13760*/  STL [R1+0x71c], R125 ;  /* 0x00071c7d01007387 */ /* 0x0001e20000100800 */
[C---:B------:R-:W-:Y:S02]  /*13770*/  IADD3 R129, P1, R223.reuse, R129, RZ ;  /* 0x00000081df817210 */ /* 0x040fe40007f3e0ff */
[C---:B------:R-:W-:Y:S01]  /*13780*/  IADD3 R131, P2, R223.reuse, R131, RZ ;  /* 0x00000083df837210 */ /* 0x040fe20007f5e0ff */
[----:B0-----:R-:W2:Y:S04]  /*13790*/  LDL.LU R125, [R1+0x8a0] ;  /* 0x0008a000017d7983 */ /* 0x001ea80000300800 */
[----:B------:R0:W-:Y:S01]  /*137a0*/  STL [R1+0x740], R126 ;  /* 0x0007407e01007387 */ /* 0x0001e20000100800 */
[----:B------:R-:W-:-:S03]  /*137b0*/  IADD3 R133, P3, R223, R133, RZ ;  /* 0x00000085df857210 */ /* 0x000fc60007f7e0ff */
[----:B0-----:R-:W2:Y:S04]  /*137c0*/  LDL.LU R126, [R1+0x89c] ;  /* 0x00089c00017e7983 */ /* 0x001ea80000300800 */
[----:B------:R0:W-:Y:S04]  /*137d0*/  STL [R1+0x714], R127 ;  /* 0x0007147f01007387 */ /* 0x0001e80000100800 */
[----:B0-----:R-:W2:Y:S04]  /*137e0*/  LDL.LU R127, [R1+0x898] ;  /* 0x00089800017f7983 */ /* 0x001ea80000300800 */
[----:B------:R0:W-:Y:S01]  /*137f0*/  STL [R1+0x738], R128 ;  /* 0x0007388001007387 */ /* 0x0001e20000100800 */
[----:B------:R-:W-:-:S03]  /*13800*/  IADD3 R135, P4, R223, R135, RZ ;  /* 0x00000087df877210 */ /* 0x000fc60007f9e0ff */
[----:B0-----:R-:W2:Y:S04]  /*13810*/  LDL.LU R128, [R1+0x894] ;  /* 0x0008940001807983 */ /* 0x001ea80000300800 */
[----:B------:R0:W-:Y:S01]  /*13820*/  STL [R1+0x70c], R129 ;  /* 0x00070c8101007387 */ /* 0x0001e20000100800 */
[----:B------:R-:W-:-:S03]  /*13830*/  IMAD.X R136, R156, 0x1, R136, P5 ;  /* 0x000000019c887824 */ /* 0x000fc600028e0688 */
        /* <DEDUP_REMOVED lines=46> */
[----:B------:R0:W-:Y:S04]  /*13b20*/  STL [R1+0x6cc], R145 ;  /* 0x0006cc9101007387 */ /* 0x0001e80000100800 */
        /* <DEDUP_REMOVED lines=13> */
[----:B------:R-:W3:Y:S02]  /*13c00*/  LDL.LU R198, [R1+0x6d8] ;  /* 0x0006d80001c67983 */ /* 0x000ee40000300800 */
[----:B---3--:R-:W-:-:S05]  /*13c10*/  IMAD.X R198, R156, 0x1, R198, P1 ;  /* 0x000000019cc67824 */ /* 0x008fca00008e06c6 */
[----:B------:R0:W-:Y:S04]  /*13c20*/  STL [R1+0x6d8], R198 ;  /* 0x0006d8c601007387 */ /* 0x0001e80000100800 */
[----:B0-----:R-:W3:Y:S02]  /*13c30*/  LDL.LU R198, [R1+0x6ac] ;  /* 0x0006ac0001c67983 */ /* 0x001ee40000300800 */
[----:B---3--:R-:W-:-:S05]  /*13c40*/  IADD3 R198, P1, R223, R198, RZ ;  /* 0x000000c6dfc67210 */ /* 0x008fca0007f3e0ff */
[----:B------:R0:W-:Y:S04]  /*13c50*/  STL [R1+0x6ac], R198 ;  /* 0x0006acc601007387 */ /* 0x0001e80000100800 */
[----:B0-----:R-:W3:Y:S02]  /*13c60*/  LDL.LU R198, [R1+0x6d0] ;  /* 0x0006d00001c67983 */ /* 0x001ee40000300800 */
        /* <DEDUP_REMOVED lines=219> */
[----:B---3--:R-:W-:-:S05]  /*14a20*/  IADD3 R198, P2, R198, UR14, RZ ;  /* 0x0000000ec6c67c10 */ /* 0x008fca000ff5e0ff */
        /* <DEDUP_REMOVED lines=32> */
[----:B---3--:R-:W-:-:S05]  /*14c30*/  IADD3.X R198, R198, UR15, RZ, P2, !PT ;  /* 0x0000000fc6c67c10 */ /* 0x008fca00097fe4ff */
        /* <DEDUP_REMOVED lines=252> */
[----:B------:R0:W-:Y:S02]  /*15c00*/  STL [R1+0x448], R198 ;  /* 0x000448c601007387 */ /* 0x0001e40000100800 */
[----:B0-----:R-:W-:Y:S02]  /*15c10*/  IMAD.MOV.U32 R198, RZ, RZ, R199 ;  /* 0x000000ffffc67224 */ /* 0x001fe400078e00c7 */
[----:B------:R-:W-:Y:S02]  /*15c20*/  IMAD.MOV.U32 R199, RZ, RZ, R200 ;  /* 0x000000ffffc77224 */ /* 0x000fe400078e00c8 */
[----:B------:R-:W-:Y:S02]  /*15c30*/  IMAD.MOV.U32 R200, RZ, RZ, R201 ;  /* 0x000000ffffc87224 */ /* 0x000fe400078e00c9 */
[----:B------:R-:W-:Y:S02]  /*15c40*/  IMAD.MOV.U32 R201, RZ, RZ, R205 ;  /* 0x000000ffffc97224 */ /* 0x000fe400078e00cd */
[----:B------:R-:W-:-:S02]  /*15c50*/  IMAD.MOV.U32 R205, RZ, RZ, R209 ;  /* 0x000000ffffcd7224 */ /* 0x000fc400078e00d1 */
[----:B------:R-:W-:Y:S02]  /*15c60*/  IMAD.MOV.U32 R209, RZ, RZ, R218 ;  /* 0x000000ffffd17224 */ /* 0x000fe400078e00da */
[----:B------:R-:W-:Y:S02]  /*15c70*/  IMAD.MOV.U32 R218, RZ, RZ, R2 ;  /* 0x000000ffffda7224 */ /* 0x000fe400078e0002 */
[----:B------:R-:W-:Y:S01]  /*15c80*/  IMAD.MOV.U32 R2, RZ, RZ, R3 ;  /* 0x000000ffff027224 */ /* 0x000fe200078e0003 */
[----:B------:R-:W-:Y:S01]  /*15c90*/  IADD3 R198, P2, R198, UR14, RZ ;  /* 0x0000000ec6c67c10 */ /* 0x000fe2000ff5e0ff */
[----:B------:R-:W-:Y:S02]  /*15ca0*/  IMAD.MOV.U32 R3, RZ, RZ, R219 ;  /* 0x000000ffff037224 */ /* 0x000fe400078e00db */
[----:B------:R-:W-:Y:S02]  /*15cb0*/  IMAD.MOV.U32 R219, RZ, RZ, R220 ;  /* 0x000000ffffdb7224 */ /* 0x000fe400078e00dc */
[----:B------:R-:W-:-:S02]  /*15cc0*/  IMAD.MOV.U32 R220, RZ, RZ, R221 ;  /* 0x000000ffffdc7224 */ /* 0x000fc400078e00dd */
[----:B------:R-:W-:Y:S02]  /*15cd0*/  IMAD.MOV.U32 R221, RZ, RZ, R222 ;  /* 0x000000ffffdd7224 */ /* 0x000fe400078e00de */
[----:B------:R-:W-:Y:S02]  /*15ce0*/  IMAD.MOV.U32 R222, RZ, RZ, R212 ;  /* 0x000000ffffde7224 */ /* 0x000fe400078e00d4 */
[----:B------:R-:W3:Y:S04]  /*15cf0*/  LDL.LU R212, [R1+0x24c] ;  /* 0x00024c0001d47983 */ /* 0x000ee80000300800 */
[----:B------:R0:W-:Y:S04]  /*15d00*/  STL [R1+0x41c], R198 ;  /* 0x00041cc601007387 */ /* 0x0001e80000100800 */
[----:B0-----:R-:W4:Y:S02]  /*15d10*/  LDL.LU R198, [R1+0x440] ;  /* 0x0004400001c67983 */ /* 0x001f240000300800 */
[----:B----4-:R-:W-:-:S05]  /*15d20*/  IADD3.X R198, R198, UR15, RZ, P3, !PT ;  /* 0x0000000fc6c67c10 */ /* 0x010fca0009ffe4ff */
[----:B------:R0:W-:Y:S04]  /*15d30*/  STL [R1+0x440], R198 ;  /* 0x000440c601007387 */ /* 0x0001e80000100800 */
[----:B0-----:R-:W4:Y:S02]  /*15d40*/  LDL.LU R198, [R1+0x414] ;  /* 0x0004140001c67983 */ /* 0x001f240000300800 */
[----:B----4-:R-:W-:-:S05]  /*15d50*/  IADD3 R198, P3, R198, UR14, RZ ;  /* 0x0000000ec6c67c10 */ /* 0x010fca000ff7e0ff */
        /* <DEDUP_REMOVED lines=56> */
[----:B----4-:R-:W-:Y:S02]  /*160e0*/  IADD3.X R198, R198, UR15, RZ, P1, !PT ;  /* 0x0000000fc6c67c10 */ /* 0x010fe40008ffe4ff */
[----:B------:R-:W-:-:S03]  /*160f0*/  IADD3 R232, P1, R232, UR14, RZ ;  /* 0x0000000ee8e87c10 */ /* 0x000fc6000ff3e0ff */
[----:B------:R-:W-:Y:S04]  /*16100*/  STL [R1+0x3f0], R198 ;  /* 0x0003f0c601007387 */ /* 0x000fe80000100800 */
[----:B------:R0:W-:Y:S04]  /*16110*/  STL [R1+0x3c4], R232 ;  /* 0x0003c4e801007387 */ /* 0x0001e80000100800 */
[----:B0-----:R-:W4:Y:S04]  /*16120*/  LDL.LU R232, [R1+0x834] ;  /* 0x0008340001e87983 */ /* 0x001f280000300800 */
[----:B------:R-:W2:Y:S02]  /*16130*/  LDL.LU R198, [R1+0x3e8] ;  /* 0x0003e80001c67983 */ /* 0x000ea40000300800 */
[----:B--2---:R-:W-:-:S05]  /*16140*/  IADD3.X R198, R198, UR15, RZ, P2, !PT ;  /* 0x0000000fc6c67c10 */ /* 0x004fca00097fe4ff */
[----:B------:R0:W-:Y:S04]  /*16150*/  STL [R1+0x3e8], R198 ;  /* 0x0003e8c601007387 */ /* 0x0001e80000100800 */
[----:B0-----:R-:W2:Y:S01]  /*16160*/  LDL.LU R198, [R1+0x3bc] ;  /* 0x0003bc0001c67983 */ /* 0x001ea20000300800 */
[----:B------:R-:W-:Y:S02]  /*16170*/  IADD3.X R231, R231, UR15, RZ, P3, !PT ;  /* 0x0000000fe7e77c10 */ /* 0x000fe40009ffe4ff */
[----:B--2---:R-:W-:-:S05]  /*16180*/  IADD3 R198, P2, R198, UR14, RZ ;  /* 0x0000000ec6c67c10 */ /* 0x004fca000ff5e0ff */
[----:B------:R-:W-:Y:S04]  /*16190*/  STL [R1+0x3bc], R198 ;  /* 0x0003bcc601007387 */ /* 0x000fe80000100800 */
[----:B------:R0:W-:Y:S04]  /*161a0*/  STL [R1+0x3e0], R231 ;  /* 0x0003e0e701007387 */ /* 0x0001e80000100800 */
[----:B0-----:R-:W2:Y:S04]  /*161b0*/  LDL.LU R231, [R1+0x830] ;  /* 0x0008300001e77983 */ /* 0x001ea80000300800 */
[----:B------:R-:W3:Y:S02]  /*161c0*/  LDL.LU R198, [R1+0x3b4] ;  /* 0x0003b40001c67983 */ /* 0x000ee40000300800 */
        /* <DEDUP_REMOVED lines=9> */
[----:B---3--:R-:W-:Y:S02]  /*16260*/  IADD3.X R198, R198, UR15, RZ, P5, !PT ;  /* 0x0000000fc6c67c10 */ /* 0x008fe4000affe4ff */
[----:B------:R-:W-:-:S03]  /*16270*/  IADD3 R240, P5, R240, UR14, RZ ;  /* 0x0000000ef0f07c10 */ /* 0x000fc6000ffbe0ff */
[----:B------:R-:W-:Y:S04]  /*16280*/  STL [R1+0x3d0], R198 ;  /* 0x0003d0c601007387 */ /* 0x000fe80000100800 */
[----:B------:R0:W-:Y:S04]  /*16290*/  STL [R1+0x3a4], R240 ;  /* 0x0003a4f001007387 */ /* 0x0001e80000100800 */
[----:B0-----:R-:W3:Y:S04]  /*162a0*/  LDL.LU R240, [R1+0x82c] ;  /* 0x00082c0001f07983 */ /* 0x001ee80000300800 */
[----:B------:R-:W4:Y:S02]  /*162b0*/  LDL.LU R198, [R1+0x3c8] ;  /* 0x0003c80001c67983 */ /* 0x000f240000300800 */
[----:B----4-:R-:W-:-:S05]  /*162c0*/  IADD3.X R198, R198, UR15, RZ, P6, !PT ;  /* 0x0000000fc6c67c10 */ /* 0x010fca000b7fe4ff */
[----:B------:R0:W-:Y:S04]  /*162d0*/  STL [R1+0x3c8], R198 ;  /* 0x0003c8c601007387 */ /* 0x0001e80000100800 */
[----:B0-----:R-:W4:Y:S01]  /*162e0*/  LDL.LU R198, [R1+0x39c] ;  /* 0x00039c0001c67983 */ /* 0x001f220000300800 */
[----:B------:R-:W-:Y:S02]  /*162f0*/  IADD3.X R239, R239, UR15, RZ, P1, !PT ;  /* 0x0000000fefef7c10 */ /* 0x000fe40008ffe4ff */
[----:B----4-:R-:W-:-:S05]  /*16300*/  IADD3 R198, P6, R198, UR14, RZ ;  /* 0x0000000ec6c67c10 */ /* 0x010fca000ffde0ff */
[----:B------:R-:W-:Y:S04]  /*16310*/  STL [R1+0x39c], R198 ;  /* 0x00039cc601007387 */ /* 0x000fe80000100800 */
[----:B------:R0:W-:Y:S04]  /*16320*/  STL [R1+0x3c0], R239 ;  /* 0x0003c0ef01007387 */ /* 0x0001e80000100800 */
[----:B0-----:R-:W4:Y:S04]  /*16330*/  LDL.LU R239, [R1+0x828] ;  /* 0x0008280001ef7983 */ /* 0x001f280000300800 */
[----:B------:R-:W2:Y:S02]  /*16340*/  LDL.LU R198, [R1+0x394] ;  /* 0x0003940001c67983 */ /* 0x000ea40000300800 */
[----:B--2---:R-:W-:-:S05]  /*16350*/  IADD3 R198, P1, R198, UR14, RZ ;  /* 0x0000000ec6c67c10 */ /* 0x004fca000ff3e0ff */
[----:B------:R0:W-:Y:S04]  /*16360*/  STL [R1+0x394], R198 ;  /* 0x000394c601007387 */ /* 0x0001e80000100800 */
[----:B0-----:R-:W2:Y:S02]  /*16370*/  LDL.LU R198, [R1+0x3b8] ;  /* 0x0003b80001c67983 */ /* 0x001ea40000300800 */
[----:B--2---:R-:W-:-:S05]  /*16380*/  IADD3.X R198, R198, UR15, RZ, P2, !PT ;  /* 0x0000000fc6c67c10 */ /* 0x004fca00097fe4ff */
[----:B------:R0:W-:Y:S04]  /*16390*/  STL [R1+0x3b8], R198 ;  /* 0x0003b8c601007387 */ /* 0x0001e80000100800 */
[----:B0-----:R-:W2:Y:S02]  /*163a0*/  LDL.LU R198, [R1+0x38c] ;  /* 0x00038c0001c67983 */ /* 0x001ea40000300800 */
[----:B--2---:R-:W-:-:S05]  /*163b0*/  IADD3 R198, P2, R198, UR14, RZ ;  /* 0x0000000ec6c67c10 */ /* 0x004fca000ff5e0ff */
[----:B------:R0:W-:Y:S04]  /*163c0*/  STL [R1+0x38c], R198 ;  /* 0x00038cc601007387 */ /* 0x0001e80000100800 */
[----:B0-----:R-:W2:Y:S02]  /*163d0*/  LDL.LU R198, [R1+0x3b0] ;  /* 0x0003b00001c67983 */ /* 0x001ea40000300800 */
[----:B--2---:R-:W-:Y:S02]  /*163e0*/  IADD3.X R198, R198, UR15, RZ, P3, !PT ;  /* 0x0000000fc6c67c10 */ /* 0x004fe40009ffe4ff */
[----:B------:R-:W-:-:S03]  /*163f0*/  IADD3 R248, P3, R248, UR14, RZ ;  /* 0x0000000ef8f87c10 */ /* 0x000fc6000ff7e0ff */
[----:B------:R-:W-:Y:S04]  /*16400*/  STL [R1+0x3b0], R198 ;  /* 0x0003b0c601007387 */ /* 0x000fe80000100800 */
[----:B------:R0:W-:Y:S04]  /*16410*/  STL [R1+0x384], R248 ;  /* 0x000384f801007387 */ /* 0x0001e80000100800 */
[----:B0-----:R-:W2:Y:S04]  /*16420*/  LDL.LU R248, [R1+0x824] ;  /* 0x0008240001f87983 */ /* 0x001ea80000300800 */
[----:B------:R-:W3:Y:S02]  /*16430*/  LDL.LU R198, [R1+0x3a8] ;  /* 0x0003a80001c67983 */ /* 0x000ee40000300800 */
[----:B---3--:R-:W-:-:S05]  /*16440*/  IADD3.X R198, R198, UR15, RZ, P4, !PT ;  /* 0x0000000fc6c67c10 */ /* 0x008fca000a7fe4ff */
[----:B------:R0:W-:Y:S04]  /*16450*/  STL [R1+0x3a8], R198 ;  /* 0x0003a8c601007387 */ /* 0x0001e80000100800 */
[----:B0-----:R-:W3:Y:S01]  /*16460*/  LDL.LU R198, [R1+0x37c] ;  /* 0x00037c0001c67983 */ /* 0x001ee20000300800 */
[----:B------:R-:W-:Y:S02]  /*16470*/  IADD3.X R247, R247, UR15, RZ, P5, !PT ;  /* 0x0000000ff7f77c10 */ /* 0x000fe4000affe4ff */
[----:B---3--:R-:W-:-:S05]  /*16480*/  IADD3 R198, P4, R198, UR14, RZ ;  /* 0x0000000ec6c67c10 */ /* 0x008fca000ff9e0ff */
[----:B------:R-:W-:Y:S04]  /*16490*/  STL [R1+0x37c], R198 ;  /* 0x00037cc601007387 */ /* 0x000fe80000100800 */
[----:B------:R0:W-:Y:S04]  /*164a0*/  STL [R1+0x3a0], R247 ;  /* 0x0003a0f701007387 */ /* 0x0001e80000100800 */
[----:B0-----:R-:W3:Y:S04]  /*164b0*/  LDL.LU R247, [R1+0x820] ;  /* 0x0008200001f77983 */ /* 0x001ee80000300800 */
[----:B------:R-:W4:Y:S02]  /*164c0*/  LDL.LU R198, [R1+0x374] ;  /* 0x0003740001c67983 */ /* 0x000f240000300800 */
        /* <DEDUP_REMOVED lines=104> */
[----:B------:R-:W4:Y:S01]  /*16b50*/  LDL.LU R198, [R1+0x310] ;  /* 0x0003100001c67983 */ /* 0x000f220000300800 */
[----:B--2---:R-:W-:-:S02]  /*16b60*/  IADD3.X R242, R242, UR15, RZ, P6, !PT ;  /* 0x0000000ff2f27c10 */ /* 0x004fc4000b7fe4ff */
[----:B----4-:R-:W-:Y:S02]  /*16b70*/  IADD3.X R198, R198, UR15, RZ, P5, !PT ;  /* 0x0000000fc6c67c10 */ /* 0x010fe4000affe4ff */
[----:B------:R-:W-:-:S03]  /*16b80*/  IADD3 R233, P5, R233, UR14, RZ ;  /* 0x0000000ee9e97c10 */ /* 0x000fc6000ffbe0ff */
[----:B------:R-:W-:Y:S04]  /*16b90*/  STL [R1+0x310], R198 ;  /* 0x000310c601007387 */ /* 0x000fe80000100800 */
[----:B------:R0:W-:Y:S04]  /*16ba0*/  STL [R1+0x2e4], R233 ;  /* 0x0002e4e901007387 */ /* 0x0001e80000100800 */
[----:B0-----:R-:W2:Y:S04]  /*16bb0*/  LDL.LU R233, [R1+0x7f8] ;  /* 0x0007f80001e97983 */ /* 0x001ea80000300800 */
[----:B------:R0:W-:Y:S04]  /*16bc0*/  STL [R1+0x308], R242 ;  /* 0x000308f201007387 */ /* 0x0001e80000100800 */
[----:B0-----:R-:W4:Y:S04]  /*16bd0*/  LDL.LU R242, [R1+0x7f4] ;  /* 0x0007f40001f27983 */ /* 0x001f280000300800 */
[----:B------:R-:W3:Y:S01]  /*16be0*/  LDL.LU R198, [R1+0x2dc] ;  /* 0x0002dc0001c67983 */ /* 0x000ee20000300800 */
[----:B------:R-:W-:-:S02]  /*16bf0*/  IADD3.X R241, R241, UR15, RZ, P1, !PT ;  /* 0x0000000ff1f17c10 */ /* 0x000fc40008ffe4ff */
[----:B---3--:R-:W-:-:S05]  /*16c00*/  IADD3 R198, P6, R198, UR14, RZ ;  /* 0x0000000ec6c67c10 */ /* 0x008fca000ffde0ff */
[----:B------:R-:W-:Y:S04]  /*16c10*/  STL [R1+0x2dc], R198 ;  /* 0x0002dcc601007387 */ /* 0x000fe80000100800 */
[----:B------:R0:W-:Y:S04]  /*16c20*/  STL [R1+0x300], R241 ;  /* 0x000300f101007387 */ /* 0x0001e80000100800 */
[----:B0-----:R-:W3:Y:S04]  /*16c30*/  LDL.LU R241, [R1+0x7f0] ;  /* 0x0007f00001f17983 */ /* 0x001ee80000300800 */
[----:B------:R-:W2:Y:S02]  /*16c40*/  LDL.LU R198, [R1+0x2d4] ;  /* 0x0002d40001c67983 */ /* 0x000ea40000300800 */
        /* <DEDUP_REMOVED lines=8> */
[----:B------:R-:W4:Y:S01]  /*16cd0*/  LDL.LU R198, [R1+0x2f0] ;  /* 0x0002f00001c67983 */ /* 0x000f220000300800 */
[----:B------:R-:W-:-:S02]  /*16ce0*/  IADD3.X R252, R252, UR15, RZ, P4, !PT ;  /* 0x0000000ffcfc7c10 */ /* 0x000fc4000a7fe4ff */
[----:B----4-:R-:W-:Y:S02]  /*16cf0*/  IADD3.X R198, R198, UR15, RZ, P3, !PT ;  /* 0x0000000fc6c67c10 */ /* 0x010fe40009ffe4ff */
[----:B------:R-:W-:-:S03]  /*16d00*/  IADD3 R249, P3, R249, UR14, RZ ;  /* 0x0000000ef9f97c10 */ /* 0x000fc6000ff7e0ff */
[----:B------:R-:W-:Y:S04]  /*16d10*/  STL [R1+0x2f0], R198 ;  /* 0x0002f0c601007387 */ /* 0x000fe80000100800 */
[----:B------:R0:W-:Y:S04]  /*16d20*/  STL [R1+0x2c4], R249 ;  /* 0x0002c4f901007387 */ /* 0x0001e80000100800 */
[----:B0-----:R-:W4:Y:S04]  /*16d30*/  LDL.LU R249, [R1+0x7e8] ;  /* 0x0007e80001f97983 */ /* 0x001f280000300800 */
[----:B------:R0:W-:Y:S04]  /*16d40*/  STL [R1+0x2e8], R252 ;  /* 0x0002e8fc01007387 */ /* 0x0001e80000100800 */
[----:B0-----:R-:W3:Y:S04]  /*16d50*/  LDL.LU R252, [R1+0x7e4] ;  /* 0x0007e40001fc7983 */ /* 0x001ee80000300800 */
[----:B------:R-:W2:Y:S01]  /*16d60*/  LDL.LU R198, [R1+0x2bc] ;  /* 0x0002bc0001c67983 */ /* 0x000ea20000300800 */
[----:B------:R-:W-:-:S02]  /*16d70*/  IADD3.X R230, R230, UR15, RZ, P5, !PT ;  /* 0x0000000fe6e67c10 */ /* 0x000fc4000affe4ff */
[----:B--2---:R-:W-:-:S05]  /*16d80*/  IADD3 R198, P4, R198, UR14, RZ ;  /* 0x0000000ec6c67c10 */ /* 0x004fca000ff9e0ff */
[----:B------:R-:W-:Y:S04]  /*16d90*/  STL [R1+0x2bc], R198 ;  /* 0x0002bcc601007387 */ /* 0x000fe80000100800 */
[----:B------:R0:W-:Y:S04]  /*16da0*/  STL [R1+0x2e0], R230 ;  /* 0x0002e0e601007387 */ /* 0x0001e80000100800 */
[----:B0-----:R-:W2:Y:S04]  /*16db0*/  LDL.LU R230, [R1+0x7e0] ;  /* 0x0007e00001e67983 */ /* 0x001ea80000300800 */
[----:B------:R-:W4:Y:S02]  /*16dc0*/  LDL.LU R198, [R1+0x2b4] ;  /* 0x0002b40001c67983 */ /* 0x000f240000300800 */
[----:B----4-:R-:W-:-:S05]  /*16dd0*/  IADD3 R198, P5, R198, UR14, RZ ;  /* 0x0000000ec6c67c10 */ /* 0x010fca000ffbe0ff */
[----:B------:R0:W-:Y:S04]  /*16de0*/  STL [R1+0x2b4], R198 ;  /* 0x0002b4c601007387 */ /* 0x0001e80000100800 */
[----:B0-----:R-:W4:Y:S02]  /*16df0*/  LDL.LU R198, [R1+0x2d8] ;  /* 0x0002d80001c67983 */ /* 0x001f240000300800 */
[----:B----4-:R-:W-:Y:S02]  /*16e00*/  IADD3.X R198, R198, UR15, RZ, P6, !PT ;  /* 0x0000000fc6c67c10 */ /* 0x010fe4000b7fe4ff */
[----:B------:R-:W-:-:S03]  /*16e10*/  IADD3 R236, P6, R236, UR14, RZ ;  /* 0x0000000eecec7c10 */ /* 0x000fc6000ffde0ff */
[----:B------:R-:W-:Y:S04]  /*16e20*/  STL [R1+0x2d8], R198 ;  /* 0x0002d8c601007387 */ /* 0x000fe80000100800 */
[----:B------:R0:W-:Y:S04]  /*16e30*/  STL [R1+0x2ac], R236 ;  /* 0x0002acec01007387 */ /* 0x0001e80000100800 */
[----:B0-----:R-:W4:Y:S01]  /*16e40*/  LDL.LU R236, [R1+0x7dc] ;  /* 0x0007dc0001ec7983 */ /* 0x001f220000300800 */
[----:B------:R-:W-:Y:S02]  /*16e50*/  IADD3.X R244, R244, UR15, RZ, P2, !PT ;  /* 0x0000000ff4f47c10 */ /* 0x000fe400097fe4ff */
[----:B----4-:R-:W-:-:S02]  /*16e60*/  IADD3.X R236, R236, UR15, RZ, P1, !PT ;  /* 0x0000000fecec7c10 */ /* 0x010fc40008ffe4ff */
[----:B------:R-:W-:-:S03]  /*16e70*/  IADD3 R235, P1, R235, UR14, RZ ;  /* 0x0000000eebeb7c10 */ /* 0x000fc6000ff3e0ff */
[----:B------:R0:W-:Y:S04]  /*16e80*/  STL [R1+0x2d0], R236 ;  /* 0x0002d0ec01007387 */ /* 0x0001e80000100800 */
[----:B0-----:R-:W4:Y:S04]  /*16e90*/  LDL.LU R236, [R1+0x7d8] ;  /* 0x0007d80001ec7983 */ /* 0x001f280000300800 */
[----:B------:R0:W-:Y:S04]  /*16ea0*/  STL [R1+0x2a4], R235 ;  /* 0x0002a4eb01007387 */ /* 0x0001e80000100800 */
[----:B0-----:R-:W4:Y:S04]  /*16eb0*/  LDL.LU R235, [R1+0x7d4] ;  /* 0x0007d40001eb7983 */ /* 0x001f280000300800 */
[----:B------:R0:W-:Y:S04]  /*16ec0*/  STL [R1+0x2c8], R244 ;  /* 0x0002c8f401007387 */ /* 0x0001e80000100800 */
[----:B0-----:R-:W4:Y:S04]  /*16ed0*/  LDL.LU R244, [R1+0x7d0] ;  /* 0x0007d00001f47983 */ /* 0x001f280000300800 */
[----:B------:R-:W2:Y:S01]  /*16ee0*/  LDL.LU R198, [R1+0x29c] ;  /* 0x00029c0001c67983 */ /* 0x000ea20000300800 */
[----:B------:R-:W-:-:S02]  /*16ef0*/  IADD3.X R243, R243, UR15, RZ, P3, !PT ;  /* 0x0000000ff3f37c10 */ /* 0x000fc40009ffe4ff */
[----:B---3--:R-:W-:Y:S01]  /*16f00*/  IADD3 R252, P3, R252, UR14, RZ ;  /* 0x0000000efcfc7c10 */ /* 0x008fe2000ff7e0ff */
[----:B------:R-:W-:Y:S01]  /*16f10*/  WARPGROUP.ARRIVE ;  /* 0x00000000000079c5 */ /* 0x000fe20000000000 */
[----:B------:R-:W-:Y:S01]  /*16f20*/  UMOV UR22, UR6 ;  /* 0x0000000600167c82 */ /* 0x000fe20008000000 */
[----:B------:R-:W-:-:S04]  /*16f30*/  UMOV UR23, UR7 ;  /* 0x0000000700177c82 */ /* 0x000fc80008000000 */
[----:B------:R-:W-:Y:S01]  /*16f40*/  QGMMA.64x256x32.F32.E4M3.E4M3 R24, gdesc[UR20], R24, gsb0 ;  /* 0x03e00000141879f3 */ /* 0x000fe20008000818 */
[----:B--2---:R-:W-:-:S05]  /*16f50*/  IADD3 R198, P2, R198, UR14, RZ ;  /* 0x0000000ec6c67c10 */ /* 0x004fca000ff5e0ff */
[----:B------:R-:W-:Y:S04]  /*16f60*/  STL [R1+0x29c], R198 ;  /* 0x00029cc601007387 */ /* 0x000fe80000100800 */
[----:B------:R0:W-:Y:S04]  /*16f70*/  STL [R1+0x2c0], R243 ;  /* 0x0002c0f301007387 */ /* 0x0001e80000100800 */
[----:B0-----:R-:W2:Y:S04]  /*16f80*/  LDL.LU R243, [R1+0x7cc] ;  /* 0x0007cc0001f37983 */ /* 0x001ea80000300800 */
[----:B------:R0:W-:Y:S04]  /*16f90*/  STL [R1+0x294], R252 ;  /* 0x000294fc01007387 */ /* 0x0001e80000100800 */
[----:B0-----:R-:W3:Y:S04]  /*16fa0*/  LDL.LU R252, [R1+0x7c8] ;  /* 0x0007c80001fc7983 */ /* 0x001ee80000300800 */
[----:B------:R-:W4:Y:S01]  /*16fb0*/  LDL.LU R198, [R1+0x2b8] ;  /* 0x0002b80001c67983 */ /* 0x000f220000300800 */
[----:B------:R-:W-:-:S02]  /*16fc0*/  IADD3.X R230, R230, UR15, RZ, P5, !PT ;  /* 0x0000000fe6e67c10 */ /* 0x000fc4000affe4ff */
[----:B------:R-:W-:Y:S01]  /*16fd0*/  IADD3 R229, P5, R229, UR14, RZ ;  /* 0x0000000ee5e57c10 */ /* 0x000fe2000ffbe0ff */
[----:B------:R-:W-:Y:S02]  /*16fe0*/  WARPGROUP.DEPBAR.LE gsb0, 0x0 ;  /* 0x00008000000079c5 */ /* 0x000fe40000010000 */
[----:B------:R-:W-:Y:S01]  /*16ff0*/  WARPGROUP.ARRIVE ;  /* 0x00000000000079c5 */ /* 0x000fe20000000000 */
[----:B------:R-:W-:Y:S01]  /*17000*/  UMOV UR26, UR10 ;  /* 0x0000000a001a7c82 */ /* 0x000fe20008000000 */
[----:B------:R-:W-:-:S04]  /*17010*/  UMOV UR27, UR11 ;  /* 0x0000000b001b7c82 */ /* 0x000fc80008000000 */
[----:B------:R-:W-:Y:S01]  /*17020*/  QGMMA.64x256x32.F32.E4M3.E4M3 R24, gdesc[UR24], R24, gsb0 ;  /* 0x03e00000181879f3 */ /* 0x000fe20008000818 */
[----:B------:R-:W-:Y:S02]  /*17030*/  IADD3.X R0, R0, UR15, RZ, P6, !PT ;  /* 0x0000000f00007c10 */ /* 0x000fe4000b7fe4ff */
[----:B------:R-:W-:Y:S02]  /*17040*/  IADD3 R199, P6, R199, UR14, RZ ;  /* 0x0000000ec7c77c10 */ /* 0x000fe4000ffde0ff */
[----:B------:R-:W-:Y:S02]  /*17050*/  IADD3.X R200, R200, UR15, RZ, P1, !PT ;  /* 0x0000000fc8c87c10 */ /* 0x000fe40008ffe4ff */
[----:B------:R-:W-:Y:S02]  /*17060*/  IADD3 R201, P1, R201, UR14, RZ ;  /* 0x0000000ec9c97c10 */ /* 0x000fe4000ff3e0ff */
[----:B------:R-:W-:Y:S02]  /*17070*/  IADD3.X R205, R205, UR15, RZ, P2, !PT ;  /* 0x0000000fcdcd7c10 */ /* 0x000fe400097fe4ff */
[----:B------:R-:W-:-:S02]  /*17080*/  IADD3 R209, P2, R209, UR14, RZ ;  /* 0x0000000ed1d17c10 */ /* 0x000fc4000ff5e0ff */
[----:B------:R-:W-:Y:S02]  /*17090*/  IADD3.X R218, R218, UR15, RZ, P3, !PT ;  /* 0x0000000fdada7c10 */ /* 0x000fe40009ffe4ff */
[----:B------:R-:W-:Y:S02]  /*170a0*/  IADD3 R2, P3, R2, UR14, RZ ;  /* 0x0000000e02027c10 */ /* 0x000fe4000ff7e0ff */
[----:B------:R-:W-:Y:S02]  /*170b0*/  IADD3.X R220, R220, UR15, RZ, P5, !PT ;  /* 0x0000000fdcdc7c10 */ /* 0x000fe4000affe4ff */
[----:B------:R-:W-:Y:S02]  /*170c0*/  IADD3 R221, P5, R221, UR14, RZ ;  /* 0x0000000edddd7c10 */ /* 0x000fe4000ffbe0ff */
[----:B------:R-:W-:Y:S02]  /*170d0*/  IADD3.X R222, R222, UR15, RZ, P6, !PT ;  /* 0x0000000fdede7c10 */ /* 0x000fe4000b7fe4ff */
[----:B----4-:R-:W-:-:S02]  /*170e0*/  IADD3.X R198, R198, UR15, RZ, P4, !PT ;  /* 0x0000000fc6c67c10 */ /* 0x010fc4000a7fe4ff */
[----:B------:R-:W-:-:S03]  /*170f0*/  IADD3 R251, P4, R251, UR14, RZ ;  /* 0x0000000efbfb7c10 */ /* 0x000fc6000ff9e0ff */
[----:B------:R-:W-:Y:S04]  /*17100*/  STL [R1+0x2b8], R198 ;  /* 0x0002b8c601007387 */ /* 0x000fe80000100800 */
[----:B------:R0:W-:Y:S04]  /*17110*/  STL [R1+0x28c], R251 ;  /* 0x00028cfb01007387 */ /* 0x0001e80000100800 */
[----:B0-----:R-:W4:Y:S04]  /*17120*/  LDL.LU R251, [R1+0x7c4] ;  /* 0x0007c40001fb7983 */ /* 0x001f280000300800 */
[----:B------:R0:W-:Y:S04]  /*17130*/  STL [R1+0x2b0], R230 ;  /* 0x0002b0e601007387 */ /* 0x0001e80000100800 */
[----:B0-----:R-:W4:Y:S04]  /*17140*/  LDL.LU R230, [R1+0x7c0] ;  /* 0x0007c00001e67983 */ /* 0x001f280000300800 */
[----:B------:R0:W-:Y:S04]  /*17150*/  STL [R1+0x284], R229 ;  /* 0x000284e501007387 */ /* 0x0001e80000100800 */
[----:B0-----:R-:W4:Y:S04]  /*17160*/  LDL.LU R229, [R1+0x7bc] ;  /* 0x0007bc0001e57983 */ /* 0x001f280000300800 */
[----:B------:R0:W-:Y:S01]  /*17170*/  STL [R1+0x2a8], R0 ;  /* 0x0002a80001007387 */ /* 0x0001e20000100800 */
[----:B------:R-:W-:-:S02]  /*17180*/  IADD3.X R3, R3, UR15, RZ, P4, !PT ;  /* 0x0000000f03037c10 */ /* 0x000fc4000a7fe4ff */
[----:B------:R-:W-:Y:S01]  /*17190*/  IADD3 R219, P4, R219, UR14, RZ ;  /* 0x0000000edbdb7c10 */ /* 0x000fe2000ff9e0ff */
[----:B0-----:R1:W5:Y:S04]  /*171a0*/  LDL.LU R0, [R1+0x7b8] ;  /* 0x0007b80001007983 */ /* 0x0013680000300800 */
[----:B------:R1:W-:Y:S04]  /*171b0*/  STL [R1+0x27c], R199 ;  /* 0x00027cc701007387 */ /* 0x0003e80000100800 */
[----:B------:R1:W-:Y:S04]  /*171c0*/  STL [R1+0x2a0], R200 ;  /* 0x0002a0c801007387 */ /* 0x0003e80000100800 */
[----:B------:R1:W-:Y:S04]  /*171d0*/  STL [R1+0x274], R201 ;  /* 0x000274c901007387 */ /* 0x0003e80000100800 */
[----:B------:R1:W-:Y:S01]  /*171e0*/  STL [R1+0x298], R205 ;  /* 0x000298cd01007387 */ /* 0x0003e20000100800 */
[----:B------:R-:W-:-:S03]  /*171f0*/  IADD3 R212, P6, R212, UR14, RZ ;  /* 0x0000000ed4d47c10 */ /* 0x000fc6000ffde0ff */
[----:B------:R1:W-:Y:S01]  /*17200*/  STL [R1+0x26c], R209 ;  /* 0x00026cd101007387 */ /* 0x0003e20000100800 */
[----:B------:R-:W-:-:S03]  /*17210*/  IADD3.X R213, R213, UR15, RZ, P1, !PT ;  /* 0x0000000fd5d57c10 */ /* 0x000fc60008ffe4ff */
        /* <DEDUP_REMOVED lines=46> */
[----:B------:R1:W-:Y:S04]  /*17500*/  STL [R1+0x20c], R195 ;  /* 0x00020cc301007387 */ /* 0x0003e80000100800 */
[----:B------:R1:W-:Y:S04]  /*17510*/  STL [R1+0x230], R193 ;  /* 0x000230c101007387 */ /* 0x0003e80000100800 */
[----:B------:R1:W-:Y:S04]  /*17520*/  STL [R1+0x204], R192 ;  /* 0x000204c001007387 */ /* 0x0003e80000100800 */
[----:B------:R1:W-:Y:S04]  /*17530*/  STL [R1+0x228], R191 ;  /* 0x000228bf01007387 */ /* 0x0003e80000100800 */
[----:B------:R1:W-:Y:S04]  /*17540*/  STL [R1+0x220], R190 ;  /* 0x000220be01007387 */ /* 0x0003e80000100800 */
[----:B------:R1:W-:Y:S04]  /*17550*/  STL [R1+0x218], R188 ;  /* 0x000218bc01007387 */ /* 0x0003e80000100800 */
[----:B------:R1:W-:Y:S04]  /*17560*/  STL [R1+0x210], R187 ;  /* 0x000210bb01007387 */ /* 0x0003e80000100800 */
[----:B------:R1:W-:Y:S04]  /*17570*/  STL [R1+0x208], R186 ;  /* 0x000208ba01007387 */ /* 0x0003e80000100800 */
[----:B------:R1:W-:Y:S01]  /*17580*/  STL [R1+0x200], R184 ;  /* 0x000200b801007387 */ /* 0x0003e20000100800 */
[----:B---3--:R-:W-:-:S02]  /*17590*/  IADD3 R252, P4, R252, UR14, RZ ;  /* 0x0000000efcfc7c10 */ /* 0x008fc4000ff9e0ff */
[----:B------:R-:W-:Y:S02]  /*175a0*/  IADD3 R250, P5, R250, UR14, RZ ;  /* 0x0000000efafa7c10 */ /* 0x000fe4000ffbe0ff */
[----:B------:R-:W-:Y:S02]  /*175b0*/  IADD3 R248, P6, R248, UR14, RZ ;  /* 0x0000000ef8f87c10 */ /* 0x000fe4000ffde0ff */
[----:B------:R-:W-:Y:S02]  /*175c0*/  IADD3 R246, P1, R246, UR14, RZ ;  /* 0x0000000ef6f67c10 */ /* 0x000fe4000ff3e0ff */
[----:B------:R-:W-:Y:S02]  /*175d0*/  IADD3 R244, P2, R244, UR14, RZ ;  /* 0x0000000ef4f47c10 */ /* 0x000fe4000ff5e0ff */
[----:B------:R-:W-:Y:S02]  /*175e0*/  IADD3 R242, P3, R242, UR14, RZ ;  /* 0x0000000ef2f27c10 */ /* 0x000fe4000ff7e0ff */
[----:B------:R-:W-:-:S02]  /*175f0*/  IADD3.X R249, R249, UR15, RZ, P5, !PT ;  /* 0x0000000ff9f97c10 */ /* 0x000fc4000affe4ff */
[----:B------:R-:W-:Y:S02]  /*17600*/  IADD3.X R247, R247, UR15, RZ, P6, !PT ;  /* 0x0000000ff7f77c10 */ /* 0x000fe4000b7fe4ff */
[----:B------:R-:W-:Y:S02]  /*17610*/  IADD3.X R245, R245, UR15, RZ, P1, !PT ;  /* 0x0000000ff5f57c10 */ /* 0x000fe40008ffe4ff */
[----:B--2---:R-:W-:Y:S02]  /*17620*/  IADD3.X R243, R243, UR15, RZ, P2, !PT ;  /* 0x0000000ff3f37c10 */ /* 0x004fe400097fe4ff */
[----:B------:R-:W-:Y:S02]  /*17630*/  IADD3.X R241, R241, UR15, RZ, P3, !PT ;  /* 0x0000000ff1f17c10 */ /* 0x000fe40009ffe4ff */
[----:B------:R-:W-:Y:S02]  /*17640*/  IADD3 R238, P5, R238, UR14, RZ ;  /* 0x0000000eeeee7c10 */ /* 0x000fe4000ffbe0ff */
[----:B------:R-:W-:-:S02]  /*17650*/  IADD3 R236, P6, R236, UR14, RZ ;  /* 0x0000000eecec7c10 */ /* 0x000fc4000ffde0ff */
[----:B------:R-:W-:Y:S02]  /*17660*/  IADD3 R234, P1, R234, UR14, RZ ;  /* 0x0000000eeaea7c10 */ /* 0x000fe4000ff3e0ff */
[----:B------:R-:W-:Y:S01]  /*17670*/  IADD3 R232, P2, R232, UR14, RZ ;  /* 0x0000000ee8e87c10 */ /* 0x000fe2000ff5e0ff */
[----:B------:R-:W-:Y:S02]  /*17680*/  WARPGROUP.DEPBAR.LE gsb0, 0x0 ;  /* 0x00008000000079c5 */ /* 0x000fe40000010000 */
[----:B------:R-:W-:Y:S02]  /*17690*/  IADD3.X R237, R237, UR15, RZ, P5, !PT ;  /* 0x0000000feded7c10 */ /* 0x000fe4000affe4ff */
[----:B------:R-:W-:Y:S02]  /*176a0*/  IADD3.X R235, R235, UR15, RZ, P6, !PT ;  /* 0x0000000febeb7c10 */ /* 0x000fe4000b7fe4ff */
[----:B------:R-:W-:Y:S02]  /*176b0*/  IADD3.X R233, R233, UR15, RZ, P1, !PT ;  /* 0x0000000fe9e97c10 */ /* 0x000fe40008ffe4ff */
[----:B------:R-:W-:-:S02]  /*176c0*/  IADD3.X R231, R231, UR15, RZ, P2, !PT ;  /* 0x0000000fe7e77c10 */ /* 0x000fc400097fe4ff */
[----:B----4-:R-:W-:Y:S02]  /*176d0*/  IADD3.X R251, R251, UR15, RZ, P4, !PT ;  /* 0x0000000ffbfb7c10 */ /* 0x010fe4000a7fe4ff */
[----:B------:R-:W-:-:S04]  /*176e0*/  IADD3 R240, P4, R240, UR14, RZ ;  /* 0x0000000ef0f07c10 */ /* 0x000fc8000ff9e0ff */
[----:B------:R-:W-:Y:S02]  /*176f0*/  IADD3.X R239, R239, UR15, RZ, P4, !PT ;  /* 0x0000000fefef7c10 */ /* 0x000fe4000a7fe4ff */
[----:B------:R-:W-:-:S04]  /*17700*/  IADD3 R230, P3, R230, UR14, RZ ;  /* 0x0000000ee6e67c10 */ /* 0x000fc8000ff7e0ff */
[----:B------:R-:W-:Y:S01]  /*17710*/  IADD3.X R229, R229, UR15, RZ, P3, !PT ;  /* 0x0000000fe5e57c10 */ /* 0x000fe20009ffe4ff */
[----:B-1----:R-:W-:Y:S08]  /*17720*/  @P0 BRA `(.L_x_2) ;  /* 0xffffff4400900947 */ /* 0x002ff0000383ffff */
.L_x_1:
[----:B------:R2:W-:Y:S01]  /*17730*/  STL [R1+0x7c8], R149 ;  /* 0x0007c89501007387 */ /* 0x0005e20000100800 */
[----:B------:R-:W-:Y:S01]  /*17740*/  F2FP.SATFINITE.E4M3.F32.PACK_AB_MERGE_C R27, R27, R26, RZ ;  /* 0x0000001a1b1b723e */ /* 0x000fe200048070ff */
[----:B------:R-:W-:Y:S01]  /*17750*/  ULDC.64 UR6, c[0x0][0x228] ;  /* 0x00008a0000067ab9 */ /* 0x000fe20000000a00 */
[----:B------:R-:W-:Y:S01]  /*17760*/  ULDC UR4, c[0x0][0x22c] ;  /* 0x00008b0000047ab9 */ /* 0x000fe20000000800 */
[----:B------:R-:W3:Y:S01]  /*17770*/  LDL.LU R6, [R1+0x4] ;  /* 0x0000040001067983 */ /* 0x000ee20000300800 */
[----:B------:R-:W-:-:S03]  /*17780*/  ULDC UR5, c[0x0][0x22c] ;  /* 0x00008b0000057ab9 */ /* 0x000fc60000000800 */
[----:B--2---:R-:W3:Y:S04]  /*17790*/  LDL.LU R149, [R1] ;  /* 0x0000000001957983 */ /* 0x004ee80000300800 */
[----:B------:R2:W-:Y:S04]  /*177a0*/  STL [R1+0x7c4], R148 ;  /* 0x0007c49401007387 */ /* 0x0005e80000100800 */
[----:B--2---:R-:W2:Y:S04]  /*177b0*/  LDL.LU R148, [R1+0x8] ;  /* 0x0000080001947983 */ /* 0x004ea80000300800 */
[----:B------:R-:W2:Y:S04]  /*177c0*/  LDL.LU R4, [R1+0xc] ;  /* 0x00000c0001047983 */ /* 0x000ea80000300800 */
[----:B------:R4:W-:Y:S04]  /*177d0*/  STL [R1+0x7c0], R151 ;  /* 0x0007c09701007387 */ /* 0x0009e80000100800 */
[----:B----4-:R-:W4:Y:S04]  /*177e0*/  LDL.LU R151, [R1+0x10] ;  /* 0x0000100001977983 */ /* 0x010f280000300800 */
[----:B-1----:R-:W4:Y:S04]  /*177f0*/  LDL.LU R2, [R1+0x14] ;  /* 0x0000140001027983 */ /* 0x002f280000300800 */
[----:B------:R1:W-:Y:S04]  /*17800*/  STL [R1+0x7bc], R150 ;  /* 0x0007bc9601007387 */ /* 0x0003e80000100800 */
[----:B-1----:R-:W4:Y:S04]  /*17810*/  LDL.LU R150, [R1+0x18] ;  /* 0x0000180001967983 */ /* 0x002f280000300800 */
[----:B------:R-:W4:Y:S04]  /*17820*/  LDL.LU R3, [R1+0x1c] ;  /* 0x00001c0001037983 */ /* 0x000f280000300800 */
[----:B-----5:R1:W-:Y:S04]  /*17830*/  STL [R1+0x7b8], R0 ;  /* 0x0007b80001007387 */ /* 0x0203e80000100800 */
[----:B-1----:R-:W4:Y:S04]  /*17840*/  LDL.LU R0, [R1+0x20] ;  /* 0x0000200001007983 */ /* 0x002f280000300800 */
[----:B------:R-:W4:Y:S04]  /*17850*/  LDL.LU R5, [R1+0x24] ;  /* 0x0000240001057983 */ /* 0x000f280000300800 */
        /* <DEDUP_REMOVED lines=17> */
[----:B0-----:R-:W4:Y:S04]  /*17970*/  LDL.LU R15, [R1+0x6c] ;  /* 0x00006c00010f7983 */ /* 0x001f280000300800 */
        /* <DEDUP_REMOVED lines=99> */
[----:B------:R-:W4:Y:S01]  /*17fb0*/  LDL.LU R192, [R1+0x1fc] ;  /* 0x0001fc0001c07983 */ /* 0x000f220000300800 */
[----:B---3--:R-:W-:-:S02]  /*17fc0*/  F2FP.SATFINITE.E4M3.F32.PACK_AB_MERGE_C R6, R6, R149, RZ ;  /* 0x000000950606723e */ /* 0x008fc400048070ff */
[----:B--2---:R-:W-:Y:S01]  /*17fd0*/  F2FP.SATFINITE.E4M3.F32.PACK_AB_MERGE_C R4, R4, R148, RZ ;  /* 0x000000940404723e */ /* 0x004fe200048070ff */
[----:B------:R-:W2:Y:S01]  /*17fe0*/  LDL.LU R149, [R1+0x7c8] ;  /* 0x0007c80001957983 */ /* 0x000ea20000300800 */
[----:B----4-:R-:W-:Y:S02]  /*17ff0*/  F2FP.SATFINITE.E4M3.F32.PACK_AB_MERGE_C R2, R2, R151, RZ ;  /* 0x000000970202723e */ /* 0x010fe400048070ff */
[----:B------:R-:W-:Y:S01]  /*18000*/  F2FP.SATFINITE.E4M3.F32.PACK_AB_MERGE_C R3, R3, R150, RZ ;  /* 0x000000960303723e */ /* 0x000fe200048070ff */
[----:B------:R-:W2:Y:S01]  /*18010*/  LDL.LU R148, [R1+0x7c4] ;  /* 0x0007c40001947983 */ /* 0x000ea20000300800 */
[----:B------:R-:W-:-:S03]  /*18020*/  F2FP.SATFINITE.E4M3.F32.PACK_AB_MERGE_C R5, R5, R0, RZ ;  /* 0x000000000505723e */ /* 0x000fc600048070ff */
[----:B------:R-:W3:Y:S04]  /*18030*/  LDL.LU R151, [R1+0x7c0] ;  /* 0x0007c00001977983 */ /* 0x000ee80000300800 */
[----:B------:R-:W3:Y:S04]  /*18040*/  LDL.LU R150, [R1+0x7bc] ;  /* 0x0007bc0001967983 */ /* 0x000ee80000300800 */
[----:B------:R-:W4:Y:S01]  /*18050*/  LDL.LU R0, [R1+0x7b8] ;  /* 0x0007b80001007983 */ /* 0x000f220000300800 */
[----:B------:R-:W-:Y:S02]  /*18060*/  F2FP.SATFINITE.E4M3.F32.PACK_AB_MERGE_C R64, R65, R64, RZ ;  /* 0x000000404140723e */ /* 0x000fe400048070ff */
[----:B------:R-:W-:-:S02]  /*18070*/  F2FP.SATFINITE.E4M3.F32.PACK_AB_MERGE_C R29, R29, R28, RZ ;  /* 0x0000001c1d1d723e */ /* 0x000fc400048070ff */
[----:B------:R-:W-:Y:S02]  /*18080*/  F2FP.SATFINITE.E4M3.F32.PACK_AB_MERGE_C R30, R31, R30, RZ ;  /* 0x0000001e1f1e723e */ /* 0x000fe400048070ff */
[----:B------:R-:W-:Y:S02]  /*18090*/  F2FP.SATFINITE.E4M3.F32.PACK_AB_MERGE_C R8, R8, R232, RZ ;  /* 0x000000e80808723e */ /* 0x000fe400048070ff */
[----:B------:R-:W-:Y:S02]  /*180a0*/  F2FP.SATFINITE.E4M3.F32.PACK_AB_MERGE_C R7, R7, R230, RZ ;  /* 0x000000e60707723e */ /* 0x000fe400048070ff */
[----:B------:R-:W-:Y:S02]  /*180b0*/  F2FP.SATFINITE.E4M3.F32.PACK_AB_MERGE_C R9, R9, R234, RZ ;  /* 0x000000ea0909723e */ /* 0x000fe400048070ff */
        /* <DEDUP_REMOVED lines=108> */
[----:B------:R-:W2:Y:S01]  /*18780*/  LDL.LU R197, [R1+0x7b4] ;  /* 0x0007b40001c57983 */ /* 0x000ea20000300800 */
[----:B------:R-:W-:Y:S02]  /*18790*/  F2FP.SATFINITE.E4M3.F32.PACK_AB_MERGE_C R191, R191, R196, RZ ;  /* 0x000000c4bfbf723e */ /* 0x000fe400048070ff */
[----:B------:R-:W-:-:S02]  /*187a0*/  F2FP.SATFINITE.E4M3.F32.PACK_AB_MERGE_C R193, R193, R195, RZ ;  /* 0x000000c3c1c1723e */ /* 0x000fc400048070ff */
[----:B------:R-:W3:Y:S01]  /*187b0*/  LDL.LU R195, [R1+0x7b0] ;  /* 0x0007b00001c37983 */ /* 0x000ee20000300800 */
[----:B------:R-:W0:Y:S01]  /*187c0*/  S2R R196, SR_TID.X ;  /* 0x0000000000c47919 */ /* 0x000e220000002100 */
[----:B------:R-:W-:Y:S02]  /*187d0*/  F2FP.SATFINITE.E4M3.F32.PACK_AB_MERGE_C R192, R192, R194, RZ ;  /* 0x000000c2c0c0723e */ /* 0x000fe400048070ff */
[----:B------:R-:W-:Y:S02]  /*187e0*/  F2FP.SATFINITE.E4M3.F32.PACK_AB_MERGE_C R194, R25, R24, RZ ;  /* 0x0000001819c2723e */ /* 0x000fe400048070ff */
[----:B------:R-:W-:Y:S01]  /*187f0*/  PRMT R27, R27, 0x5410, R30 ;  /* 0x000054101b1b7816 */ /* 0x000fe2000000001e */
[----:B----4-:R-:W-:Y:S02]  /*18800*/  VIADD R26, R0, 0x1 ;  /* 0x00000001001a7836 */ /* 0x010fe40000000000 */
[C---:B0-----:R-:W-:Y:S02]  /*18810*/  IMAD.SHL.U32 R24, R196.reuse, 0x10, RZ ;  /* 0x00000010c4187824 */ /* 0x041fe400078e00ff */
[----:B------:R-:W-:-:S03]  /*18820*/  IMAD.SHL.U32 R25, R196, 0x40, RZ ;  /* 0x00000040c4197824 */ /* 0x000fc600078e00ff */
[----:B------:R-:W-:Y:S02]  /*18830*/  LOP3.LUT R24, R24, 0xf0, RZ, 0xc0, !PT ;  /* 0x000000f018187812 */ /* 0x000fe400078ec0ff */
[----:B------:R-:W-:-:S04]  /*18840*/  LOP3.LUT R25, R25, 0x400, RZ, 0xc0, !PT ;  /* 0x0000040019197812 */ /* 0x000fc800078ec0ff */
[----:B------:R-:W-:Y:S01]  /*18850*/  IADD3 R24, R25, UR12, R24 ;  /* 0x0000000c19187c10 */ /* 0x000fe2000fffe018 */
[----:B------:R-:W-:Y:S01]  /*18860*/  VIADD R25, R0, 0x2 ;  /* 0x0000000200197836 */ /* 0x000fe20000000000 */
[----:B------:R-:W-:Y:S01]  /*18870*/  LOP3.LUT R196, R196, 0x7f, RZ, 0xc0, !PT ;  /* 0x0000007fc4c47812 */ /* 0x000fe200078ec0ff */
[----:B------:R-:W-:Y:S01]  /*18880*/  BAR.SYNC.DEFER_BLOCKING 0x0 ;  /* 0x0000000000007b1d */ /* 0x000fe20000010000 */
[----:B--2---:R-:W-:-:S05]  /*18890*/  LOP3.LUT R65, R197, 0x300, RZ, 0xc0, !PT ;  /* 0x00000300c5417812 */ /* 0x004fca00078ec0ff */
[----:B------:R-:W-:Y:S01]  /*188a0*/  IMAD.IADD R65, R65, 0x1, R24 ;  /* 0x0000000141417824 */ /* 0x000fe200078e0218 */
[----:B---3--:R-:W-:Y:S01]  /*188b0*/  ISETP.GE.AND P0, PT, R195, UR6, PT ;  /* 0x00000006c3007c0c */ /* 0x008fe2000bf06270 */
[----:B------:R-:W-:-:S03]  /*188c0*/  ULDC UR6, c[0x0][0x248] ;  /* 0x0000920000067ab9 */ /* 0x000fc60000000800 */
[----:B------:R-:W-:Y:S01]  /*188d0*/  ISETP.LT.AND P6, PT, R26, UR4, !P0 ;  /* 0x000000041a007c0c */ /* 0x000fe2000c7c1270 */
[C---:B------:R-:W-:Y:S01]  /*188e0*/  VIADD R26, R0.reuse, 0x3 ;  /* 0x00000003001a7836 */ /* 0x040fe20000000000 */
[----:B------:R-:W-:Y:S01]  /*188f0*/  ISETP.LT.AND P4, PT, R25, UR5, !P0 ;  /* 0x0000000519007c0c */ /* 0x000fe2000c781270 */
[----:B------:R-:W-:Y:S01]  /*18900*/  VIADD R25, R0, 0x4 ;  /* 0x0000000400197836 */ /* 0x000fe20000000000 */
[----:B------:R-:W-:Y:S01]  /*18910*/  ULDC UR4, c[0x0][0x22c] ;  /* 0x00008b0000047ab9 */ /* 0x000fe20000000800 */
[----:B------:R-:W-:Y:S01]  /*18920*/  ULDC UR5, c[0x0][0x22c] ;  /* 0x00008b0000057ab9 */ /* 0x000fe20000000800 */
[----:B------:R-:W-:Y:S01]  /*18930*/  ISETP.LT.AND P5, PT, R26, UR4, !P0 ;  /* 0x000000041a007c0c */ /* 0x000fe2000c7a1270 */
[----:B------:R-:W-:Y:S01]  /*18940*/  ULDC UR4, c[0x0][0x244] ;  /* 0x0000910000047ab9 */ /* 0x000fe20000000800 */
[----:B------:R-:W-:Y:S02]  /*18950*/  ISETP.LT.AND P3, PT, R25, UR5, !P0 ;  /* 0x0000000519007c0c */ /* 0x000fe4000c761270 */
[----:B------:R-:W-:-:S02]  /*18960*/  PRMT R24, R6, 0x5410, R2 ;  /* 0x0000541006187816 */ /* 0x000fc40000000002 */
[----:B------:R-:W-:Y:S02]  /*18970*/  PRMT R25, R4, 0x5410, R3 ;  /* 0x0000541004197816 */ /* 0x000fe40000000003 */
[----:B------:R-:W-:-:S05]  /*18980*/  PRMT R26, R194, 0x5410, R29 ;  /* 0x00005410c21a7816 */ /* 0x000fca000000001d */
[----:B------:R0:W-:Y:S01]  /*18990*/  STSM.16.M88.4 [R65], R24 ;  /* 0x0000001841007844 */ /* 0x0001e20000000200 */
[----:B------:R-:W-:Y:S01]  /*189a0*/  LEA R2, R196, UR12, 0x4 ;  /* 0x0000000cc4027c11 */ /* 0x000fe2000f8e20ff */
[----:B------:R-:W-:Y:S01]  /*189b0*/  BAR.SYNC.DEFER_BLOCKING 0x0 ;  /* 0x0000000000007b1d */ /* 0x000fe20000010000 */
[----:B------:R-:W-:Y:S02]  /*189c0*/  PRMT R4, R5, 0x5410, R8 ;  /* 0x0000541005047816 */ /* 0x000fe40000000008 */
[----:B------:R-:W-:-:S03]  /*189d0*/  PRMT R5, R7, 0x5410, R9 ;  /* 0x0000541007057816 */ /* 0x000fc60000000009 */
[----:B------:R-:W1:Y:S01]  /*189e0*/  LDS.128 R28, [R2] ;  /* 0x00000000021c7984 */ /* 0x000e620000000c00 */
[----:B------:R-:W-:Y:S02]  /*189f0*/  PRMT R6, R32, 0x5410, R37 ;  /* 0x0000541020067816 */ /* 0x000fe40000000025 */
[----:B------:R-:W-:Y:S01]  /*18a00*/  PRMT R7, R34, 0x5410, R39 ;  /* 0x0000541022077816 */ /* 0x000fe20000000027 */
[----:B------:R-:W-:Y:S06]  /*18a10*/  BAR.SYNC.DEFER_BLOCKING 0x0 ;  /* 0x0000000000007b1d */ /* 0x000fec0000010000 */
[----:B------:R-:W-:Y:S02]  /*18a20*/  STSM.16.M88.4 [R65], R4 ;  /* 0x0000000441007844 */ /* 0x000fe40000000200 */
[----:B------:R-:W-:Y:S01]  /*18a30*/  BAR.SYNC.DEFER_BLOCKING 0x0 ;  /* 0x0000000000007b1d */ /* 0x000fe20000010000 */
[----:B0-----:R-:W-:-:S02]  /*18a40*/  PRMT R24, R10, 0x5410, R13 ;  /* 0x000054100a187816 */ /* 0x001fc4000000000d */
[----:B------:R-:W-:-:S03]  /*18a50*/  PRMT R25, R11, 0x5410, R12 ;  /* 0x000054100b197816 */ /* 0x000fc6000000000c */
[----:B------:R-:W0:Y:S01]  /*18a60*/  LDS.128 R8, [R2] ;  /* 0x0000000002087984 */ /* 0x000e220000000c00 */
[----:B------:R-:W-:Y:S02]  /*18a70*/  PRMT R26, R40, 0x5410, R45 ;  /* 0x00005410281a7816 */ /* 0x000fe4000000002d */
[----:B------:R-:W-:Y:S01]  /*18a80*/  PRMT R27, R42, 0x5410, R47 ;  /* 0x000054102a1b7816 */ /* 0x000fe2000000002f */
[----:B------:R-:W-:Y:S06]  /*18a90*/  BAR.SYNC.DEFER_BLOCKING 0x0 ;  /* 0x0000000000007b1d */ /* 0x000fec0000010000 */
[----:B------:R2:W-:Y:S02]  /*18aa0*/  STSM.16.M88.4 [R65], R24 ;  /* 0x0000001841007844 */ /* 0x0005e40000000200 */
[----:B------:R-:W-:Y:S06]  /*18ab0*/  BAR.SYNC.DEFER_BLOCKING 0x0 ;  /* 0x0000000000007b1d */ /* 0x000fec0000010000 */
[----:B------:R-:W3:Y:S01]  /*18ac0*/  LDS.128 R4, [R2] ;  /* 0x0000000002047984 */ /* 0x000ee20000000c00 */
[----:B--2---:R-:W-:-:S02]  /*18ad0*/  PRMT R24, R14, 0x5410, R17 ;  /* 0x000054100e187816 */ /* 0x004fc40000000011 */
[----:B------:R-:W-:Y:S01]  /*18ae0*/  PRMT R25, R15, 0x5410, R16 ;  /* 0x000054100f197816 */ /* 0x000fe20000000010 */
[----:B------:R-:W-:Y:S01]  /*18af0*/  BAR.SYNC.DEFER_BLOCKING 0x0 ;  /* 0x0000000000007b1d */ /* 0x000fe20000010000 */
[----:B------:R-:W-:Y:S02]  /*18b00*/  PRMT R26, R48, 0x5410, R53 ;  /* 0x00005410301a7816 */ /* 0x000fe40000000035 */
[----:B------:R-:W-:-:S05]  /*18b10*/  PRMT R27, R50, 0x5410, R55 ;  /* 0x00005410321b7816 */ /* 0x000fca0000000037 */
[----:B------:R-:W-:Y:S01]  /*18b20*/  STSM.16.M88.4 [R65], R24 ;  /* 0x0000001841007844 */ /* 0x000fe20000000200 */
[----:B------:R-:W-:Y:S01]  /*18b30*/  BAR.SYNC.DEFER_BLOCKING 0x0 ;  /* 0x0000000000007b1d */ /* 0x000fe20000010000 */
[----:B------:R-:W-:Y:S02]  /*18b40*/  PRMT R16, R18, 0x5410, R21 ;  /* 0x0000541012107816 */ /* 0x000fe40000000015 */
[----:B------:R-:W-:-:S03]  /*18b50*/  PRMT R17, R19, 0x5410, R20 ;  /* 0x0000541013117816 */ /* 0x000fc60000000014 */
[----:B------:R-:W2:Y:S01]  /*18b60*/  LDS.128 R12, [R2] ;  /* 0x00000000020c7984 */ /* 0x000ea20000000c00 */
[----:B------:R-:W-:Y:S02]  /*18b70*/  PRMT R18, R56, 0x5410, R61 ;  /* 0x0000541038127816 */ /* 0x000fe4000000003d */
[----:B------:R-:W-:Y:S01]  /*18b80*/  PRMT R19, R58, 0x5410, R63 ;  /* 0x000054103a137816 */ /* 0x000fe2000000003f */
[----:B------:R-:W-:Y:S06]  /*18b90*/  BAR.SYNC.DEFER_BLOCKING 0x0 ;  /* 0x0000000000007b1d */ /* 0x000fec0000010000 */
[----:B------:R4:W-:Y:S02]  /*18ba0*/  STSM.16.M88.4 [R65], R16 ;  /* 0x0000001041007844 */ /* 0x0009e40000000200 */
[----:B----4-:R-:W-:-:S02]  /*18bb0*/  PRMT R16, R22, 0x5410, R153 ;  /* 0x0000541016107816 */ /* 0x010fc40000000099 */
[----:B------:R-:W-:Y:S01]  /*18bc0*/  PRMT R17, R23, 0x5410, R152 ;  /* 0x0000541017117816 */ /* 0x000fe20000000098 */
[----:B------:R-:W-:Y:S01]  /*18bd0*/  BAR.SYNC.DEFER_BLOCKING 0x0 ;  /* 0x0000000000007b1d */ /* 0x000fe20000010000 */
[----:B------:R-:W-:Y:S02]  /*18be0*/  PRMT R18, R64, 0x5410, R69 ;  /* 0x0000541040127816 */ /* 0x000fe40000000045 */
[----:B------:R-:W-:-:S03]  /*18bf0*/  PRMT R19, R66, 0x5410, R71 ;  /* 0x0000541042137816 */ /* 0x000fc60000000047 */
[----:B------:R-:W4:Y:S02]  /*18c00*/  LDS.128 R20, [R2] ;  /* 0x0000000002147984 */ /* 0x000f240000000c00 */
[----:B------:R-:W-:Y:S06]  /*18c10*/  BAR.SYNC.DEFER_BLOCKING 0x0 ;  /* 0x0000000000007b1d */ /* 0x000fec0000010000 */
[----:B------:R1:W-:Y:S02]  /*18c20*/  STSM.16.M88.4 [R65], R16 ;  /* 0x0000001041007844 */ /* 0x0003e40000000200 */
[----:B------:R-:W-:Y:S06]  /*18c30*/  BAR.SYNC.DEFER_BLOCKING 0x0 ;  /* 0x0000000000007b1d */ /* 0x000fec0000010000 */
[----:B------:R-:W4:Y:S01]  /*18c40*/  LDS.128 R24, [R2] ;  /* 0x0000000002187984 */ /* 0x000f220000000c00 */
[----:B-1----:R-:W-:-:S02]  /*18c50*/  PRMT R16, R154, 0x5410, R157 ;  /* 0x000054109a107816 */ /* 0x002fc4000000009d */
[----:B------:R-:W-:Y:S02]  /*18c60*/  PRMT R17, R155, 0x5410, R156 ;  /* 0x000054109b117816 */ /* 0x000fe4000000009c */
[----:B------:R-:W-:Y:S02]  /*18c70*/  PRMT R18, R72, 0x5410, R77 ;  /* 0x0000541048127816 */ /* 0x000fe4000000004d */
[----:B------:R-:W-:Y:S01]  /*18c80*/  PRMT R19, R74, 0x5410, R79 ;  /* 0x000054104a137816 */ /* 0x000fe2000000004f */
        /* <DEDUP_REMOVED lines=25> */
[----:B------:R-:W-:Y:S02]  /*18e20*/  STSM.16.M88.4 [R65], R16 ;  /* 0x0000001041007844 */ /* 0x000fe40000000200 */
[----:B------:R-:W-:Y:S01]  /*18e30*/  BAR.SYNC.DEFER_BLOCKING 0x0 ;  /* 0x0000000000007b1d */ /* 0x000fe20000010000 */
[----:B------:R-:W-:-:S02]  /*18e40*/  PRMT R48, R170, 0x5410, R173 ;  /* 0x00005410aa307816 */ /* 0x000fc400000000ad */
[----:B------:R-:W-:-:S03]  /*18e50*/  PRMT R49, R171, 0x5410, R172 ;  /* 0x00005410ab317816 */ /* 0x000fc600000000ac */
[----:B------:R-:W1:Y:S01]  /*18e60*/  LDS.128 R44, [R2] ;  /* 0x00000000022c7984 */ /* 0x000e620000000c00 */
        /* <DEDUP_REMOVED lines=27> */
[----:B------:R0:W-:Y:S02]  /*19020*/  STSM.16.M88.4 [R65], R60 ;  /* 0x0000003c41007844 */ /* 0x0001e40000000200 */
[----:B------:R-:W-:Y:S06]  /*19030*/  BAR.SYNC.DEFER_BLOCKING 0x0 ;  /* 0x0000000000007b1d */ /* 0x000fec0000010000 */
[----:B------:R-:W1:Y:S01]  /*19040*/  LDS.128 R56, [R2] ;  /* 0x0000000002387984 */ /* 0x000e620000000c00 */
[----:B0-----:R-:W-:-:S02]  /*19050*/  PRMT R60, R186, 0x5410, R189 ;  /* 0x00005410ba3c7816 */ /* 0x001fc400000000bd */
[----:B------:R-:W-:Y:S02]  /*19060*/  PRMT R61, R187, 0x5410, R188 ;  /* 0x00005410bb3d7816 */ /* 0x000fe400000000bc */
[----:B------:R-:W-:Y:S02]  /*19070*/  PRMT R62, R136, 0x5410, R141 ;  /* 0x00005410883e7816 */ /* 0x000fe4000000008d */
[----:B------:R-:W-:Y:S01]  /*19080*/  PRMT R63, R138, 0x5410, R143 ;  /* 0x000054108a3f7816 */ /* 0x000fe2000000008f */
[----:B------:R-:W-:Y:S06]  /*19090*/  BAR.SYNC.DEFER_BLOCKING 0x0 ;  /* 0x0000000000007b1d */ /* 0x000fec0000010000 */
[----:B------:R-:W-:Y:S02]  /*190a0*/  STSM.16.M88.4 [R65], R60 ;  /* 0x0000003c41007844 */ /* 0x000fe40000000200 */
[----:B------:R-:W-:Y:S01]  /*190b0*/  BAR.SYNC.DEFER_BLOCKING 0x0 ;  /* 0x0000000000007b1d */ /* 0x000fe20000010000 */
[----:B------:R-:W-:-:S02]  /*190c0*/  F2FP.SATFINITE.E4M3.F32.PACK_AB_MERGE_C R144, R145, R144, RZ ;  /* 0x000000909190723e */ /* 0x000fc400048070ff */
[----:B------:R-:W-:Y:S02]  /*190d0*/  F2FP.SATFINITE.E4M3.F32.PACK_AB_MERGE_C R146, R147, R146, RZ ;  /* 0x000000929392723e */ /* 0x000fe400048070ff */
[----:B------:R-:W-:Y:S02]  /*190e0*/  F2FP.SATFINITE.E4M3.F32.PACK_AB_MERGE_C R149, R149, R148, RZ ;  /* 0x000000949595723e */ /* 0x000fe400048070ff */
[----:B------:R-:W-:Y:S01]  /*190f0*/  F2FP.SATFINITE.E4M3.F32.PACK_AB_MERGE_C R151, R151, R150, RZ ;  /* 0x000000969797723e */ /* 0x000fe200048070ff */
[----:B------:R-:W0:Y:S01]  /*19100*/  LDS.128 R60, [R2] ;  /* 0x00000000023c7984 */ /* 0x000e220000000c00 */
[----:B------:R-:W-:Y:S02]  /*19110*/  PRMT R72, R190, 0x5410, R193 ;  /* 0x00005410be487816 */ /* 0x000fe400000000c1 */
[----:B------:R-:W-:Y:S02]  /*19120*/  PRMT R73, R191, 0x5410, R192 ;  /* 0x00005410bf497816 */ /* 0x000fe400000000c0 */
[----:B------:R-:W-:-:S02]  /*19130*/  PRMT R74, R144, 0x5410, R149 ;  /* 0x00005410904a7816 */ /* 0x000fc40000000095 */
[----:B------:R-:W-:Y:S01]  /*19140*/  PRMT R75, R146, 0x5410, R151 ;  /* 0x00005410924b7816 */ /* 0x000fe20000000097 */
[----:B------:R-:W-:Y:S01]  /*19150*/  BAR.SYNC.DEFER_BLOCKING 0x0 ;  /* 0x0000000000007b1d */ /* 0x000fe20000010000 */
[----:B------:R-:W-:-:S05]  /*19160*/  IMAD R3, R195, UR4, RZ ;  /* 0x00000004c3037c24 */ /* 0x000fca000f8e02ff */
[----:B------:R-:W-:Y:S02]  /*19170*/  ULDC.64 UR4, c[0x0][0x220] ;  /* 0x0000880000047ab9 */ /* 0x000fe40000000a00 */
[C---:B------:R-:W-:Y:S01]  /*19180*/  IADD3 R64, P2, R3.reuse, UR4, RZ ;  /* 0x0000000403407c10 */ /* 0x040fe2000ff5e0ff */
[----:B------:R-:W-:Y:S01]  /*19190*/  ULDC UR4, c[0x0][0x248] ;  /* 0x0000920000047ab9 */ /* 0x000fe20000000800 */
[C---:B------:R-:W-:Y:S01]  /*191a0*/  ISETP.LT.AND P1, PT, R0.reuse, UR7, !P0 ;  /* 0x0000000700007c0c */ /* 0x040fe2000c721270 */
[----:B------:R-:W-:Y:S01]  /*191b0*/  IMAD R68, R0, UR4, RZ ;  /* 0x0000000400447c24 */ /* 0x000fe2000f8e02ff */
[----:B------:R3:W-:Y:S01]  /*191c0*/  STSM.16.M88.4 [R65], R72 ;  /* 0x0000004841007844 */ /* 0x0007e20000000200 */
[----:B------:R-:W-:Y:S01]  /*191d0*/  LEA.HI.X.SX32 R3, R3, UR5, 0x1, P2 ;  /* 0x0000000503037c11 */ /* 0x000fe200090f0eff */
[----:B------:R-:W-:Y:S02]  /*191e0*/  ULDC UR4, c[0x0][0x248] ;  /* 0x0000920000047ab9 */ /* 0x000fe40000000800 */
[CC--:B------:R-:W-:Y:S01]  /*191f0*/  IADD3 R66, P2, R68.reuse, R64.reuse, RZ ;  /* 0x0000004044427210 */ /* 0x0c0fe20007f5e0ff */
[----:B------:R-:W-:Y:S01]  /*19200*/  VIADD R70, R68, UR4 ;  /* 0x0000000444467c36 */ /* 0x000fe20008000000 */
[----:B------:R-:W-:Y:S01]  /*19210*/  PRMT R71, R28, 0x7770, RZ ;  /* 0x000077701c477816 */ /* 0x000fe200000000ff */
[----:B------:R-:W-:Y:S01]  /*19220*/  VIADD R69, R0, 0x5 ;  /* 0x0000000500457836 */ /* 0x000fe20000000000 */
[----:B------:R-:W-:Y:S01]  /*19230*/  LEA.HI.X.SX32 R67, R68, R3, 0x1, P2 ;  /* 0x0000000344437211 */ /* 0x000fe200010f0eff */
[----:B------:R-:W-:Y:S06]  /*19240*/  BAR.SYNC.DEFER_BLOCKING 0x0 ;  /* 0x0000000000007b1d */ /* 0x000fec0000010000 */
[----:B------:R-:W-:Y:S01]  /*19250*/  ULDC UR4, c[0x0][0x22c] ;  /* 0x00008b0000047ab9 */ /* 0x000fe20000000800 */
[----:B------:R-:W-:Y:S01]  /*19260*/  ULDC UR5, c[0x0][0x22c] ;  /* 0x00008b0000057ab9 */ /* 0x000fe20000000800 */
[----:B------:R-:W-:Y:S01]  /*19270*/  ISETP.LT.AND P2, PT, R69, UR4, !P0 ;  /* 0x0000000445007c0c */ /* 0x000fe2000c741270 */
[----:B------:R-:W-:Y:S01]  /*19280*/  ULDC UR4, c[0x0][0x248] ;  /* 0x0000920000047ab9 */ /* 0x000fe20000000800 */
[----:B---3--:R-:W-:Y:S01]  /*19290*/  PRMT R73, R28, 0x7771, RZ ;  /* 0x000077711c497816 */ /* 0x008fe200000000ff */
[----:B------:R-:W-:Y:S01]  /*192a0*/  VIADD R65, R0, 0x6 ;  /* 0x0000000600417836 */ /* 0x000fe20000000000 */
[----:B------:R-:W-:Y:S01]  /*192b0*/  PRMT R77, R29, 0x7770, RZ ;  /* 0x000077701d4d7816 */ /* 0x000fe200000000ff */
[----:B------:R-:W-:Y:S01]  /*192c0*/  ULDC UR7, c[0x0][0x22c] ;  /* 0x00008b0000077ab9 */ /* 0x000fe20000000800 */
[----:B------:R3:W-:Y:S01]  /*192d0*/  @P1 STG.E.U8 desc[UR16][R66.64], R71 ;  /* 0x0000004742001986 */ /* 0x0007e2000c101110 */
[----:B------:R-:W-:-:S04]  /*192e0*/  IADD3 R68, P1, R70, R64, RZ ;  /* 0x0000004046447210 */ /* 0x000fc80007f3e0ff */
[C---:B------:R-:W-:Y:S01]  /*192f0*/  LEA.HI.X.SX32 R69, R70.reuse, R3, 0x1, P1 ;  /* 0x0000000346457211 */ /* 0x040fe200008f0eff */
[----:B------:R-:W-:Y:S01]  /*19300*/  VIADD R70, R70, UR4 ;  /* 0x0000000446467c36 */ /* 0x000fe20008000000 */
[----:B------:R-:W-:-:S03]  /*19310*/  ULDC UR4, c[0x0][0x248] ;  /* 0x0000920000047ab9 */ /* 0x000fc60000000800 */
[----:B------:R2:W-:Y:S01]  /*19320*/  @P6 STG.E.U8 desc[UR16][R68.64], R73 ;  /* 0x0000004944006986 */ /* 0x0005e2000c101110 */
[CC--:B---3--:R-:W-:Y:S01]  /*19330*/  IADD3 R66, P6, R70.reuse, R64.reuse, RZ ;  /* 0x0000004046427210 */ /* 0x0c8fe20007fde0ff */
[C---:B------:R-:W-:Y:S01]  /*19340*/  VIADD R71, R70.reuse, UR4 ;  /* 0x0000000446477c36 */ /* 0x040fe20008000000 */
[----:B------:R-:W-:Y:S01]  /*19350*/  ISETP.LT.AND P1, PT, R65, UR5, !P0 ;  /* 0x0000000541007c0c */ /* 0x000fe2000c721270 */
[----:B------:R-:W-:Y:S01]  /*19360*/  ULDC UR5, c[0x0][0x248] ;  /* 0x0000920000057ab9 */ /* 0x000fe20000000800 */
[-C--:B------:R-:W-:Y:S01]  /*19370*/  LEA.HI.X.SX32 R67, R70, R3.reuse, 0x1, P6 ;  /* 0x0000000346437211 */ /* 0x080fe200030f0eff */
[C---:B------:R-:W-:Y:S01]  /*19380*/  VIADD R72, R71.reuse, UR5 ;  /* 0x0000000547487c36 */ /* 0x040fe20008000000 */
[CC--:B------:R-:W-:Y:S01]  /*19390*/  IADD3 R70, P6, R71.reuse, R64.reuse, RZ ;  /* 0x0000004047467210 */ /* 0x0c0fe20007fde0ff */
[----:B------:R-:W-:Y:S01]  /*193a0*/  VIADD R65, R0, 0x7 ;  /* 0x0000000700417836 */ /* 0x000fe20000000000 */
[----:B------:R-:W-:Y:S01]  /*193b0*/  ULDC UR4, c[0x0][0x22c] ;  /* 0x00008b0000047ab9 */ /* 0x000fe20000000800 */
[----:B------:R3:W-:Y:S01]  /*193c0*/  @P4 STG.E.U8 desc[UR16][R66.64], R77 ;  /* 0x0000004d42004986 */ /* 0x0007e2000c101110 */
[----:B------:R-:W-:Y:S01]  /*193d0*/  LEA.HI.X.SX32 R71, R71, R3, 0x1, P6 ;  /* 0x0000000347477211 */ /* 0x000fe200030f0eff */
[----:B------:R-:W-:Y:S01]  /*193e0*/  ULDC UR5, c[0x0][0x22c] ;  /* 0x00008b0000057ab9 */ /* 0x000fe20000000800 */
[----:B--2---:R-:W-:-:S02]  /*193f0*/  IADD3 R68, P6, R72, R64, RZ ;  /* 0x0000004048447210 */ /* 0x004fc40007fde0ff */
[----:B------:R-:W-:Y:S01]  /*19400*/  ISETP.LT.AND P4, PT, R65, UR4, !P0 ;  /* 0x0000000441007c0c */ /* 0x000fe2000c781270 */
[----:B------:R-:W-:Y:S01]  /*19410*/  VIADD R65, R0, 0x8 ;  /* 0x0000000800417836 */ /* 0x000fe20000000000 */
[----:B------:R-:W-:Y:S01]  /*19420*/  PRMT R75, R29, 0x7771, RZ ;  /* 0x000077711d4b7816 */ /* 0x000fe200000000ff */
[----:B------:R-:W-:Y:S01]  /*19430*/  ULDC UR4, c[0x0][0x248] ;  /* 0x0000920000047ab9 */ /* 0x000fe20000000800 */
[C---:B------:R-:W-:Y:S01]  /*19440*/  LEA.HI.X.SX32 R69, R72.reuse, R3, 0x1, P6 ;  /* 0x0000000348457211 */ /* 0x040fe200030f0eff */
[----:B------:R-:W-:Y:S01]  /*19450*/  VIADD R72, R72, UR4 ;  /* 0x0000000448487c36 */ /* 0x000fe20008000000 */
[----:B------:R-:W-:Y:S01]  /*19460*/  PRMT R73, R30, 0x7770, RZ ;  /* 0x000077701e497816 */ /* 0x000fe200000000ff */
[----:B------:R2:W-:Y:S01]  /*19470*/  @P5 STG.E.U8 desc[UR16][R70.64], R75 ;  /* 0x0000004b46005986 */ /* 0x0005e2000c101110 */
[----:B------:R-:W-:Y:S01]  /*19480*/  ISETP.LT.AND P6, PT, R65, UR5, !P0 ;  /* 0x0000000541007c0c */ /* 0x000fe2000c7c1270 */
[----:B------:R-:W-:Y:S01]  /*19490*/  VIADD R65, R0, 0x9 ;  /* 0x0000000900417836 */ /* 0x000fe20000000000 */
[----:B------:R-:W-:Y:S01]  /*194a0*/  ULDC UR4, c[0x0][0x248] ;  /* 0x0000920000047ab9 */ /* 0x000fe20000000800 */
[----:B------:R4:W-:Y:S01]  /*194b0*/  @P3 STG.E.U8 desc[UR16][R68.64], R73 ;  /* 0x0000004944003986 */ /* 0x0009e2000c101110 */
[----:B---3--:R-:W-:Y:S01]  /*194c0*/  IADD3 R66, P3, R72, R64, RZ ;  /* 0x0000004048427210 */ /* 0x008fe20007f7e0ff */
[----:B------:R-:W-:-:S02]  /*194d0*/  ULDC UR5, c[0x0][0x22c] ;  /* 0x00008b0000057ab9 */ /* 0x000fc40000000800 */
[----:B------:R-:W-:Y:S01]  /*194e0*/  ISETP.LT.AND P5, PT, R65, UR5, !P0 ;  /* 0x0000000541007c0c */ /* 0x000fe2000c7a1270 */
[----:B------:R-:W-:Y:S01]  /*194f0*/  VIADD R65, R0, 0xa ;  /* 0x0000000a00417836 */ /* 0x000fe20000000000 */
[C---:B------:R-:W-:Y:S01]  /*19500*/  LEA.HI.X.SX32 R67, R72.reuse, R3, 0x1, P3 ;  /* 0x0000000348437211 */ /* 0x040fe200018f0eff */
[----:B------:R-:W-:Y:S01]  /*19510*/  ULDC UR5, c[0x0][0x22c] ;  /* 0x00008b0000057ab9 */ /* 0x000fe20000000800 */
[----:B--2---:R-:W-:Y:S01]  /*19520*/  VIADD R70, R72, UR4 ;  /* 0x0000000448467c36 */ /* 0x004fe20008000000 */
[----:B------:R-:W-:Y:S01]  /*19530*/  PRMT R75, R30, 0x7771, RZ ;  /* 0x000077711e4b7816 */ /* 0x000fe200000000ff */
[----:B------:R-:W-:-:S03]  /*19540*/  ULDC UR4, c[0x0][0x22c] ;  /* 0x00008b0000047ab9 */ /* 0x000fc60000000800 */
[C---:B----4-:R-:W-:Y:S01]  /*19550*/  IADD3 R68, P3, R70.reuse, R64, RZ ;  /* 0x0000004046447210 */ /* 0x050fe20007f7e0ff */
[----:B------:R2:W-:Y:S01]  /*19560*/  @P2 STG.E.U8 desc[UR16][R66.64], R75 ;  /* 0x0000004b42002986 */ /* 0x0005e2000c101110 */
[----:B------:R-:W-:Y:S01]  /*19570*/  ISETP.LT.AND P2, PT, R65, UR4, !P0 ;  /* 0x0000000441007c0c */ /* 0x000fe2000c741270 */
[----:B------:R-:W-:Y:S01]  /*19580*/  ULDC UR4, c[0x0][0x248] ;  /* 0x0000920000047ab9 */ /* 0x000fe20000000800 */
[C---:B------:R-:W-:Y:S01]  /*19590*/  LEA.HI.X.SX32 R69, R70.reuse, R3, 0x1, P3 ;  /* 0x0000000346457211 */ /* 0x040fe200018f0eff */
[----:B------:R-:W-:Y:S01]  /*195a0*/  VIADD R72, R70, UR4 ;  /* 0x0000000446487c36 */ /* 0x000fe20008000000 */
[----:B------:R-:W-:Y:S01]  /*195b0*/  PRMT R73, R31, 0x7770, RZ ;  /* 0x000077701f497816 */ /* 0x000fe200000000ff */
[----:B------:R-:W-:Y:S01]  /*195c0*/  VIADD R65, R0, 0xb ;  /* 0x0000000b00417836 */ /* 0x000fe20000000000 */
[----:B------:R-:W-:-:S03]  /*195d0*/  ULDC UR4, c[0x0][0x22c] ;  /* 0x00008b0000047ab9 */ /* 0x000fc60000000800 */
[----:B------:R3:W-:Y:S01]  /*195e0*/  @P1 STG.E.U8 desc[UR16][R68.64], R73 ;  /* 0x0000004944001986 */ /* 0x0007e2000c101110 */
[C---:B------:R-:W-:Y:S02]  /*195f0*/  IADD3 R70, P1, R72.reuse, R64, RZ ;  /* 0x0000004048467210 */ /* 0x040fe40007f3e0ff */
        /* <DEDUP_REMOVED lines=8> */
[CC--:B--2---:R-:W-:Y:S01]  /*19680*/  IADD3 R66, P4, R72.reuse, R64.reuse, RZ ;  /* 0x0000004048427210 */ /* 0x0c4fe20007f9e0ff */
[C---:B---3--:R-:W-:Y:S01]  /*19690*/  VIADD R69, R72.reuse, UR4 ;  /* 0x0000000448457c36 */ /* 0x048fe20008000000 */
[----:B------:R-:W-:Y:S01]  /*196a0*/  ISETP.LT.AND P1, PT, R65, UR5, !P0 ;  /* 0x0000000541007c0c */ /* 0x000fe2000c721270 */
[----:B------:R-:W-:Y:S01]  /*196b0*/  ULDC UR5, c[0x0][0x248] ;  /* 0x0000920000057ab9 */ /* 0x000fe20000000800 */
[-C--:B------:R-:W-:Y:S01]  /*196c0*/  LEA.HI.X.SX32 R67, R72, R3.reuse, 0x1, P4 ;  /* 0x0000000348437211 */ /* 0x080fe200020f0eff */
[C---:B------:R-:W-:Y:S01]  /*196d0*/  VIADD R72, R69.reuse, UR5 ;  /* 0x0000000545487c36 */ /* 0x040fe20008000000 */
[----:B------:R-:W-:Y:S01]  /*196e0*/  PRMT R75, R28, 0x7772, RZ ;  /* 0x000077721c4b7816 */ /* 0x000fe200000000ff */
[----:B------:R-:W-:Y:S01]  /*196f0*/  VIADD R65, R0, 0xd ;  /* 0x0000000d00417836 */ /* 0x000fe20000000000 */
[CC--:B------:R-:W-:Y:S01]  /*19700*/  IADD3 R68, P4, R69.reuse, R64.reuse, RZ ;  /* 0x0000004045447210 */ /* 0x0c0fe20007f9e0ff */
[----:B------:R-:W-:Y:S01]  /*19710*/  ULDC UR4, c[0x0][0x22c] ;  /* 0x00008b0000047ab9 */ /* 0x000fe20000000800 */
[----:B------:R-:W-:Y:S01]  /*19720*/  PRMT R73, R28, 0x7773, RZ ;  /* 0x000077731c497816 */ /* 0x000fe200000000ff */
[----:B------:R2:W-:Y:S01]  /*19730*/  @P6 STG.E.U8 desc[UR16][R66.64], R75 ;  /* 0x0000004b42006986 */ /* 0x0005e2000c101110 */
[----:B----4-:R-:W-:Y:S01]  /*19740*/  IADD3 R70, P6, R72, R64, RZ ;  /* 0x0000004048467210 */ /* 0x010fe20007fde0ff */
[----:B------:R-:W-:Y:S01]  /*19750*/  ULDC UR5, c[0x0][0x22c] ;  /* 0x00008b0000057ab9 */ /* 0x000fe20000000800 */
[----:B------:R-:W-:-:S02]  /*19760*/  LEA.HI.X.SX32 R69, R69, R3, 0x1, P4 ;  /* 0x0000000345457211 */ /* 0x000fc400020f0eff */
[----:B------:R-:W-:Y:S01]  /*19770*/  ISETP.LT.AND P4, PT, R65, UR4, !P0 ;  /* 0x0000000441007c0c */ /* 0x000fe2000c781270 */
[----:B------:R-:W-:Y:S01]  /*19780*/  ULDC UR4, c[0x0][0x248] ;  /* 0x0000920000047ab9 */ /* 0x000fe20000000800 */
[C---:B------:R-:W-:Y:S01]  /*19790*/  LEA.HI.X.SX32 R71, R72.reuse, R3, 0x1, P6 ;  /* 0x0000000348477211 */ /* 0x040fe200030f0eff */
[----:B------:R-:W-:Y:S01]  /*197a0*/  VIADD R72, R72, UR4 ;  /* 0x0000000448487c36 */ /* 0x000fe20008000000 */
[----:B------:R-:W-:Y:S01]  /*197b0*/  PRMT R65, R29, 0x7772, RZ ;  /* 0x000077721d417816 */ /* 0x000fe200000000ff */
[----:B------:R-:W-:Y:S01]  /*197c0*/  VIADD R28, R0, 0xe ;  /* 0x0000000e001c7836 */ /* 0x000fe20000000000 */
[----:B------:R3:W-:Y:S01]  /*197d0*/  @P5 STG.E.U8 desc[UR16][R68.64], R73 ;  /* 0x0000004944005986 */ /* 0x0007e2000c101110 */
[----:B------:R-:W-:-:S03]  /*197e0*/  ULDC UR4, c[0x0][0x248] ;  /* 0x0000920000047ab9 */ /* 0x000fc60000000800 */
[----:B------:R4:W-:Y:S01]  /*197f0*/  @P2 STG.E.U8 desc[UR16][R70.64], R65 ;  /* 0x0000004146002986 */ /* 0x0009e2000c101110 */
[-C--:B--2---:R-:W-:Y:S02]  /*19800*/  IADD3 R66, P2, R72, R64.reuse, RZ ;  /* 0x0000004048427210 */ /* 0x084fe40007f5e0ff */
[----:B------:R-:W-:Y:S01]  /*19810*/  ISETP.LT.AND P6, PT, R28, UR5, !P0 ;  /* 0x000000051c007c0c */ /* 0x000fe2000c7c1270 */
[----:B------:R-:W-:Y:S01]  /*19820*/  VIADD R28, R0, 0xf ;  /* 0x0000000f001c7836 */ /* 0x000fe20000000000 */
[CC--:B------:R-:W-:Y:S01]  /*19830*/  LEA.HI.X.SX32 R67, R72.reuse, R3.reuse, 0x1, P2 ;  /* 0x0000000348437211 */ /* 0x0c0fe200010f0eff */
[----:B------:R-:W-:Y:S01]  /*19840*/  ULDC UR5, c[0x0][0x22c] ;  /* 0x00008b0000057ab9 */ /* 0x000fe20000000800 */
[----:B---3--:R-:W-:Y:S01]  /*19850*/  VIADD R68, R72, UR4 ;  /* 0x0000000448447c36 */ /* 0x008fe20008000000 */
[----:B------:R-:W-:Y:S01]  /*19860*/  PRMT R73, R29, 0x7773, RZ ;  /* 0x000077731d497816 */ /* 0x000fe200000000ff */
[----:B------:R-:W-:Y:S01]  /*19870*/  VIADD R29, R0, 0x10 ;  /* 0x00000010001d7836 */ /* 0x000fe20000000000 */
[----:B------:R-:W-:Y:S01]  /*19880*/  ISETP.LT.AND P5, PT, R28, UR5, !P0 ;  /* 0x000000051c007c0c */ /* 0x000fe2000c7a1270 */
[----:B------:R-:W-:Y:S01]  /*19890*/  ULDC UR4, c[0x0][0x22c] ;  /* 0x00008b0000047ab9 */ /* 0x000fe20000000800 */
[C---:B------:R-:W-:Y:S01]  /*198a0*/  IADD3 R28, P2, R68.reuse, R64, RZ ;  /* 0x00000040441c7210 */ /* 0x040fe20007f5e0ff */
[----:B------:R2:W-:Y:S01]  /*198b0*/  @P3 STG.E.U8 desc[UR16][R66.64], R73 ;  /* 0x0000004942003986 */ /* 0x0005e2000c101110 */
[----:B------:R-:W-:Y:S01]  /*198c0*/  ISETP.LT.AND P3, PT, R29, UR4, !P0 ;  /* 0x000000041d007c0c */ /* 0x000fe2000c761270 */
[----:B------:R-:W-:Y:S01]  /*198d0*/  ULDC UR4, c[0x0][0x248] ;  /* 0x0000920000047ab9 */ /* 0x000fe20000000800 */
[C---:B------:R-:W-:Y:S01]  /*198e0*/  LEA.HI.X.SX32 R29, R68.reuse, R3, 0x1, P2 ;  /* 0x00000003441d7211 */ /* 0x040fe200010f0eff */
[----:B----4-:R-:W-:Y:S01]  /*198f0*/  VIADD R70, R68, UR4 ;  /* 0x0000000444467c36 */ /* 0x010fe20008000000 */
[----:B------:R-:W-:Y:S01]  /*19900*/  PRMT R71, R30, 0x7772, RZ ;  /* 0x000077721e477816 */ /* 0x000fe200000000ff */
[----:B------:R-:W-:Y:S01]  /*19910*/  VIADD R65, R0, 0x11 ;  /* 0x0000001100417836 */ /* 0x000fe20000000000 */
[----:B------:R-:W-:Y:S01]  /*19920*/  ULDC UR4, c[0x0][0x22c] ;  /* 0x00008b0000047ab9 */ /* 0x000fe20000000800 */
[----:B------:R-:W-:-:S02]  /*19930*/  ULDC UR5, c[0x0][0x22c] ;  /* 0x00008b0000057ab9 */ /* 0x000fc40000000800 */
[----:B------:R3:W-:Y:S01]  /*19940*/  @P1 STG.E.U8 desc[UR16][R28.64], R71 ;  /* 0x000000471c001986 */ /* 0x0007e2000c101110 */
[CC--:B------:R-:W-:Y:S02]  /*19950*/  IADD3 R68, P1, R70.reuse, R64.reuse, RZ ;  /* 0x0000004046447210 */ /* 0x0c0fe40007f3e0ff */
[----:B------:R-:W-:Y:S01]  /*19960*/  ISETP.LT.AND P2, PT, R65, UR4, !P0 ;  /* 0x0000000441007c0c */ /* 0x000fe2000c741270 */
[----:B------:R-:W-:Y:S01]  /*19970*/  ULDC UR4, c[0x0][0x248] ;  /* 0x0000920000047ab9 */ /* 0x000fe20000000800 */
[C---:B------:R-:W-:Y:S01]  /*19980*/  LEA.HI.X.SX32 R69, R70.reuse, R3, 0x1, P1 ;  /* 0x0000000346457211 */ /* 0x040fe200008f0eff */
[----:B------:R-:W-:Y:S01]  /*19990*/  VIADD R70, R70, UR4 ;  /* 0x0000000446467c36 */ /* 0x000fe20008000000 */
[----:B--2---:R-:W-:Y:S01]  /*199a0*/  PRMT R67, R30, 0x7773, RZ ;  /* 0x000077731e437816 */ /* 0x004fe200000000ff */
[----:B------:R-:W-:Y:S02]  /*199b0*/  ULDC UR4, c[0x0][0x248] ;  /* 0x0000920000047ab9 */ /* 0x000fe40000000800 */
[C---:B------:R-:W-:Y:S01]  /*199c0*/  VIADD R66, R70.reuse, UR4 ;  /* 0x0000000446427c36 */ /* 0x040fe20008000000 */
[----:B------:R-:W-:Y:S01]  /*199d0*/  ULDC UR4, c[0x0][0x248] ;  /* 0x0000920000047ab9 */ /* 0x000fe20000000800 */
[----:B------:R2:W-:Y:S01]  /*199e0*/  @P4 STG.E.U8 desc[UR16][R68.64], R67 ;  /* 0x0000004344004986 */ /* 0x0005e2000c101110 */
[----:B---3--:R-:W-:Y:S01]  /*199f0*/  IADD3 R28, P4, R70, R64, RZ ;  /* 0x00000040461c7210 */ /* 0x008fe20007f9e0ff */
[----:B------:R-:W-:Y:S01]  /*19a00*/  VIADD R65, R0, 0x12 ;  /* 0x0000001200417836 */ /* 0x000fe20000000000 */
[----:B------:R-:W-:-:S02]  /*19a10*/  PRMT R73, R31, 0x7772, RZ ;  /* 0x000077721f497816 */ /* 0x000fc400000000ff */
[-C--:B------:R-:W-:Y:S02]  /*19a20*/  LEA.HI.X.SX32 R29, R70, R3.reuse, 0x1, P4 ;  /* 0x00000003461d7211 */ /* 0x080fe400020f0eff */
[CC--:B------:R-:W-:Y:S02]  /*19a30*/  IADD3 R30, P4, R66.reuse, R64.reuse, RZ ;  /* 0x00000040421e7210 */ /* 0x0c0fe40007f9e0ff */
[----:B------:R-:W-:Y:S01]  /*19a40*/  ISETP.LT.AND P1, PT, R65, UR5, !P0 ;  /* 0x0000000541007c0c */ /* 0x000fe2000c721270 */
[----:B--2---:R-:W-:Y:S01]  /*19a50*/  VIADD R68, R66, UR4 ;  /* 0x0000000442447c36 */ /* 0x004fe20008000000 */
[----:B------:R-:W-:Y:S01]  /*19a60*/  PRMT R71, R31, 0x7773, RZ ;  /* 0x000077731f477816 */ /* 0x000fe200000000ff */
[----:B------:R-:W-:Y:S01]  /*19a70*/  VIADD R65, R0, 0x13 ;  /* 0x0000001300417836 */ /* 0x000fe20000000000 */
[-C--:B------:R-:W-:Y:S01]  /*19a80*/  LEA.HI.X.SX32 R31, R66, R3.reuse, 0x1, P4 ;  /* 0x00000003421f7211 */ /* 0x080fe200020f0eff */
[----:B------:R2:W-:Y:S01]  /*19a90*/  @P6 STG.E.U8 desc[UR16][R28.64], R73 ;  /* 0x000000491c006986 */ /* 0x0005e2000c101110 */
[-C--:B------:R-:W-:Y:S01]  /*19aa0*/  IADD3 R66, P6, R68, R64.reuse, RZ ;  /* 0x0000004044427210 */ /* 0x080fe20007fde0ff */
[----:B------:R-:W-:Y:S01]  /*19ab0*/  ULDC UR5, c[0x0][0x22c] ;  /* 0x00008b0000057ab9 */ /* 0x000fe20000000800 */
[----:B------:R-:W-:Y:S01]  /*19ac0*/  ULDC UR4, c[0x0][0x248] ;  /* 0x0000920000047ab9 */ /* 0x000fe20000000800 */
[----:B------:R-:W-:Y:S01]  /*19ad0*/  ISETP.LT.AND P4, PT, R65, UR5, !P0 ;  /* 0x0000000541007c0c */ /* 0x000fe2000c781270 */
[----:B------:R-:W-:Y:S01]  /*19ae0*/  VIADD R65, R0, 0x14 ;  /* 0x0000001400417836 */ /* 0x000fe20000000000 */
[CC--:B------:R-:W-:Y:S01]  /*19af0*/  LEA.HI.X.SX32 R67, R68.reuse, R3.reuse, 0x1, P6 ;  /* 0x0000000344437211 */ /* 0x0c0fe200030f0eff */
[----:B------:R-:W-:Y:S01]  /*19b00*/  VIADD R68, R68, UR4 ;  /* 0x0000000444447c36 */ /* 0x000fe20008000000 */
[----:B------:R-:W-:Y:S01]  /*19b10*/  PRMT R75, R8, 0x7770, RZ ;  /* 0x00007770084b7816 */ /* 0x000fe200000000ff */
[----:B------:R3:W-:Y:S01]  /*19b20*/  @P5 STG.E.U8 desc[UR16][R30.64], R71 ;  /* 0x000000471e005986 */ /* 0x0007e2000c101110 */
[----:B------:R-:W-:Y:S01]  /*19b30*/  ULDC UR5, c[0x0][0x22c] ;  /* 0x00008b0000057ab9 */ /* 0x000fe20000000800 */
[----:B------:R-:W-:Y:S01]  /*19b40*/  ULDC UR4, c[0x0][0x248] ;  /* 0x0000920000047ab9 */ /* 0x000fe20000000800 */
[----:B--2---:R-:W-:Y:S01]  /*19b50*/  VIADD R29, R0, 0x15 ;  /* 0x00000015001d7836 */ /* 0x004fe20000000000 */
[----:B------:R2:W-:Y:S01]  /*19b60*/  @P3 STG.E.U8 desc[UR16][R66.64], R75 ;  /* 0x0000004b42003986 */ /* 0x0005e2000c101110 */
[----:B------:R-:W-:Y:S01]  /*19b70*/  ISETP.LT.AND P6, PT, R65, UR5, !P0 ;  /* 0x0000000541007c0c */ /* 0x000fe2000c7c1270 */
[----:B------:R-:W-:Y:S01]  /*19b80*/  ULDC UR5, c[0x0][0x22c] ;  /* 0x00008b0000057ab9 */ /* 0x000fe20000000800 */
[C---:B------:R-:W-:Y:S01]  /*19b90*/  IADD3 R28, P3, R68.reuse, R64, RZ ;  /* 0x00000040441c7210 */ /* 0x040fe20007f7e0ff */
[C---:B------:R-:W-:Y:S01]  /*19ba0*/  VIADD R69, R68.reuse, UR4 ;  /* 0x0000000444457c36 */ /* 0x040fe20008000000 */
[----:B------:R-:W-:Y:S01]  /*19bb0*/  ISETP.LT.AND P5, PT, R29, UR5, !P0 ;  /* 0x000000051d007c0c */ /* 0x000fe2000c7a1270 */
[----:B------:R-:W-:Y:S01]  /*19bc0*/  ULDC UR4, c[0x0][0x22c] ;  /* 0x00008b0000047ab9 */ /* 0x000fe20000000800 */
[----:B------:R-:W-:Y:S01]  /*19bd0*/  LEA.HI.X.SX32 R29, R68, R3, 0x1, P3 ;  /* 0x00000003441d7211 */ /* 0x000fe200018f0eff */
[----:B---3--:R-:W-:Y:S01]  /*19be0*/  VIADD R31, R0, 0x16 ;  /* 0x00000016001f7836 */ /* 0x008fe20000000000 */
[----:B------:R-:W-:-:S02]  /*19bf0*/  PRMT R71, R8, 0x7771, RZ ;  /* 0x0000777108477816 */ /* 0x000fc400000000ff */
[----:B------:R-:W-:Y:S01]  /*19c00*/  PRMT R73, R9, 0x7770, RZ ;  /* 0x0000777009497816 */ /* 0x000fe200000000ff */
[----:B------:R-:W-:Y:S01]  /*19c10*/  VIADD R65, R0, 0x17 ;  /* 0x0000001700417836 */ /* 0x000fe20000000000 */
[-C--:B------:R-:W-:Y:S01]  /*19c20*/  IADD3 R30, P3, R69, R64.reuse, RZ ;  /* 0x00000040451e7210 */ /* 0x080fe20007f7e0ff */
[----:B------:R3:W-:Y:S01]  /*19c30*/  @P2 STG.E.U8 desc[UR16][R28.64], R71 ;  /* 0x000000471c002986 */ /* 0x0007e2000c101110 */
[----:B------:R-:W-:Y:S01]  /*19c40*/  ISETP.LT.AND P2, PT, R31, UR4, !P0 ;  /* 0x000000041f007c0c */ /* 0x000fe2000c741270 */
[----:B------:R-:W-:Y:S01]  /*19c50*/  ULDC UR4, c[0x0][0x248] ;  /* 0x0000920000047ab9 */ /* 0x000fe20000000800 */
[C---:B------:R-:W-:Y:S01]  /*19c60*/  LEA.HI.X.SX32 R31, R69.reuse, R3, 0x1, P3 ;  /* 0x00000003451f7211 */ /* 0x040fe200018f0eff */
[----:B------:R-:W-:Y:S01]  /*19c70*/  VIADD R69, R69, UR4 ;  /* 0x0000000445457c36 */ /* 0x000fe20008000000 */
[----:B------:R-:W-:Y:S01]  /*19c80*/  ULDC UR4, c[0x0][0x22c] ;  /* 0x00008b0000047ab9 */ /* 0x000fe20000000800 */
[----:B------:R-:W-:Y:S02]  /*19c90*/  ULDC UR5, c[0x0][0x22c] ;  /* 0x00008b0000057ab9 */ /* 0x000fe40000000800 */
[----:B------:R4:W-:Y:S01]  /*19ca0*/  @P1 STG.E.U8 desc[UR16][R30.64], R73 ;  /* 0x000000491e001986 */ /* 0x0009e2000c101110 */
[----:B--2---:R-:W-:-:S02]  /*19cb0*/  IADD3 R66, P1, R69, R64, RZ ;  /* 0x0000004045427210 */ /* 0x004fc40007f3e0ff */
[----:B------:R-:W-:Y:S01]  /*19cc0*/  ISETP.LT.AND P3, PT, R65, UR4, !P0 ;  /* 0x0000000441007c0c */ /* 0x000fe2000c761270 */
[----:B------:R-:W-:Y:S01]  /*19cd0*/  ULDC UR4, c[0x0][0x248] ;  /* 0x0000920000047ab9 */ /* 0x000fe20000000800 */
[----:B---3--:R-:W-:Y:S01]  /*19ce0*/  VIADD R28, R0, 0x18 ;  /* 0x00000018001c7836 */ /* 0x008fe20000000000 */
[CC--:B------:R-:W-:Y:S01]  /*19cf0*/  LEA.HI.X.SX32 R67, R69.reuse, R3.reuse, 0x1, P1 ;  /* 0x0000000345437211 */ /* 0x0c0fe200008f0eff */
[----:B------:R-:W-:Y:S01]  /*19d00*/  VIADD R69, R69, UR4 ;  /* 0x0000000445457c36 */ /* 0x000fe20008000000 */
[----:B------:R-:W-:Y:S01]  /*19d10*/  PRMT R71, R9, 0x7771, RZ ;  /* 0x0000777109477816 */ /* 0x000fe200000000ff */
[----:B------:R-:W-:Y:S01]  /*19d20*/  ULDC UR4, c[0x0][0x248] ;  /* 0x0000920000047ab9 */ /* 0x000fe20000000800 */
[----:B------:R-:W-:Y:S01]  /*19d30*/  ISETP.LT.AND P1, PT, R28, UR5, !P0 ;  /* 0x000000051c007c0c */ /* 0x000fe2000c721270 */
[----:B------:R-:W-:Y:S02]  /*19d40*/  ULDC UR5, c[0x0][0x248] ;  /* 0x0000920000057ab9 */ /* 0x000fe40000000800 */
[----:B------:R2:W-:Y:S01]  /*19d50*/  @P4 STG.E.U8 desc[UR16][R66.64], R71 ;  /* 0x0000004742004986 */ /* 0x0005e2000c101110 */
[CC--:B------:R-:W-:Y:S01]  /*19d60*/  IADD3 R28, P4, R69.reuse, R64.reuse, RZ ;  /* 0x00000040451c7210 */ /* 0x0c0fe20007f9e0ff */
[C---:B----4-:R-:W-:Y:S01]  /*19d70*/  VIADD R31, R69.reuse, UR4 ;  /* 0x00000004451f7c36 */ /* 0x050fe20008000000 */
[----:B------:R-:W-:Y:S01]  /*19d80*/  PRMT R73, R10, 0x7770, RZ ;  /* 0x000077700a497816 */ /* 0x000fe200000000ff */
[----:B------:R-:W-:Y:S01]  /*19d90*/  VIADD R65, R0, 0x19 ;  /* 0x0000001900417836 */ /* 0x000fe20000000000 */
[-C--:B------:R-:W-:Y:S01]  /*19da0*/  LEA.HI.X.SX32 R29, R69, R3.reuse, 0x1, P4 ;  /* 0x00000003451d7211 */ /* 0x080fe200020f0eff */
[C---:B------:R-:W-:Y:S01]  /*19db0*/  VIADD R68, R31.reuse, UR5 ;  /* 0x000000051f447c36 */ /* 0x040fe20008000000 */
[CC--:B------:R-:W-:Y:S01]  /*19dc0*/  IADD3 R30, P4, R31.reuse, R64.reuse, RZ ;  /* 0x000000401f1e7210 */ /* 0x0c0fe20007f9e0ff */
[----:B------:R-:W-:Y:S01]  /*19dd0*/  ULDC UR4, c[0x0][0x22c] ;  /* 0x00008b0000047ab9 */ /* 0x000fe20000000800 */
[----:B------:R-:W-:Y:S01]  /*19de0*/  PRMT R69, R10, 0x7771, RZ ;  /* 0x000077710a457816 */ /* 0x000fe200000000ff */
[----:B------:R3:W-:Y:S01]  /*19df0*/  @P6 STG.E.U8 desc[UR16][R28.64], R73 ;  /* 0x000000491c006986 */ /* 0x0007e2000c101110 */
[----:B------:R-:W-:Y:S01]  /*19e00*/  LEA.HI.X.SX32 R31, R31, R3, 0x1, P4 ;  /* 0x000000031f1f7211 */ /* 0x000fe200020f0eff */
[----:B------:R-:W-:Y:S01]  /*19e10*/  ULDC UR5, c[0x0][0x22c] ;  /* 0x00008b0000057ab9 */ /* 0x000fe20000000800 */
[----:B--2---:R-:W-:-:S02]  /*19e20*/  IADD3 R66, P6, R68, R64, RZ ;  /* 0x0000004044427210 */ /* 0x004fc40007fde0ff */
[----:B------:R-:W-:Y:S01]  /*19e30*/  ISETP.LT.AND P4, PT, R65, UR4, !P0 ;  /* 0x0000000441007c0c */ /* 0x000fe2000c781270 */
[----:B------:R-:W-:Y:S01]  /*19e40*/  ULDC UR4, c[0x0][0x248] ;  /* 0x0000920000047ab9 */ /* 0x000fe20000000800 */
[----:B------:R-:W-:Y:S01]  /*19e50*/  LEA.HI.X.SX32 R67, R68, R3, 0x1, P6 ;  /* 0x0000000344437211 */ /* 0x000fe200030f0eff */
[----:B------:R-:W-:Y:S01]  /*19e60*/  VIADD R65, R0, 0x1a ;  /* 0x0000001a00417836 */ /* 0x000fe20000000000 */
[----:B------:R-:W-:Y:S01]  /*19e70*/  PRMT R71, R11, 0x7770, RZ ;  /* 0x000077700b477816 */ /* 0x000fe200000000ff */
[----:B------:R-:W-:Y:S01]  /*19e80*/  VIADD R68, R68, UR4 ;  /* 0x0000000444447c36 */ /* 0x000fe20008000000 */
[----:B------:R2:W-:Y:S01]  /*19e90*/  @P5 STG.E.U8 desc[UR16][R30.64], R69 ;  /* 0x000000451e005986 */ /* 0x0005e2000c101110 */
[----:B---3--:R-:W-:Y:S01]  /*19ea0*/  VIADD R29, R0, 0x1b ;  /* 0x0000001b001d7836 */ /* 0x008fe20000000000 */
[----:B------:R-:W-:Y:S01]  /*19eb0*/  ISETP.LT.AND P6, PT, R65, UR5, !P0 ;  /* 0x0000000541007c0c */ /* 0x000fe2000c7c1270 */
[----:B------:R-:W-:Y:S01]  /*19ec0*/  ULDC UR5, c[0x0][0x22c] ;  /* 0x00008b0000057ab9 */ /* 0x000fe20000000800 */
[----:B------:R3:W-:Y:S01]  /*19ed0*/  @P2 STG.E.U8 desc[UR16][R66.64], R71 ;  /* 0x0000004742002986 */ /* 0x0007e2000c101110 */
[----:B------:R-:W-:Y:S01]  /*19ee0*/  IADD3 R28, P2, R68, R64, RZ ;  /* 0x00000040441c7210 */ /* 0x000fe20007f5e0ff */
[----:B------:R-:W-:Y:S01]  /*19ef0*/  ULDC UR4, c[0x0][0x248] ;  /* 0x0000920000047ab9 */ /* 0x000fe20000000800 */
[----:B------:R-:W-:-:S02]  /*19f00*/  ISETP.LT.AND P5, PT, R29, UR5, !P0 ;  /* 0x000000051d007c0c */ /* 0x000fc4000c7a1270 */
[----:B------:R-:W-:Y:S01]  /*19f10*/  PRMT R73, R11, 0x7771, RZ ;  /* 0x000077710b497816 */ /* 0x000fe200000000ff */
[----:B--2---:R-:W-:Y:S01]  /*19f20*/  VIADD R31, R0, 0x1c ;  /* 0x0000001c001f7836 */ /* 0x004fe20000000000 */
[CC--:B------:R-:W-:Y:S01]  /*19f30*/  LEA.HI.X.SX32 R29, R68.reuse, R3.reuse, 0x1, P2 ;  /* 0x00000003441d7211 */ /* 0x0c0fe200010f0eff */
[----:B------:R-:W-:Y:S01]  /*19f40*/  VIADD R69, R68, UR4 ;  /* 0x0000000444457c36 */ /* 0x000fe20008000000 */
[----:B------:R-:W-:Y:S01]  /*19f50*/  ULDC UR4, c[0x0][0x22c] ;  /* 0x00008b0000047ab9 */ /* 0x000fe20000000800 */
[----:B---3--:R-:W-:Y:S01]  /*19f60*/  PRMT R71, R8, 0x7772, RZ ;  /* 0x0000777208477816 */ /* 0x008fe200000000ff */
[----:B------:R-:W-:Y:S01]  /*19f70*/  VIADD R65, R0, 0x1d ;  /* 0x0000001d00417836 */ /* 0x000fe20000000000 */
[----:B------:R2:W-:Y:S01]  /*19f80*/  @P3 STG.E.U8 desc[UR16][R28.64], R73 ;  /* 0x000000491c003986 */ /* 0x0005e2000c101110 */
[----:B------:R-:W-:Y:S01]  /*19f90*/  IADD3 R30, P2, R69, R64, RZ ;  /* 0x00000040451e7210 */ /* 0x000fe20007f5e0ff */
[----:B------:R-:W-:Y:S01]  /*19fa0*/  ULDC UR5, c[0x0][0x22c] ;  /* 0x00008b0000057ab9 */ /* 0x000fe20000000800 */
[----:B------:R-:W-:Y:S01]  /*19fb0*/  ISETP.LT.AND P3, PT, R31, UR4, !P0 ;  /* 0x000000041f007c0c */ /* 0x000fe2000c761270 */
[----:B------:R-:W-:Y:S01]  /*19fc0*/  ULDC UR4, c[0x0][0x248] ;  /* 0x0000920000047ab9 */ /* 0x000fe20000000800 */
[C---:B------:R-:W-:Y:S01]  /*19fd0*/  LEA.HI.X.SX32 R31, R69.reuse, R3, 0x1, P2 ;  /* 0x00000003451f7211 */ /* 0x040fe200010f0eff */
[----:B------:R-:W-:Y:S01]  /*19fe0*/  VIADD R69, R69, UR4 ;  /* 0x0000000445457c36 */ /* 0x000fe20008000000 */
[----:B------:R-:W-:-:S03]  /*19ff0*/  ULDC UR4, c[0x0][0x22c] ;  /* 0x00008b0000047ab9 */ /* 0x000fc60000000800 */
[----:B------:R3:W-:Y:S01]  /*1a000*/  @P1 STG.E.U8 desc[UR16][R30.64], R71 ;  /* 0x000000471e001986 */ /* 0x0007e2000c101110 */
[-C--:B------:R-:W-:Y:S02]  /*1a010*/  IADD3 R66, P1, R69, R64.reuse, RZ ;  /* 0x0000004045427210 */ /* 0x080fe40007f3e0ff */
[----:B------:R-:W-:Y:S01]  /*1a020*/  ISETP.LT.AND P2, PT, R65, UR4, !P0 ;  /* 0x0000000441007c0c */ /* 0x000fe2000c741270 */
[----:B------:R-:W-:Y:S01]  /*1a030*/  ULDC UR4, c[0x0][0x248] ;  /* 0x0000920000047ab9 */ /* 0x000fe20000000800 */
[----:B--2---:R-:W-:Y:S01]  /*1a040*/  VIADD R28, R0, 0x1e ;  /* 0x0000001e001c7836 */ /* 0x004fe20000000000 */
[CC--:B------:R-:W-:Y:S01]  /*1a050*/  LEA.HI.X.SX32 R67, R69.reuse, R3.reuse, 0x1, P1 ;  /* 0x0000000345437211 */ /* 0x0c0fe200008f0eff */
[----:B------:R-:W-:Y:S01]  /*1a060*/  VIADD R69, R69, UR4 ;  /* 0x0000000445457c36 */ /* 0x000fe20008000000 */
[----:B------:R-:W-:Y:S01]  /*1a070*/  PRMT R65, R8, 0x7773, RZ ;  /* 0x0000777308417816 */ /* 0x000fe200000000ff */
[----:B------:R-:W-:Y:S01]  /*1a080*/  ULDC UR4, c[0x0][0x248] ;  /* 0x0000920000047ab9 */ /* 0x000fe20000000800 */
[----:B------:R-:W-:Y:S01]  /*1a090*/  ISETP.LT.AND P1, PT, R28, UR5, !P0 ;  /* 0x000000051c007c0c */ /* 0x000fe2000c721270 */
[----:B------:R-:W-:Y:S01]  /*1a0a0*/  ULDC UR5, c[0x0][0x248] ;  /* 0x0000920000057ab9 */ /* 0x000fe20000000800 */
[C---:B---3--:R-:W-:Y:S01]  /*1a0b0*/  VIADD R31, R69.reuse, UR4 ;  /* 0x00000004451f7c36 */ /* 0x048fe20008000000 */
[----:B------:R2:W-:Y:S01]  /*1a0c0*/  @P4 STG.E.U8 desc[UR16][R66.64], R65 ;  /* 0x0000004142004986 */ /* 0x0005e2000c101110 */
[----:B------:R-:W-:Y:S01]  /*1a0d0*/  IADD3 R28, P4, R69, R64, RZ ;  /* 0x00000040451c7210 */ /* 0x000fe20007f9e0ff */
[----:B------:R-:W-:Y:S01]  /*1a0e0*/  VIADD R30, R0, 0x1f ;  /* 0x0000001f001e7836 */ /* 0x000fe20000000000 */
[----:B------:R-:W-:Y:S01]  /*1a0f0*/  PRMT R71, R9, 0x7772, RZ ;  /* 0x0000777209477816 */ /* 0x000fe200000000ff */
[----:B------:R-:W-:Y:S01]  /*1a100*/  ULDC UR4, c[0x0][0x22c] ;  /* 0x00008b0000047ab9 */ /* 0x000fe20000000800 */
[----:B------:R-:W-:-:S02]  /*1a110*/  LEA.HI.X.SX32 R29, R69, R3, 0x1, P4 ;  /* 0x00000003451d7211 */ /* 0x000fc400020f0eff */
[-C--:B------:R-:W-:Y:S02]  /*1a120*/  IADD3 R8, P4, R31, R64.reuse, RZ ;  /* 0x000000401f087210 */ /* 0x080fe40007f9e0ff */
[----:B------:R-:W-:Y:S01]  /*1a130*/  PRMT R69, R9, 0x7773, RZ ;  /* 0x0000777309457816 */ /* 0x000fe200000000ff */
[C---:B--2---:R-:W-:Y:S01]  /*1a140*/  VIADD R66, R31.reuse, UR5 ;  /* 0x000000051f427c36 */ /* 0x044fe20008000000 */
[-C--:B------:R-:W-:Y:S01]  /*1a150*/  LEA.HI.X.SX32 R9, R31, R3.reuse, 0x1, P4 ;  /* 0x000000031f097211 */ /* 0x080fe200020f0eff */
[----:B------:R2:W-:Y:S01]  /*1a160*/  @P6 STG.E.U8 desc[UR16][R28.64], R71 ;  /* 0x000000471c006986 */ /* 0x0005e2000c101110 */
[----:B------:R-:W-:Y:S01]  /*1a170*/  ISETP.LT.AND P4, PT, R30, UR4, !P0 ;  /* 0x000000041e007c0c */ /* 0x000fe2000c781270 */
[----:B------:R-:W-:Y:S01]  /*1a180*/  ULDC UR4, c[0x0][0x248] ;  /* 0x0000920000047ab9 */ /* 0x000fe20000000800 */
[----:B------:R-:W-:Y:S01]  /*1a190*/  IADD3 R30, P6, R66, R64, RZ ;  /* 0x00000040421e7210 */ /* 0x000fe20007fde0ff */
[----:B------:R-:W-:Y:S01]  /*1a1a0*/  VIADD R65, R0, 0x20 ;  /* 0x0000002000417836 */ /* 0x000fe20000000000 */
[----:B------:R-:W-:Y:S01]  /*1a1b0*/  PRMT R67, R10, 0x7772, RZ ;  /* 0x000077720a437816 */ /* 0x000fe200000000ff */
[----:B------:R-:W-:Y:S01]  /*1a1c0*/  ULDC UR5, c[0x0][0x22c] ;  /* 0x00008b0000057ab9 */ /* 0x000fe20000000800 */
[C---:B------:R-:W-:Y:S01]  /*1a1d0*/  LEA.HI.X.SX32 R31, R66.reuse, R3, 0x1, P6 ;  /* 0x00000003421f7211 */ /* 0x040fe200030f0eff */
[----:B------:R-:W-:Y:S01]  /*1a1e0*/  VIADD R66, R66, UR4 ;  /* 0x0000000442427c36 */ /* 0x000fe20008000000 */
[----:B------:R3:W-:Y:S01]  /*1a1f0*/  @P5 STG.E.U8 desc[UR16][R8.64], R69 ;  /* 0x0000004508005986 */ /* 0x0007e2000c101110 */
[----:B------:R-:W-:-:S03]  /*1a200*/  ULDC UR4, c[0x0][0x248] ;  /* 0x0000920000047ab9 */ /* 0x000fc60000000800 */
[----:B------:R4:W-:Y:S01]  /*1a210*/  @P3 STG.E.U8 desc[UR16][R30.64], R67 ;  /* 0x000000431e003986 */ /* 0x0009e2000c101110 */
[----:B------:R-:W-:Y:S01]  /*1a220*/  ISETP.LT.AND P6, PT, R65, UR5, !P0 ;  /* 0x0000000541007c0c */ /* 0x000fe2000c7c1270 */
[----:B--2---:R-:W-:Y:S01]  /*1a230*/  VIADD R28, R0, 0x21 ;  /* 0x00000021001c7836 */ /* 0x004fe20000000000 */
[----:B------:R-:W-:Y:S01]  /*1a240*/  ULDC UR5, c[0x0][0x22c] ;  /* 0x00008b0000057ab9 */ /* 0x000fe20000000800 */
[C---:B------:R-:W-:Y:S01]  /*1a250*/  VIADD R65, R66.reuse, UR4 ;  /* 0x0000000442417c36 */ /* 0x040fe20008000000 */
[----:B------:R-:W-:Y:S01]  /*1a260*/  ULDC UR4, c[0x0][0x22c] ;  /* 0x00008b0000047ab9 */ /* 0x000fe20000000800 */
[----:B---3--:R-:W-:Y:S02]  /*1a270*/  IADD3 R8, P3, R66, R64, RZ ;  /* 0x0000004042087210 */ /* 0x008fe40007f7e0ff */
[----:B------:R-:W-:Y:S01]  /*1a280*/  PRMT R69, R10, 0x7773, RZ ;  /* 0x000077730a457816 */ /* 0x000fe200000000ff */
[----:B------:R-:W-:Y:S01]  /*1a290*/  VIADD R10, R0, 0x22 ;  /* 0x00000022000a7836 */ /* 0x000fe20000000000 */
[----:B------:R-:W-:-:S02]  /*1a2a0*/  LEA.HI.X.SX32 R9, R66, R3, 0x1, P3 ;  /* 0x0000000342097211 */ /* 0x000fc400018f0eff */
[----:B------:R-:W-:Y:S02]  /*1a2b0*/  ISETP.LT.AND P5, PT, R28, UR5, !P0 ;  /* 0x000000051c007c0c */ /* 0x000fe4000c7a1270 */
[----:B----4-:R-:W-:Y:S01]  /*1a2c0*/  PRMT R67, R11, 0x7772, RZ ;  /* 0x000077720b437816 */ /* 0x010fe200000000ff */
[----:B------:R2:W-:Y:S01]  /*1a2d0*/  @P2 STG.E.U8 desc[UR16][R8.64], R69 ;  /* 0x0000004508002986 */ /* 0x0005e2000c101110 */
[CC--:B------:R-:W-:Y:S01]  /*1a2e0*/  IADD3 R28, P3, R65.reuse, R64.reuse, RZ ;  /* 0x00000040411c7210 */ /* 0x0c0fe20007f7e0ff */
[----:B------:R-:W-:Y:S01]  /*1a2f0*/  VIADD R30, R0, 0x23 ;  /* 0x00000023001e7836 */ /* 0x000fe20000000000 */
[----:B------:R-:W-:Y:S01]  /*1a300*/  ISETP.LT.AND P2, PT, R10, UR4, !P0 ;  /* 0x000000040a007c0c */ /* 0x000fe2000c741270 */
[----:B------:R-:W-:Y:S01]  /*1a310*/  ULDC UR4, c[0x0][0x248] ;  /* 0x0000920000047ab9 */ /* 0x000fe20000000800 */
[C---:B------:R-:W-:Y:S01]  /*1a320*/  LEA.HI.X.SX32 R29, R65.reuse, R3, 0x1, P3 ;  /* 0x00000003411d7211 */ /* 0x040fe200018f0eff */
[----:B------:R-:W-:Y:S01]  /*1a330*/  VIADD R65, R65, UR4 ;  /* 0x0000000441417c36 */ /* 0x000fe20008000000 */
[----:B------:R-:W-:Y:S01]  /*1a340*/  ULDC UR4, c[0x0][0x22c] ;  /* 0x00008b0000047ab9 */ /* 0x000fe20000000800 */
[----:B------:R-:W-:Y:S01]  /*1a350*/  PRMT R31, R11, 0x7773, RZ ;  /* 0x000077730b1f7816 */ /* 0x000fe200000000ff */
[----:B------:R-:W-:Y:S01]  /*1a360*/  ULDC UR5, c[0x0][0x22c] ;  /* 0x00008b0000057ab9 */ /* 0x000fe20000000800 */
[----:B------:R3:W-:Y:S01]  /*1a370*/  @P1 STG.E.U8 desc[UR16][R28.64], R67 ;  /* 0x000000431c001986 */ /* 0x0007e2000c101110 */
[----:B------:R-:W-:-:S02]  /*1a380*/  IADD3 R10, P1, R65, R64, RZ ;  /* 0x00000040410a7210 */ /* 0x000fc40007f3e0ff */
[----:B------:R-:W-:Y:S01]  /*1a390*/  ISETP.LT.AND P3, PT, R30, UR4, !P0 ;  /* 0x000000041e007c0c */ /* 0x000fe2000c761270 */
[----:B------:R-:W-:Y:S01]  /*1a3a0*/  ULDC UR4, c[0x0][0x248] ;  /* 0x0000920000047ab9 */ /* 0x000fe20000000800 */
[----:B--2---:R-:W-:Y:S01]  /*1a3b0*/  VIADD R8, R0, 0x24 ;  /* 0x0000002400087836 */ /* 0x004fe20000000000 */
[CC--:B------:R-:W-:Y:S01]  /*1a3c0*/  LEA.HI.X.SX32 R11, R65.reuse, R3.reuse, 0x1, P1 ;  /* 0x00000003410b7211 */ /* 0x0c0fe200008f0eff */
[----:B------:R-:W-:Y:S01]  /*1a3d0*/  VIADD R65, R65, UR4 ;  /* 0x0000000441417c36 */ /* 0x000fe20008000000 */
[----:B------:R-:W-:Y:S02]  /*1a3e0*/  ULDC UR4, c[0x0][0x248] ;  /* 0x0000920000047ab9 */ /* 0x000fe40000000800 */
[----:B------:R-:W-:Y:S01]  /*1a3f0*/  ISETP.LT.AND P1, PT, R8, UR5, !P0 ;  /* 0x0000000508007c0c */ /* 0x000fe2000c721270 */
[----:B------:R2:W-:Y:S01]  /*1a400*/  @P4 STG.E.U8 desc[UR16][R10.64], R31 ;  /* 0x0000001f0a004986 */ /* 0x0005e2000c101110 */
[CC--:B------:R-:W-:Y:S01]  /*1a410*/  IADD3 R8, P4, R65.reuse, R64.reuse, RZ ;  /* 0x0000004041087210 */ /* 0x0c0fe20007f9e0ff */
[C---:B---3--:R-:W-:Y:S01]  /*1a420*/  VIADD R29, R65.reuse, UR4 ;  /* 0x00000004411d7c36 */ /* 0x048fe20008000000 */
[----:B------:R-:W-:Y:S01]  /*1a430*/  ULDC UR5, c[0x0][0x248] ;  /* 0x0000920000057ab9 */ /* 0x000fe20000000800 */
[----:B------:R-:W-:Y:S01]  /*1a440*/  PRMT R69, R4, 0x7770, RZ ;  /* 0x0000777004457816 */ /* 0x000fe200000000ff */
[----:B------:R-:W-:Y:S01]  /*1a450*/  VIADD R30, R0, 0x25 ;  /* 0x00000025001e7836 */ /* 0x000fe20000000000 */
[----:B------:R-:W-:Y:S01]  /*1a460*/  LEA.HI.X.SX32 R9, R65, R3, 0x1, P4 ;  /* 0x0000000341097211 */ /* 0x000fe200020f0eff */
[----:B------:R-:W-:Y:S01]  /*1a470*/  ULDC UR4, c[0x0][0x22c] ;  /* 0x00008b0000047ab9 */ /* 0x000fe20000000800 */
[C---:B------:R-:W-:Y:S01]  /*1a480*/  IADD3 R28, P4, R29.reuse, R64, RZ ;  /* 0x000000401d1c7210 */ /* 0x040fe20007f9e0ff */
[----:B--2---:R-:W-:-:S02]  /*1a490*/  VIADD R31, R29, UR5 ;  /* 0x000000051d1f7c36 */ /* 0x004fc40008000000 */
[----:B------:R2:W-:Y:S01]  /*1a4a0*/  @P6 STG.E.U8 desc[UR16][R8.64], R69 ;  /* 0x0000004508006986 */ /* 0x0005e2000c101110 */
[-C--:B------:R-:W-:Y:S01]  /*1a4b0*/  LEA.HI.X.SX32 R29, R29, R3.reuse, 0x1, P4 ;  /* 0x000000031d1d7211 */ /* 0x080fe200020f0eff */
[----:B------:R-:W-:Y:S01]  /*1a4c0*/  ULDC UR5, c[0x0][0x22c] ;  /* 0x00008b0000057ab9 */ /* 0x000fe20000000800 */
[CC--:B------:R-:W-:Y:S02]  /*1a4d0*/  IADD3 R10, P6, R31.reuse, R64.reuse, RZ ;  /* 0x000000401f0a7210 */ /* 0x0c0fe40007fde0ff */
[----:B------:R-:W-:Y:S01]  /*1a4e0*/  ISETP.LT.AND P4, PT, R30, UR4, !P0 ;  /* 0x000000041e007c0c */ /* 0x000fe2000c781270 */
[----:B------:R-:W-:Y:S01]  /*1a4f0*/  ULDC UR4, c[0x0][0x248] ;  /* 0x0000920000047ab9 */ /* 0x000fe20000000800 */
[----:B------:R-:W-:Y:S01]  /*1a500*/  PRMT R67, R4, 0x7771, RZ ;  /* 0x0000777104437816 */ /* 0x000fe200000000ff */
[C---:B------:R-:W-:Y:S01]  /*1a510*/  VIADD R30, R0.reuse, 0x26 ;  /* 0x00000026001e7836 */ /* 0x040fe20000000000 */
[CC--:B------:R-:W-:Y:S01]  /*1a520*/  LEA.HI.X.SX32 R11, R31.reuse, R3.reuse, 0x1, P6 ;  /* 0x000000031f0b7211 */ /* 0x0c0fe200030f0eff */
[----:B------:R-:W-:Y:S01]  /*1a530*/  VIADD R31, R31, UR4 ;  /* 0x000000041f1f7c36 */ /* 0x000fe20008000000 */
[----:B------:R-:W-:Y:S01]  /*1a540*/  PRMT R65, R5, 0x7770, RZ ;  /* 0x0000777005417816 */ /* 0x000fe200000000ff */
[----:B------:R3:W-:Y:S01]  /*1a550*/  @P5 STG.E.U8 desc[UR16][R28.64], R67 ;  /* 0x000000431c005986 */ /* 0x0007e2000c101110 */
[----:B--2---:R-:W-:Y:S01]  /*1a560*/  VIADD R9, R0, 0x27 ;  /* 0x0000002700097836 */ /* 0x004fe20000000000 */
[----:B------:R-:W-:Y:S01]  /*1a570*/  ISETP.LT.AND P6, PT, R30, UR5, !P0 ;  /* 0x000000051e007c0c */ /* 0x000fe2000c7c1270 */
[----:B------:R-:W-:Y:S01]  /*1a580*/  ULDC UR5, c[0x0][0x22c] ;  /* 0x00008b0000057ab9 */ /* 0x000fe20000000800 */
[----:B------:R2:W-:Y:S01]  /*1a590*/  @P2 STG.E.U8 desc[UR16][R10.64], R65 ;  /* 0x000000410a002986 */ /* 0x0005e2000c101110 */
[-C--:B------:R-:W-:Y:S01]  /*1a5a0*/  IADD3 R8, P2, R31, R64.reuse, RZ ;  /* 0x000000401f087210 */ /* 0x080fe20007f5e0ff */
[----:B------:R-:W-:Y:S01]  /*1a5b0*/  ULDC UR4, c[0x0][0x248] ;  /* 0x0000920000047ab9 */ /* 0x000fe20000000800 */
[----:B------:R-:W-:Y:S01]  /*1a5c0*/  ISETP.LT.AND P5, PT, R9, UR5, !P0 ;  /* 0x0000000509007c0c */ /* 0x000fe2000c7a1270 */
[C---:B------:R-:W-:Y:S01]  /*1a5d0*/  VIADD R30, R31.reuse, UR4 ;  /* 0x000000041f1e7c36 */ /* 0x040fe20008000000 */
[----:B------:R-:W-:Y:S01]  /*1a5e0*/  LEA.HI.X.SX32 R9, R31, R3, 0x1, P2 ;  /* 0x000000031f097211 */ /* 0x000fe200010f0eff */
[----:B------:R-:W-:Y:S01]  /*1a5f0*/  ULDC UR4, c[0x0][0x22c] ;  /* 0x00008b0000047ab9 */ /* 0x000fe20000000800 */
[----:B------:R-:W-:Y:S01]  /*1a600*/  PRMT R31, R5, 0x7771, RZ ;  /* 0x00007771051f7816 */ /* 0x000fe200000000ff */
[----:B---3--:R-:W-:Y:S01]  /*1a610*/  VIADD R28, R0, 0x28 ;  /* 0x00000028001c7836 */ /* 0x008fe20000000000 */
[----:B------:R-:W-:Y:S01]  /*1a620*/  ULDC UR5, c[0x0][0x22c] ;  /* 0x00008b0000057ab9 */ /* 0x000fe20000000800 */
[----:B--2---:R-:W-:-:S02]  /*1a630*/  IADD3 R10, P2, R30, R64, RZ ;  /* 0x000000401e0a7210 */ /* 0x004fc40007f5e0ff */
        /* <DEDUP_REMOVED lines=9> */
[----:B------:R-:W-:Y:S02]  /*1a6d0*/  IADD3 R28, P1, R30, R64, RZ ;  /* 0x000000401e1c7210 */ /* 0x000fe40007f3e0ff */
[----:B------:R-:W-:Y:S01]  /*1a6e0*/  ISETP.LT.AND P2, PT, R29, UR4, !P0 ;  /* 0x000000041d007c0c */ /* 0x000fe2000c741270 */
[----:B------:R-:W-:Y:S01]  /*1a6f0*/  ULDC UR4, c[0x0][0x248] ;  /* 0x0000920000047ab9 */ /* 0x000fe20000000800 */
[----:B--2---:R-:W-:Y:S01]  /*1a700*/  VIADD R8, R0, 0x2a ;  /* 0x0000002a00087836 */ /* 0x004fe20000000000 */
[C---:B------:R-:W-:Y:S01]  /*1a710*/  LEA.HI.X.SX32 R29, R30.reuse, R3, 0x1, P1 ;  /* 0x000000031e1d7211 */ /* 0x040fe200008f0eff */
[----:B------:R-:W-:Y:S01]  /*1a720*/  VIADD R9, R30, UR4 ;  /* 0x000000041e097c36 */ /* 0x000fe20008000000 */
[----:B------:R-:W-:Y:S01]  /*1a730*/  PRMT R31, R6, 0x7771, RZ ;  /* 0x00007771061f7816 */ /* 0x000fe200000000ff */
[----:B------:R-:W-:Y:S01]  /*1a740*/  ULDC UR4, c[0x0][0x248] ;  /* 0x0000920000047ab9 */ /* 0x000fe20000000800 */
[----:B------:R-:W-:Y:S01]  /*1a750*/  ISETP.LT.AND P1, PT, R8, UR5, !P0 ;  /* 0x0000000508007c0c */ /* 0x000fe2000c721270 */
[----:B------:R-:W-:-:S02]  /*1a760*/  ULDC UR5, c[0x0][0x248] ;  /* 0x0000920000057ab9 */ /* 0x000fc40000000800 */
[----:B------:R2:W-:Y:S01]  /*1a770*/  @P4 STG.E.U8 desc[UR16][R28.64], R31 ;  /* 0x0000001f1c004986 */ /* 0x0005e2000c101110 */
[CC--:B------:R-:W-:Y:S01]  /*1a780*/  IADD3 R8, P4, R9.reuse, R64.reuse, RZ ;  /* 0x0000004009087210 */ /* 0x0c0fe20007f9e0ff */
[----:B---3--:R-:W-:Y:S01]  /*1a790*/  VIADD R11, R9, UR4 ;  /* 0x00000004090b7c36 */ /* 0x008fe20008000000 */
[----:B------:R-:W-:Y:S01]  /*1a7a0*/  PRMT R69, R7, 0x7770, RZ ;  /* 0x0000777007457816 */ /* 0x000fe200000000ff */
[----:B------:R-:W-:Y:S01]  /*1a7b0*/  VIADD R30, R0, 0x2b ;  /* 0x0000002b001e7836 */ /* 0x000fe20000000000 */
[-C--:B------:R-:W-:Y:S01]  /*1a7c0*/  LEA.HI.X.SX32 R9, R9, R3.reuse, 0x1, P4 ;  /* 0x0000000309097211 */ /* 0x080fe200020f0eff */
[----:B------:R-:W-:Y:S01]  /*1a7d0*/  ULDC UR4, c[0x0][0x22c] ;  /* 0x00008b0000047ab9 */ /* 0x000fe20000000800 */
[CC--:B------:R-:W-:Y:S01]  /*1a7e0*/  IADD3 R10, P4, R11.reuse, R64.reuse, RZ ;  /* 0x000000400b0a7210 */ /* 0x0c0fe20007f9e0ff */
[C---:B--2---:R-:W-:Y:S02]  /*1a7f0*/  VIADD R31, R11.reuse, UR5 ;  /* 0x000000050b1f7c36 */ /* 0x044fe40008000000 */
[----:B------:R2:W-:Y:S01]  /*1a800*/  @P6 STG.E.U8 desc[UR16][R8.64], R69 ;  /* 0x0000004508006986 */ /* 0x0005e2000c101110 */
[----:B------:R-:W-:Y:S01]  /*1a810*/  LEA.HI.X.SX32 R11, R11, R3, 0x1, P4 ;  /* 0x000000030b0b7211 */ /* 0x000fe200020f0eff */
[----:B------:R-:W-:Y:S01]  /*1a820*/  ULDC UR5, c[0x0][0x22c] ;  /* 0x00008b0000057ab9 */ /* 0x000fe20000000800 */
[----:B------:R-:W-:-:S02]  /*1a830*/  IADD3 R28, P6, R31, R64, RZ ;  /* 0x000000401f1c7210 */ /* 0x000fc40007fde0ff */
[----:B------:R-:W-:Y:S01]  /*1a840*/  ISETP.LT.AND P4, PT, R30, UR4, !P0 ;  /* 0x000000041e007c0c */ /* 0x000fe2000c781270 */
[----:B------:R-:W-:Y:S01]  /*1a850*/  ULDC UR4, c[0x0][0x248] ;  /* 0x0000920000047ab9 */ /* 0x000fe20000000800 */
[----:B------:R-:W-:Y:S01]  /*1a860*/  PRMT R67, R7, 0x7771, RZ ;  /* 0x0000777107437816 */ /* 0x000fe200000000ff */
[----:B------:R-:W-:Y:S01]  /*1a870*/  VIADD R30, R0, 0x2c ;  /* 0x0000002c001e7836 */ /* 0x000fe20000000000 */
        /* <DEDUP_REMOVED lines=15> */
[----:B------:R-:W-:Y:S01]  /*1a970*/  VIADD R4, R0, 0x2e ;  /* 0x0000002e00047836 */ /* 0x000fe20000000000 */
[----:B---3--:R-:W-:Y:S01]  /*1a980*/  IADD3 R10, P3, R30, R64, RZ ;  /* 0x000000401e0a7210 */ /* 0x008fe20007f7e0ff */
[----:B------:R-:W-:-:S02]  /*1a990*/  ULDC UR5, c[0x0][0x22c] ;  /* 0x00008b0000057ab9 */ /* 0x000fc40000000800 */
[----:B------:R3:W-:Y:S01]  /*1a9a0*/  @P2 STG.E.U8 desc[UR16][R8.64], R31 ;  /* 0x0000001f08002986 */ /* 0x0007e2000c101110 */
[----:B------:R-:W-:Y:S01]  /*1a9b0*/  ISETP.LT.AND P2, PT, R4, UR4, !P0 ;  /* 0x0000000404007c0c */ /* 0x000fe2000c741270 */
[----:B------:R-:W-:Y:S01]  /*1a9c0*/  ULDC UR4, c[0x0][0x248] ;  /* 0x0000920000047ab9 */ /* 0x000fe20000000800 */
[C---:B------:R-:W-:Y:S01]  /*1a9d0*/  LEA.HI.X.SX32 R11, R30.reuse, R3, 0x1, P3 ;  /* 0x000000031e0b7211 */ /* 0x040fe200018f0eff */
[----:B------:R-:W-:Y:S01]  /*1a9e0*/  VIADD R30, R30, UR4 ;  /* 0x000000041e1e7c36 */ /* 0x000fe20008000000 */
[----:B--2---:R-:W-:Y:S01]  /*1a9f0*/  PRMT R65, R5, 0x7772, RZ ;  /* 0x0000777205417816 */ /* 0x004fe200000000ff */
[----:B------:R-:W-:Y:S01]  /*1aa00*/  VIADD R4, R0, 0x2f ;  /* 0x0000002f00047836 */ /* 0x000fe20000000000 */
[----:B------:R-:W-:-:S03]  /*1aa10*/  ULDC UR4, c[0x0][0x22c] ;  /* 0x00008b0000047ab9 */ /* 0x000fc60000000800 */
[----:B------:R2:W-:Y:S01]  /*1aa20*/  @P1 STG.E.U8 desc[UR16][R10.64], R65 ;  /* 0x000000410a001986 */ /* 0x0005e2000c101110 */
[-C--:B------:R-:W-:Y:S02]  /*1aa30*/  IADD3 R28, P1, R30, R64.reuse, RZ ;  /* 0x000000401e1c7210 */ /* 0x080fe40007f3e0ff */
[----:B------:R-:W-:Y:S01]  /*1aa40*/  ISETP.LT.AND P3, PT, R4, UR4, !P0 ;  /* 0x0000000404007c0c */ /* 0x000fe2000c761270 */
[----:B------:R-:W-:Y:S01]  /*1aa50*/  ULDC UR4, c[0x0][0x248] ;  /* 0x0000920000047ab9 */ /* 0x000fe20000000800 */
[----:B------:R-:W-:Y:S01]  /*1aa60*/  VIADD R4, R0, 0x30 ;  /* 0x0000003000047836 */ /* 0x000fe20000000000 */
[CC--:B------:R-:W-:Y:S01]  /*1aa70*/  LEA.HI.X.SX32 R29, R30.reuse, R3.reuse, 0x1, P1 ;  /* 0x000000031e1d7211 */ /* 0x0c0fe200008f0eff */
[----:B------:R-:W-:Y:S01]  /*1aa80*/  VIADD R30, R30, UR4 ;  /* 0x000000041e1e7c36 */ /* 0x000fe20008000000 */
[----:B---3--:R-:W-:Y:S01]  /*1aa90*/  PRMT R31, R5, 0x7773, RZ ;  /* 0x00007773051f7816 */ /* 0x008fe200000000ff */
[----:B------:R-:W-:Y:S01]  /*1aaa0*/  ULDC UR4, c[0x0][0x248] ;  /* 0x0000920000047ab9 */ /* 0x000fe20000000800 */
[----:B------:R-:W-:Y:S01]  /*1aab0*/  ISETP.LT.AND P1, PT, R4, UR5, !P0 ;  /* 0x0000000504007c0c */ /* 0x000fe2000c721270 */
[C---:B------:R-:W-:Y:S01]  /*1aac0*/  VIADD R9, R30.reuse, UR4 ;  /* 0x000000041e097c36 */ /* 0x040fe20008000000 */
[----:B------:R-:W-:Y:S01]  /*1aad0*/  ULDC UR5, c[0x0][0x248] ;  /* 0x0000920000057ab9 */ /* 0x000fe20000000800 */
[----:B------:R3:W-:Y:S01]  /*1aae0*/  @P4 STG.E.U8 desc[UR16][R28.64], R31 ;  /* 0x0000001f1c004986 */ /* 0x0007e2000c101110 */
[----:B------:R-:W-:Y:S01]  /*1aaf0*/  IADD3 R4, P4, R30, R64, RZ ;  /* 0x000000401e047210 */ /* 0x000fe20007f9e0ff */
[----:B--2---:R-:W-:Y:S01]  /*1ab00*/  VIADD R10, R0, 0x31 ;  /* 0x00000031000a7836 */ /* 0x004fe20000000000 */
[----:B------:R-:W-:Y:S01]  /*1ab10*/  PRMT R67, R6, 0x7772, RZ ;  /* 0x0000777206437816 */ /* 0x000fe200000000ff */
[----:B------:R-:W-:Y:S01]  /*1ab20*/  ULDC UR4, c[0x0][0x22c] ;  /* 0x00008b0000047ab9 */ /* 0x000fe20000000800 */
[----:B------:R-:W-:-:S02]  /*1ab30*/  LEA.HI.X.SX32 R5, R30, R3, 0x1, P4 ;  /* 0x000000031e057211 */ /* 0x000fc400020f0eff */
[C---:B------:R-:W-:Y:S01]  /*1ab40*/  IADD3 R8, P4, R9.reuse, R64, RZ ;  /* 0x0000004009087210 */ /* 0x040fe20007f9e0ff */
[----:B---3--:R-:W-:-:S03]  /*1ab50*/  VIADD R28, R9, UR5 ;  /* 0x00000005091c7c36 */ /* 0x008fc60008000000 */
[-C--:B------:R-:W-:Y:S01]  /*1ab60*/  LEA.HI.X.SX32 R9, R9, R3.reuse, 0x1, P4 ;  /* 0x0000000309097211 */ /* 0x080fe200020f0eff */
[----:B------:R2:W-:Y:S01]  /*1ab70*/  @P6 STG.E.U8 desc[UR16][R4.64], R67 ;  /* 0x0000004304006986 */ /* 0x0005e2000c101110 */
[----:B------:R-:W-:Y:S01]  /*1ab80*/  ISETP.LT.AND P4, PT, R10, UR4, !P0 ;  /* 0x000000040a007c0c */ /* 0x000fe2000c781270 */
[----:B------:R-:W-:Y:S01]  /*1ab90*/  ULDC UR4, c[0x0][0x248] ;  /* 0x0000920000047ab9 */ /* 0x000fe20000000800 */
[----:B------:R-:W-:Y:S01]  /*1aba0*/  IADD3 R10, P6, R28, R64, RZ ;  /* 0x000000401c0a7210 */ /* 0x000fe20007fde0ff */
[----:B------:R-:W-:Y:S01]  /*1abb0*/  ULDC UR5, c[0x0][0x22c] ;  /* 0x00008b0000057ab9 */ /* 0x000fe20000000800 */
[----:B------:R-:W-:Y:S01]  /*1abc0*/  PRMT R65, R6, 0x7773, RZ ;  /* 0x0000777306417816 */ /* 0x000fe200000000ff */
[----:B------:R-:W-:Y:S01]  /*1abd0*/  VIADD R6, R0, 0x32 ;  /* 0x0000003200067836 */ /* 0x000fe20000000000 */
[C---:B------:R-:W-:Y:S01]  /*1abe0*/  LEA.HI.X.SX32 R11, R28.reuse, R3, 0x1, P6 ;  /* 0x000000031c0b7211 */ /* 0x040fe200030f0eff */
[----:B------:R-:W-:Y:S01]  /*1abf0*/  VIADD R28, R28, UR4 ;  /* 0x000000041c1c7c36 */ /* 0x000fe20008000000 */
[----:B------:R-:W-:Y:S01]  /*1ac00*/  PRMT R31, R7, 0x7772, RZ ;  /* 0x00007772071f7816 */ /* 0x000fe200000000ff */
[----:B------:R3:W-:Y:S01]  /*1ac10*/  @P5 STG.E.U8 desc[UR16][R8.64], R65 ;  /* 0x0000004108005986 */ /* 0x0007e2000c101110 */
[----:B--2---:R-:W-:Y:S01]  /*1ac20*/  VIADD R5, R0, 0x33 ;  /* 0x0000003300057836 */ /* 0x004fe20000000000 */
[----:B------:R-:W-:-:S02]  /*1ac30*/  ISETP.LT.AND P6, PT, R6, UR5, !P0 ;  /* 0x0000000506007c0c */ /* 0x000fc4000c7c1270 */
[----:B------:R2:W-:Y:S01]  /*1ac40*/  @P2 STG.E.U8 desc[UR16][R10.64], R31 ;  /* 0x0000001f0a002986 */ /* 0x0005e2000c101110 */
[C---:B------:R-:W-:Y:S01]  /*1ac50*/  IADD3 R4, P2, R28.reuse, R64, RZ ;  /* 0x000000401c047210 */ /* 0x040fe20007f5e0ff */
[----:B------:R-:W-:Y:S01]  /*1ac60*/  ULDC UR5, c[0x0][0x22c] ;  /* 0x00008b0000057ab9 */ /* 0x000fe20000000800 */
[----:B------:R-:W-:Y:S01]  /*1ac70*/  ULDC UR4, c[0x0][0x248] ;  /* 0x0000920000047ab9 */ /* 0x000fe20000000800 */
[----:B------:R-:W-:Y:S01]  /*1ac80*/  ISETP.LT.AND P5, PT, R5, UR5, !P0 ;  /* 0x0000000505007c0c */ /* 0x000fe2000c7a1270 */
[----:B------:R-:W-:Y:S01]  /*1ac90*/  ULDC UR5, c[0x0][0x22c] ;  /* 0x00008b0000057ab9 */ /* 0x000fe20000000800 */
[C---:B------:R-:W-:Y:S01]  /*1aca0*/  LEA.HI.X.SX32 R5, R28.reuse, R3, 0x1, P2 ;  /* 0x000000031c057211 */ /* 0x040fe200010f0eff */
[----:B---3--:R-:W-:Y:S01]  /*1acb0*/  VIADD R8, R28, UR4 ;  /* 0x000000041c087c36 */ /* 0x008fe20008000000 */
[----:B------:R-:W-:Y:S01]  /*1acc0*/  PRMT R29, R7, 0x7773, RZ ;  /* 0x00007773071d7816 */ /* 0x000fe200000000ff */
[----:B------:R-:W-:Y:S01]  /*1acd0*/  VIADD R7, R0, 0x34 ;  /* 0x0000003400077836 */ /* 0x000fe20000000000 */
[----:B------:R-:W-:-:S02]  /*1ace0*/  ULDC UR4, c[0x0][0x22c] ;  /* 0x00008b0000047ab9 */ /* 0x000fc40000000800 */
[C---:B------:R-:W-:Y:S01]  /*1acf0*/  IADD3 R6, P2, R8.reuse, R64, RZ ;  /* 0x0000004008067210 */ /* 0x040fe20007f5e0ff */
[----:B------:R3:W-:Y:S01]  /*1ad00*/  @P3 STG.E.U8 desc[UR16][R4.64], R29 ;  /* 0x0000001d04003986 */ /* 0x0007e2000c101110 */
[----:B------:R-:W-:Y:S01]  /*1ad10*/  ISETP.LT.AND P3, PT, R7, UR4, !P0 ;  /* 0x0000000407007c0c */ /* 0x000fe2000c761270 */
[----:B------:R-:W-:Y:S01]  /*1ad20*/  ULDC UR4, c[0x0][0x248] ;  /* 0x0000920000047ab9 */ /* 0x000fe20000000800 */
[C---:B------:R-:W-:Y:S01]  /*1ad30*/  LEA.HI.X.SX32 R7, R8.reuse, R3, 0x1, P2 ;  /* 0x0000000308077211 */ /* 0x040fe200010f0eff */
[----:B--2---:R-:W-:Y:S01]  /*1ad40*/  VIADD R10, R8, UR4 ;  /* 0x00000004080a7c36 */ /* 0x004fe20008000000 */
[----:B------:R-:W-:Y:S01]  /*1ad50*/  PRMT R31, R12, 0x7770, RZ ;  /* 0x000077700c1f7816 */ /* 0x000fe200000000ff */
[----:B------:R-:W-:Y:S01]  /*1ad60*/  VIADD R9, R0, 0x35 ;  /* 0x0000003500097836 */ /* 0x000fe20000000000 */
[----:B------:R-:W-:-:S03]  /*1ad70*/  ULDC UR4, c[0x0][0x22c] ;  /* 0x00008b0000047ab9 */ /* 0x000fc60000000800 */
[----:B------:R2:W-:Y:S01]  /*1ad80*/  @P1 STG.E.U8 desc[UR16][R6.64], R31 ;  /* 0x0000001f06001986 */ /* 0x0005e2000c101110 */
[----:B------:R-:W-:Y:S02]  /*1ad90*/  IADD3 R8, P1, R10, R64, RZ ;  /* 0x000000400a087210 */ /* 0x000fe40007f3e0ff */
[----:B------:R-:W-:Y:S01]  /*1ada0*/  ISETP.LT.AND P2, PT, R9, UR4, !P0 ;  /* 0x0000000409007c0c */ /* 0x000fe2000c741270 */
[----:B------:R-:W-:Y:S01]  /*1adb0*/  ULDC UR4, c[0x0][0x248] ;  /* 0x0000920000047ab9 */ /* 0x000fe20000000800 */
[----:B---3--:R-:W-:Y:S01]  /*1adc0*/  VIADD R4, R0, 0x36 ;  /* 0x0000003600047836 */ /* 0x008fe20000000000 */
        /* <DEDUP_REMOVED lines=8> */
[----:B--2---:R-:W-:Y:S01]  /*1ae50*/  VIADD R7, R5, UR4 ;  /* 0x0000000405077c36 */ /* 0x004fe20008000000 */
[----:B------:R-:W-:Y:S01]  /*1ae60*/  PRMT R65, R13, 0x7770, RZ ;  /* 0x000077700d417816 */ /* 0x000fe200000000ff */
[----:B------:R-:W-:Y:S01]  /*1ae70*/  VIADD R10, R0, 0x37 ;  /* 0x00000037000a7836 */ /* 0x000fe20000000000 */
[-C--:B------:R-:W-:Y:S01]  /*1ae80*/  LEA.HI.X.SX32 R5, R5, R3.reuse, 0x1, P4 ;  /* 0x0000000305057211 */ /* 0x080fe200020f0eff */
[----:B------:R-:W-:Y:S01]  /*1ae90*/  ULDC UR4, c[0x0][0x22c] ;  /* 0x00008b0000047ab9 */ /* 0x000fe20000000800 */
[CC--:B------:R-:W-:Y:S01]  /*1aea0*/  IADD3 R6, P4, R7.reuse, R64.reuse, RZ ;  /* 0x0000004007067210 */ /* 0x0c0fe20007f9e0ff */
[C---:B---3--:R-:W-:Y:S02]  /*1aeb0*/  VIADD R11, R7.reuse, UR5 ;  /* 0x00000005070b7c36 */ /* 0x048fe40008000000 */
        /* <DEDUP_REMOVED lines=24> */
[----:B------:R-:W-:Y:S01]  /*1b040*/  IADD3 R6, P3, R10, R64, RZ ;  /* 0x000000400a067210 */ /* 0x000fe20007f7e0ff */
        /* <DEDUP_REMOVED lines=22> */
[C---:B--2---:R-:W-:Y:S01]  /*1b1b0*/  VIADD R7, R5.reuse, UR4 ;  /* 0x0000000405077c36 */ /* 0x044fe20008000000 */
        /* <DEDUP_REMOVED lines=37> */
[----:B------:R-:W-:Y:S01]  /*1b410*/  PRMT R13, R14, 0x7772, RZ ;  /* 0x000077720e0d7816 */ /* 0x000fe200000000ff */
[----:B--2---:R-:W-:Y:S01]  /*1b420*/  VIADD R9, R0, 0x41 ;  /* 0x0000004100097836 */ /* 0x004fe20000000000 */
        /* <DEDUP_REMOVED lines=15> */
[C---:B------:R-:W-:Y:S01]  /*1b520*/  PRMT R13, R15.reuse, 0x7773, RZ ;  /* 0x000077730f0d7816 */ /* 0x040fe200000000ff */
[----:B------:R-:W-:Y:S01]  /*1b530*/  ULDC UR4, c[0x0][0x248] ;  /* 0x0000920000047ab9 */ /* 0x000fe20000000800 */
[----:B------:R-:W-:Y:S02]  /*1b540*/  PRMT R15, R15, 0x7772, RZ ;  /* 0x000077720f0f7816 */ /* 0x000fe400000000ff */
[----:B------:R-:W-:Y:S01]  /*1b550*/  LEA.HI.X.SX32 R5, R10, R3, 0x1, P4 ;  /* 0x000000030a057211 */ /* 0x000fe200020f0eff */
[----:B------:R-:W-:Y:S02]  /*1b560*/  VIADD R10, R0, 0x43 ;  /* 0x00000043000a7836 */ /* 0x000fe40000000000 */
[C---:B---3--:R-:W-:Y:S01]  /*1b570*/  VIADD R11, R7.reuse, UR4 ;  /* 0x00000004070b7c36 */ /* 0x048fe20008000000 */
[----:B------:R-:W-:Y:S01]  /*1b580*/  IADD3 R6, P4, R7, R64, RZ ;  /* 0x0000004007067210 */ /* 0x000fe20007f9e0ff */
[----:B------:R2:W-:Y:S01]  /*1b590*/  @P6 STG.E.U8 desc[UR16][R4.64], R15 ;  /* 0x0000000f04006986 */ /* 0x0005e2000c101110 */
[----:B------:R-:W-:-:S02]  /*1b5a0*/  ULDC UR4, c[0x0][0x248] ;  /* 0x0000920000047ab9 */ /* 0x000fc40000000800 */
[-C--:B------:R-:W-:Y:S02]  /*1b5b0*/  IADD3 R8, P6, R11, R64.reuse, RZ ;  /* 0x000000400b087210 */ /* 0x080fe40007fde0ff */
[-C--:B------:R-:W-:Y:S02]  /*1b5c0*/  LEA.HI.X.SX32 R7, R7, R3.reuse, 0x1, P4 ;  /* 0x0000000307077211 */ /* 0x080fe400020f0eff */
[----:B------:R-:W-:Y:S01]  /*1b5d0*/  ISETP.LT.AND P4, PT, R10, UR5, !P0 ;  /* 0x000000050a007c0c */ /* 0x000fe2000c781270 */
[----:B------:R-:W-:Y:S01]  /*1b5e0*/  VIADD R10, R0, 0x44 ;  /* 0x00000044000a7836 */ /* 0x000fe20000000000 */
[CC--:B------:R-:W-:Y:S01]  /*1b5f0*/  LEA.HI.X.SX32 R9, R11.reuse, R3.reuse, 0x1, P6 ;  /* 0x000000030b097211 */ /* 0x0c0fe200030f0eff */
[----:B------:R-:W-:Y:S01]  /*1b600*/  VIADD R11, R11, UR4 ;  /* 0x000000040b0b7c36 */ /* 0x000fe20008000000 */
[----:B------:R-:W-:Y:S01]  /*1b610*/  PRMT R29, R20, 0x7770, RZ ;  /* 0x00007770141d7816 */ /* 0x000fe200000000ff */
[----:B------:R3:W-:Y:S01]  /*1b620*/  @P5 STG.E.U8 desc[UR16][R6.64], R13 ;  /* 0x0000000d06005986 */ /* 0x0007e2000c101110 */
[----:B------:R-:W-:Y:S01]  /*1b630*/  ULDC UR5, c[0x0][0x22c] ;  /* 0x00008b0000057ab9 */ /* 0x000fe20000000800 */
[----:B--2---:R-:W-:Y:S01]  /*1b640*/  VIADD R5, R0, 0x45 ;  /* 0x0000004500057836 */ /* 0x004fe20000000000 */
[----:B------:R-:W-:Y:S01]  /*1b650*/  ISETP.LT.AND P6, PT, R10, UR5, !P0 ;  /* 0x000000050a007c0c */ /* 0x000fe2000c7c1270 */
[----:B------:R2:W-:Y:S01]  /*1b660*/  @P3 STG.E.U8 desc[UR16][R8.64], R29 ;  /* 0x0000001d08003986 */ /* 0x0005e2000c101110 */
[-C--:B------:R-:W-:Y:S01]  /*1b670*/  IADD3 R4, P3, R11, R64.reuse, RZ ;  /* 0x000000400b047210 */ /* 0x080fe20007f7e0ff */
[----:B------:R-:W-:Y:S01]  /*1b680*/  ULDC UR5, c[0x0][0x22c] ;  /* 0x00008b0000057ab9 */ /* 0x000fe20000000800 */
        /* <DEDUP_REMOVED lines=126> */
[-C--:B------:R-:W-:Y:S02]  /*1be70*/  IADD3 R8, P1, R10, R64.reuse, RZ ;  /* 0x000000400a087210 */ /* 0x080fe40007f3e0ff */
[----:B------:R-:W-:Y:S01]  /*1be80*/  ISETP.LT.AND P3, PT, R9, UR4, !P0 ;  /* 0x0000000409007c0c */ /* 0x000fe2000c761270 */
[----:B------:R-:W-:Y:S01]  /*1be90*/  ULDC UR4, c[0x0][0x248] ;  /* 0x0000920000047ab9 */ /* 0x000fe20000000800 */
[----:B------:R-:W-:Y:S01]  /*1bea0*/  PRMT R23, R23, 0x7773, RZ ;  /* 0x0000777317177816 */ /* 0x000fe200000000ff */
[----:B---3--:R-:W-:Y:S01]  /*1beb0*/  VIADD R4, R0, 0x54 ;  /* 0x0000005400047836 */ /* 0x008fe20000000000 */
[CC--:B------:R-:W-:Y:S01]  /*1bec0*/  LEA.HI.X.SX32 R9, R10.reuse, R3.reuse, 0x1, P1 ;  /* 0x000000030a097211 */ /* 0x0c0fe200008f0eff */
[----:B------:R-:W-:Y:S01]  /*1bed0*/  VIADD R5, R10, UR4 ;  /* 0x000000040a057c36 */ /* 0x000fe20008000000 */
[----:B------:R-:W-:Y:S02]  /*1bee0*/  ULDC UR4, c[0x0][0x248] ;  /* 0x0000920000047ab9 */ /* 0x000fe40000000800 */
[----:B------:R-:W-:Y:S01]  /*1bef0*/  ISETP.LT.AND P1, PT, R4, UR5, !P0 ;  /* 0x0000000504007c0c */ /* 0x000fe2000c721270 */
[----:B------:R3:W-:Y:S01]  /*1bf00*/  @P4 STG.E.U8 desc[UR16][R8.64], R23 ;  /* 0x0000001708004986 */ /* 0x0007e2000c101110 */
[CC--:B------:R-:W-:Y:S01]  /*1bf10*/  IADD3 R4, P4, R5.reuse, R64.reuse, RZ ;  /* 0x0000004005047210 */ /* 0x0c0fe20007f9e0ff */
[C---:B--2---:R-:W-:Y:S01]  /*1bf20*/  VIADD R7, R5.reuse, UR4 ;  /* 0x0000000405077c36 */ /* 0x044fe20008000000 */
[----:B------:R-:W-:Y:S01]  /*1bf30*/  ULDC UR5, c[0x0][0x248] ;  /* 0x0000920000057ab9 */ /* 0x000fe20000000800 */
[----:B------:R-:W-:Y:S01]  /*1bf40*/  PRMT R21, R24, 0x7770, RZ ;  /* 0x0000777018157816 */ /* 0x000fe200000000ff */
[----:B------:R-:W-:Y:S01]  /*1bf50*/  VIADD R10, R0, 0x55 ;  /* 0x00000055000a7836 */ /* 0x000fe20000000000 */
[-C--:B------:R-:W-:Y:S01]  /*1bf60*/  LEA.HI.X.SX32 R5, R5, R3.reuse, 0x1, P4 ;  /* 0x0000000305057211 */ /* 0x080fe200020f0eff */
[C---:B------:R-:W-:Y:S01]  /*1bf70*/  VIADD R11, R7.reuse, UR5 ;  /* 0x00000005070b7c36 */ /* 0x040fe20008000000 */
[-C--:B------:R-:W-:Y:S01]  /*1bf80*/  IADD3 R6, P4, R7, R64.reuse, RZ ;  /* 0x0000004007067210 */ /* 0x080fe20007f9e0ff */
[----:B------:R-:W-:Y:S01]  /*1bf90*/  ULDC UR4, c[0x0][0x22c] ;  /* 0x00008b0000047ab9 */ /* 0x000fe20000000800 */
[----:B------:R-:W-:Y:S01]  /*1bfa0*/  PRMT R15, R24, 0x7771, RZ ;  /* 0x00007771180f7816 */ /* 0x000fe200000000ff */
[----:B------:R2:W-:Y:S01]  /*1bfb0*/  @P6 STG.E.U8 desc[UR16][R4.64], R21 ;  /* 0x0000001504006986 */ /* 0x0005e2000c101110 */
[----:B---3--:R-:W-:Y:S01]  /*1bfc0*/  IADD3 R8, P6, R11, R64, RZ ;  /* 0x000000400b087210 */ /* 0x008fe20007fde0ff */
[----:B------:R-:W-:Y:S01]  /*1bfd0*/  ULDC UR5, c[0x0][0x22c] ;  /* 0x00008b0000057ab9 */ /* 0x000fe20000000800 */
[----:B------:R-:W-:-:S02]  /*1bfe0*/  LEA.HI.X.SX32 R7, R7, R3, 0x1, P4 ;  /* 0x0000000307077211 */ /* 0x000fc400020f0eff */
[----:B------:R-:W-:Y:S01]  /*1bff0*/  ISETP.LT.AND P4, PT, R10, UR4, !P0 ;  /* 0x000000040a007c0c */ /* 0x000fe2000c781270 */
[----:B------:R-:W-:Y:S01]  /*1c000*/  ULDC UR4, c[0x0][0x248] ;  /* 0x0000920000047ab9 */ /* 0x000fe20000000800 */
[-C--:B------:R-:W-:Y:S01]  /*1c010*/  LEA.HI.X.SX32 R9, R11, R3.reuse, 0x1, P6 ;  /* 0x000000030b097211 */ /* 0x080fe200030f0eff */
[C---:B------:R-:W-:Y:S01]  /*1c020*/  VIADD R10, R0.reuse, 0x56 ;  /* 0x00000056000a7836 */ /* 0x040fe20000000000 */
[----:B------:R-:W-:Y:S01]  /*1c030*/  PRMT R13, R25, 0x7770, RZ ;  /* 0x00007770190d7816 */ /* 0x000fe200000000ff */
[----:B------:R-:W-:Y:S01]  /*1c040*/  VIADD R11, R11, UR4 ;  /* 0x000000040b0b7c36 */ /* 0x000fe20008000000 */
        /* <DEDUP_REMOVED lines=65> */
[----:B------:R-:W-:Y:S01]  /*1c460*/  ULDC UR5, c[0x0][0x22c] ;  /* 0x00008b0000057ab9 */ /* 0x000fe20000000800 */
[----:B---3--:R-:W-:Y:S01]  /*1c470*/  PRMT R13, R24, 0x7773, RZ ;  /* 0x00007773180d7816 */ /* 0x008fe200000000ff */
[----:B------:R-:W-:Y:S01]  /*1c480*/  VIADD R7, R0, 0x5e ;  /* 0x0000005e00077836 */ /* 0x000fe20000000000 */
[----:B------:R-:W-:-:S03]  /*1c490*/  IADD3 R6, P3, R10, R64, RZ ;  /* 0x000000400a067210 */ /* 0x000fc60007f7e0ff */
        /* <DEDUP_REMOVED lines=32> */
[----:B---3--:R-:W-:-:S02]  /*1c6a0*/  IADD3 R8, P6, R11, R64, RZ ;  /* 0x000000400b087210 */ /* 0x008fc40007fde0ff */
        /* <DEDUP_REMOVED lines=458> */
[----:B-1----:R-:W-:Y:S01]  /*1e350*/  PRMT R13, R44, 0x7770, RZ ;  /* 0x000077702c0d7816 */ /* 0x002fe200000000ff */
        /* <DEDUP_REMOVED lines=15> */
[----:B-1----:R-:W-:Y:S01]  /*1e450*/  VIADD R7, R5, UR4 ;  /* 0x0000000405077c36 */ /* 0x002fe20008000000 */
        /* <DEDUP_REMOVED lines=18> */
[----:B-1----:R-:W-:Y:S01]  /*1e580*/  VIADD R5, R0, 0x99 ;  /* 0x0000009900057836 */ /* 0x002fe20000000000 */
        /* <DEDUP_REMOVED lines=10> */
[----:B--2---:R-:W-:Y:S01]  /*1e630*/  VIADD R7, R0, 0x9a ;  /* 0x0000009a00077836 */ /* 0x004fe20000000000 */
        /* <DEDUP_REMOVED lines=23> */
[C---:B-1----:R-:W-:Y:S01]  /*1e7b0*/  VIADD R7, R5.reuse, UR4 ;  /* 0x0000000405077c36 */ /* 0x042fe20008000000 */
        /* <DEDUP_REMOVED lines=54> */
[C---:B------:R-:W-:Y:S01]  /*1eb20*/  PRMT R13, R47.reuse, 0x7773, RZ ;  /* 0x000077732f0d7816 */ /* 0x040fe200000000ff */
[----:B------:R-:W-:Y:S01]  /*1eb30*/  ULDC UR4, c[0x0][0x248] ;  /* 0x0000920000047ab9 */ /* 0x000fe20000000800 */
[----:B------:R-:W-:Y:S02]  /*1eb40*/  PRMT R47, R47, 0x7772, RZ ;  /* 0x000077722f2f7816 */ /* 0x000fe400000000ff */
[----:B------:R-:W-:Y:S01]  /*1eb50*/  LEA.HI.X.SX32 R5, R10, R3, 0x1, P4 ;  /* 0x000000030a057211 */ /* 0x000fe200020f0eff */
[----:B------:R-:W-:Y:S02]  /*1eb60*/  VIADD R10, R0, 0xa3 ;  /* 0x000000a3000a7836 */ /* 0x000fe40000000000 */
[C---:B--2---:R-:W-:Y:S01]  /*1eb70*/  VIADD R11, R7.reuse, UR4 ;  /* 0x00000004070b7c36 */ /* 0x044fe20008000000 */
        /* <DEDUP_REMOVED lines=12> */
[----:B-1----:R-:W-:Y:S01]  /*1ec40*/  VIADD R5, R0, 0xa5 ;  /* 0x000000a500057836 */ /* 0x002fe20000000000 */
        /* <DEDUP_REMOVED lines=19> */
[----:B-1----:R-:W-:Y:S01]  /*1ed80*/  VIADD R9, R0, 0xa7 ;  /* 0x000000a700097836 */ /* 0x002fe20000000000 */
        /* <DEDUP_REMOVED lines=110> */
[-C--:B------:R-:W-:Y:S02]  /*1f470*/  IADD3 R8, P1, R10, R64.reuse, RZ ;  /* 0x000000400a087210 */ /* 0x080fe40007f3e0ff */
[----:B------:R-:W-:Y:S01]  /*1f480*/  ISETP.LT.AND P3, PT, R9, UR4, !P0 ;  /* 0x0000000409007c0c */ /* 0x000fe2000c761270 */
[----:B------:R-:W-:Y:S01]  /*1f490*/  ULDC UR4, c[0x0][0x248] ;  /* 0x0000920000047ab9 */ /* 0x000fe20000000800 */
[----:B------:R-:W-:Y:S01]  /*1f4a0*/  PRMT R19, R19, 0x7773, RZ ;  /* 0x0000777313137816 */ /* 0x000fe200000000ff */
[----:B--2---:R-:W-:Y:S01]  /*1f4b0*/  VIADD R4, R0, 0xb4 ;  /* 0x000000b400047836 */ /* 0x004fe20000000000 */
[CC--:B------:R-:W-:Y:S01]  /*1f4c0*/  LEA.HI.X.SX32 R9, R10.reuse, R3.reuse, 0x1, P1 ;  /* 0x000000030a097211 */ /* 0x0c0fe200008f0eff */
[----:B------:R-:W-:Y:S01]  /*1f4d0*/  VIADD R5, R10, UR4 ;  /* 0x000000040a057c36 */ /* 0x000fe20008000000 */
[----:B------:R-:W-:Y:S02]  /*1f4e0*/  ULDC UR4, c[0x0][0x248] ;  /* 0x0000920000047ab9 */ /* 0x000fe40000000800 */
[----:B------:R-:W-:Y:S01]  /*1f4f0*/  ISETP.LT.AND P1, PT, R4, UR5, !P0 ;  /* 0x0000000504007c0c */ /* 0x000fe2000c721270 */
[----:B------:R2:W-:Y:S01]  /*1f500*/  @P4 STG.E.U8 desc[UR16][R8.64], R19 ;  /* 0x0000001308004986 */ /* 0x0005e2000c101110 */
[CC--:B------:R-:W-:Y:S01]  /*1f510*/  IADD3 R4, P4, R5.reuse, R64.reuse, RZ ;  /* 0x0000004005047210 */ /* 0x0c0fe20007f9e0ff */
[C---:B-1----:R-:W-:Y:S01]  /*1f520*/  VIADD R7, R5.reuse, UR4 ;  /* 0x0000000405077c36 */ /* 0x042fe20008000000 */
        /* <DEDUP_REMOVED lines=9> */
[----:B--2---:R-:W-:Y:S01]  /*1f5c0*/  IADD3 R8, P6, R11, R64, RZ ;  /* 0x000000400b087210 */ /* 0x004fe20007fde0ff */
        /* <DEDUP_REMOVED lines=74> */
[----:B--2---:R-:W-:Y:S01]  /*1fa70*/  PRMT R13, R48, 0x7773, RZ ;  /* 0x00007773300d7816 */ /* 0x004fe200000000ff */
        /* <DEDUP_REMOVED lines=348> */
[----:B0-----:R-:W-:Y:S01]  /*21040*/  PRMT R17, R60, 0x7770, RZ ;  /* 0x000077703c117816 */ /* 0x001fe200000000ff */
        /* <DEDUP_REMOVED lines=17> */
[----:B0-----:R-:W-:Y:S01]  /*21160*/  VIADD R5, R0, 0xe7 ;  /* 0x000000e700057836 */ /* 0x001fe20000000000 */
        /* <DEDUP_REMOVED lines=10> */
[----:B-1----:R-:W-:Y:S01]  /*21210*/  VIADD R7, R0, 0xe8 ;  /* 0x000000e800077836 */ /* 0x002fe20000000000 */
[----:B------:R-:W-:Y:S01]  /*21220*/  IADD3 R6, P2, R10, R64, RZ ;  /* 0x000000400a067210 */ /* 0x000fe20007f5e0ff */
[----:B------:R-:W-:-:S02]  /*21230*/  ULDC UR5, c[0x0][0x22c] ;  /* 0x00008b0000057ab9 */ /* 0x000fc40000000800 */
[----:B------:R1:W-:Y:S01]  /*21240*/  @P3 STG.E.U8 desc[UR16][R4.64], R11 ;  /* 0x0000000b04003986 */ /* 0x0003e2000c101110 */
[----:B------:R-:W-:Y:S01]  /*21250*/  ISETP.LT.AND P3, PT, R7, UR4, !P0 ;  /* 0x0000000407007c0c */ /* 0x000fe2000c761270 */
[----:B------:R-:W-:Y:S01]  /*21260*/  ULDC UR4, c[0x0][0x248] ;  /* 0x0000920000047ab9 */ /* 0x000fe20000000800 */
[C---:B------:R-:W-:Y:S01]  /*21270*/  LEA.HI.X.SX32 R7, R10.reuse, R3, 0x1, P2 ;  /* 0x000000030a077211 */ /* 0x040fe200010f0eff */
[----:B------:R-:W-:Y:S01]  /*21280*/  VIADD R10, R10, UR4 ;  /* 0x000000040a0a7c36 */ /* 0x000fe20008000000 */
[----:B0-----:R-:W-:Y:S01]  /*21290*/  PRMT R13, R62, 0x7770, RZ ;  /* 0x000077703e0d7816 */ /* 0x001fe200000000ff */
[----:B------:R-:W-:Y:S01]  /*212a0*/  VIADD R9, R0, 0xe9 ;  /* 0x000000e900097836 */ /* 0x000fe20000000000 */
[----:B------:R-:W-:-:S03]  /*212b0*/  ULDC UR4, c[0x0][0x22c] ;  /* 0x00008b0000047ab9 */ /* 0x000fc60000000800 */
[----:B------:R0:W-:Y:S01]  /*212c0*/  @P1 STG.E.U8 desc[UR16][R6.64], R13 ;  /* 0x0000000d06001986 */ /* 0x0001e2000c101110 */
[----:B------:R-:W-:Y:S02]  /*212d0*/  IADD3 R8, P1, R10, R64, RZ ;  /* 0x000000400a087210 */ /* 0x000fe40007f3e0ff */
[----:B------:R-:W-:Y:S01]  /*212e0*/  ISETP.LT.AND P2, PT, R9, UR4, !P0 ;  /* 0x0000000409007c0c */ /* 0x000fe2000c741270 */
[----:B------:R-:W-:Y:S01]  /*212f0*/  ULDC UR4, c[0x0][0x248] ;  /* 0x0000920000047ab9 */ /* 0x000fe20000000800 */
[----:B-1----:R-:W-:Y:S01]  /*21300*/  VIADD R4, R0, 0xea ;  /* 0x000000ea00047836 */ /* 0x002fe20000000000 */
        /* <DEDUP_REMOVED lines=8> */
[----:B0-----:R-:W-:Y:S01]  /*21390*/  VIADD R7, R5, UR4 ;  /* 0x0000000405077c36 */ /* 0x001fe20008000000 */
[----:B------:R-:W-:Y:S01]  /*213a0*/  PRMT R17, R63, 0x7770, RZ ;  /* 0x000077703f117816 */ /* 0x000fe200000000ff */
[----:B------:R-:W-:Y:S01]  /*213b0*/  VIADD R10, R0, 0xeb ;  /* 0x000000eb000a7836 */ /* 0x000fe20000000000 */
[-C--:B------:R-:W-:Y:S01]  /*213c0*/  LEA.HI.X.SX32 R5, R5, R3.reuse, 0x1, P4 ;  /* 0x0000000305057211 */ /* 0x080fe200020f0eff */
[----:B------:R-:W-:Y:S01]  /*213d0*/  ULDC UR4, c[0x0][0x22c] ;  /* 0x00008b0000047ab9 */ /* 0x000fe20000000800 */
[CC--:B------:R-:W-:Y:S01]  /*213e0*/  IADD3 R6, P4, R7.reuse, R64.reuse, RZ ;  /* 0x0000004007067210 */ /* 0x0c0fe20007f9e0ff */
[C---:B-1----:R-:W-:Y:S02]  /*213f0*/  VIADD R11, R7.reuse, UR5 ;  /* 0x00000005070b7c36 */ /* 0x042fe40008000000 */
        /* <DEDUP_REMOVED lines=11> */
[----:B0-----:R-:W-:Y:S01]  /*214b0*/  VIADD R5, R0, 0xed ;  /* 0x000000ed00057836 */ /* 0x001fe20000000000 */
[----:B------:R0:W-:Y:S01]  /*214c0*/  @P5 STG.E.U8 desc[UR16][R6.64], R13 ;  /* 0x0000000d06005986 */ /* 0x0001e2000c101110 */
[----:B------:R-:W-:Y:S01]  /*214d0*/  ISETP.LT.AND P6, PT, R10, UR5, !P0 ;  /* 0x000000050a007c0c */ /* 0x000fe2000c7c1270 */
[----:B------:R-:W-:Y:S01]  /*214e0*/  ULDC UR5, c[0x0][0x22c] ;  /* 0x00008b0000057ab9 */ /* 0x000fe20000000800 */
[-C--:B------:R-:W-:Y:S01]  /*214f0*/  IADD3 R4, P5, R11, R64.reuse, RZ ;  /* 0x000000400b047210 */ /* 0x080fe20007fbe0ff */
[----:B------:R-:W-:Y:S01]  /*21500*/  ULDC UR4, c[0x0][0x248] ;  /* 0x0000920000047ab9 */ /* 0x000fe20000000800 */
[----:B------:R1:W-:Y:S01]  /*21510*/  @P3 STG.E.U8 desc[UR16][R8.64], R15 ;  /* 0x0000000f08003986 */ /* 0x0003e2000c101110 */
[----:B------:R-:W-:Y:S01]  /*21520*/  ISETP.LT.AND P3, PT, R5, UR5, !P0 ;  /* 0x0000000505007c0c */ /* 0x000fe2000c761270 */
[C---:B------:R-:W-:Y:S01]  /*21530*/  VIADD R10, R11.reuse, UR4 ;  /* 0x000000040b0a7c36 */ /* 0x040fe20008000000 */
[----:B------:R-:W-:Y:S01]  /*21540*/  LEA.HI.X.SX32 R5, R11, R3, 0x1, P5 ;  /* 0x000000030b057211 */ /* 0x000fe200028f0eff */
[----:B------:R-:W-:Y:S01]  /*21550*/  ULDC UR4, c[0x0][0x22c] ;  /* 0x00008b0000047ab9 */ /* 0x000fe20000000800 */
[----:B------:R-:W-:Y:S01]  /*21560*/  ULDC UR5, c[0x0][0x22c] ;  /* 0x00008b0000057ab9 */ /* 0x000fe20000000800 */
[----:B0-----:R-:W-:Y:S01]  /*21570*/  PRMT R13, R60, 0x7773, RZ ;  /* 0x000077733c0d7816 */ /* 0x001fe200000000ff */
[----:B------:R-:W-:Y:S01]  /*21580*/  VIADD R7, R0, 0xee ;  /* 0x000000ee00077836 */ /* 0x000fe20000000000 */
[----:B------:R-:W-:-:S03]  /*21590*/  IADD3 R6, P5, R10, R64, RZ ;  /* 0x000000400a067210 */ /* 0x000fc60007fbe0ff */
[----:B------:R0:W-:Y:S01]  /*215a0*/  @P2 STG.E.U8 desc[UR16][R4.64], R13 ;  /* 0x0000000d04002986 */ /* 0x0001e2000c101110 */
[----:B------:R-:W-:Y:S01]  /*215b0*/  ISETP.LT.AND P2, PT, R7, UR4, !P0 ;  /* 0x0000000407007c0c */ /* 0x000fe2000c741270 */
[----:B------:R-:W-:Y:S01]  /*215c0*/  ULDC UR4, c[0x0][0x248] ;  /* 0x0000920000047ab9 */ /* 0x000fe20000000800 */
[CC--:B------:R-:W-:Y:S01]  /*215d0*/  LEA.HI.X.SX32 R7, R10.reuse, R3.reuse, 0x1, P5 ;  /* 0x000000030a077211 */ /* 0x0c0fe200028f0eff */
[----:B------:R-:W-:Y:S01]  /*215e0*/  VIADD R10, R10, UR4 ;  /* 0x000000040a0a7c36 */ /* 0x000fe20008000000 */
[----:B------:R-:W-:Y:S01]  /*215f0*/  PRMT R11, R61, 0x7772, RZ ;  /* 0x000077723d0b7816 */ /* 0x000fe200000000ff */
[----:B-1----:R-:W-:Y:S01]  /*21600*/  VIADD R9, R0, 0xef ;  /* 0x000000ef00097836 */ /* 0x002fe20000000000 */
[----:B------:R-:W-:Y:S02]  /*21610*/  ULDC UR4, c[0x0][0x22c] ;  /* 0x00008b0000047ab9 */ /* 0x000fe40000000800 */
[----:B------:R-:W-:Y:S01]  /*21620*/  IADD3 R8, P5, R10, R64, RZ ;  /* 0x000000400a087210 */ /* 0x000fe20007fbe0ff */
[----:B------:R1:W-:Y:S01]  /*21630*/  @P1 STG.E.U8 desc[UR16][R6.64], R11 ;  /* 0x0000000b06001986 */ /* 0x0003e2000c101110 */
[----:B0-----:R-:W-:Y:S01]  /*21640*/  VIADD R4, R0, 0xf0 ;  /* 0x000000f000047836 */ /* 0x001fe20000000000 */
[----:B------:R-:W-:Y:S01]  /*21650*/  ISETP.LT.AND P1, PT, R9, UR4, !P0 ;  /* 0x0000000409007c0c */ /* 0x000fe2000c721270 */
[----:B------:R-:W-:Y:S01]  /*21660*/  ULDC UR4, c[0x0][0x248] ;  /* 0x0000920000047ab9 */ /* 0x000fe20000000800 */
[----:B------:R-:W-:-:S02]  /*21670*/  LEA.HI.X.SX32 R9, R10, R3, 0x1, P5 ;  /* 0x000000030a097211 */ /* 0x000fc400028f0eff */
[----:B------:R-:W-:Y:S02]  /*21680*/  PRMT R61, R61, 0x7773, RZ ;  /* 0x000077733d3d7816 */ /* 0x000fe400000000ff */
[----:B------:R-:W-:Y:S01]  /*21690*/  ISETP.LT.AND P5, PT, R4, UR5, !P0 ;  /* 0x0000000504007c0c */ /* 0x000fe2000c7a1270 */
[----:B------:R-:W-:Y:S01]  /*216a0*/  VIADD R4, R10, UR4 ;  /* 0x000000040a047c36 */ /* 0x000fe20008000000 */
[----:B------:R-:W-:Y:S01]  /*216b0*/  ULDC UR4, c[0x0][0x248] ;  /* 0x0000920000047ab9 */ /* 0x000fe20000000800 */
[----:B------:R0:W-:Y:S01]  /*216c0*/  @P4 STG.E.U8 desc[UR16][R8.64], R61 ;  /* 0x0000003d08004986 */ /* 0x0001e2000c101110 */
[----:B------:R-:W-:Y:S01]  /*216d0*/  VIADD R14, R0, 0xf1 ;  /* 0x000000f1000e7836 */ /* 0x000fe20000000000 */
[----:B------:R-:W-:Y:S01]  /*216e0*/  PRMT R17, R62, 0x7772, RZ ;  /* 0x000077723e117816 */ /* 0x000fe200000000ff */
[----:B------:R-:W-:Y:S01]  /*216f0*/  ULDC UR5, c[0x0][0x22c] ;  /* 0x00008b0000057ab9 */ /* 0x000fe20000000800 */
[C---:B------:R-:W-:Y:S01]  /*21700*/  IADD3 R10, P4, R4.reuse, R64, RZ ;  /* 0x00000040040a7210 */ /* 0x040fe20007f9e0ff */
[----:B------:R-:W-:Y:S01]  /*21710*/  VIADD R15, R4, UR4 ;  /* 0x00000004040f7c36 */ /* 0x000fe20008000000 */
[----:B------:R-:W-:-:S02]  /*21720*/  ULDC UR4, c[0x0][0x22c] ;  /* 0x00008b0000047ab9 */ /* 0x000fc40000000800 */
[----:B-1----:R-:W-:Y:S02]  /*21730*/  LEA.HI.X.SX32 R11, R4, R3, 0x1, P4 ;  /* 0x00000003040b7211 */ /* 0x002fe400020f0eff */
[----:B------:R1:W2:Y:S01]  /*21740*/  LDS.128 R4, [R2] ;  /* 0x0000000002047984 */ /* 0x0002a20000000c00 */
[----:B------:R-:W-:-:S04]  /*21750*/  IADD3 R12, P4, R15, R64, RZ ;  /* 0x000000400f0c7210 */ /* 0x000fc80007f9e0ff */
[C---:B------:R-:W-:Y:S02]  /*21760*/  LEA.HI.X.SX32 R13, R15.reuse, R3, 0x1, P4 ;  /* 0x000000030f0d7211 */ /* 0x040fe400020f0eff */
[----:B------:R-:W-:Y:S01]  /*21770*/  ISETP.LT.AND P4, PT, R14, UR4, !P0 ;  /* 0x000000040e007c0c */ /* 0x000fe2000c781270 */
[----:B------:R-:W-:Y:S02]  /*21780*/  ULDC UR4, c[0x0][0x248] ;  /* 0x0000920000047ab9 */ /* 0x000fe40000000800 */
[----:B------:R-:W-:Y:S01]  /*21790*/  VIADD R15, R15, UR4 ;  /* 0x000000040f0f7c36 */ /* 0x000fe20008000000 */
[----:B------:R-:W-:Y:S01]  /*217a0*/  PRMT R19, R62, 0x7773, RZ ;  /* 0x000077733e137816 */ /* 0x000fe200000000ff */
[----:B0-----:R-:W-:Y:S01]  /*217b0*/  VIADD R9, R0, 0xf2 ;  /* 0x000000f200097836 */ /* 0x001fe20000000000 */
[----:B------:R0:W-:Y:S01]  /*217c0*/  @P6 STG.E.U8 desc[UR16][R10.64], R17 ;  /* 0x000000110a006986 */ /* 0x0001e2000c101110 */
[----:B------:R-:W-:Y:S01]  /*217d0*/  ULDC UR4, c[0x0][0x248] ;  /* 0x0000920000047ab9 */ /* 0x000fe20000000800 */
[----:B------:R-:W-:-:S02]  /*217e0*/  IADD3 R8, P6, R15, R64, RZ ;  /* 0x000000400f087210 */ /* 0x000fc40007fde0ff */
[----:B------:R3:W-:Y:S01]  /*217f0*/  @P3 STG.E.U8 desc[UR16][R12.64], R19 ;  /* 0x000000130c003986 */ /* 0x0007e2000c101110 */
[----:B------:R-:W-:Y:S01]  /*21800*/  ISETP.LT.AND P3, PT, R9, UR5, !P0 ;  /* 0x0000000509007c0c */ /* 0x000fe2000c761270 */
[C---:B-1----:R-:W-:Y:S01]  /*21810*/  VIADD R2, R15.reuse, UR4 ;  /* 0x000000040f027c36 */ /* 0x042fe20008000000 */
[----:B------:R-:W-:Y:S01]  /*21820*/  LEA.HI.X.SX32 R9, R15, R3, 0x1, P6 ;  /* 0x000000030f097211 */ /* 0x000fe200030f0eff */
[----:B------:R-:W-:Y:S01]  /*21830*/  ULDC UR4, c[0x0][0x22c] ;  /* 0x00008b0000047ab9 */ /* 0x000fe20000000800 */
[----:B------:R-:W-:Y:S01]  /*21840*/  ULDC UR5, c[0x0][0x22c] ;  /* 0x00008b0000057ab9 */ /* 0x000fe20000000800 */
[C---:B0-----:R-:W-:Y:S02]  /*21850*/  PRMT R17, R63.reuse, 0x7773, RZ ;  /* 0x000077733f117816 */ /* 0x041fe400000000ff */
[----:B------:R-:W-:Y:S01]  /*21860*/  PRMT R63, R63, 0x7772, RZ ;  /* 0x000077723f3f7816 */ /* 0x000fe200000000ff */
[----:B---3--:R-:W-:-:S04]  /*21870*/  VIADD R12, R0, 0xf3 ;  /* 0x000000f3000c7836 */ /* 0x008fc80000000000 */
[----:B------:R0:W-:Y:S01]  /*21880*/  @P2 STG.E.U8 desc[UR16][R8.64], R63 ;  /* 0x0000003f08002986 */ /* 0x0001e2000c101110 */
[----:B------:R-:W-:Y:S01]  /*21890*/  ISETP.LT.AND P2, PT, R12, UR4, !P0 ;  /* 0x000000040c007c0c */ /* 0x000fe2000c741270 */
[----:B------:R-:W-:Y:S01]  /*218a0*/  ULDC UR4, c[0x0][0x248] ;  /* 0x0000920000047ab9 */ /* 0x000fe20000000800 */
[CC--:B------:R-:W-:Y:S01]  /*218b0*/  IADD3 R10, P6, R2.reuse, R64.reuse, RZ ;  /* 0x00000040020a7210 */ /* 0x0c0fe20007fde0ff */
[C---:B------:R-:W-:Y:S01]  /*218c0*/  VIADD R13, R2.reuse, UR4 ;  /* 0x00000004020d7c36 */ /* 0x040fe20008000000 */
[----:B------:R-:W-:Y:S02]  /*218d0*/  ULDC UR4, c[0x0][0x248] ;  /* 0x0000920000047ab9 */ /* 0x000fe40000000800 */
[-C--:B------:R-:W-:Y:S01]  /*218e0*/  LEA.HI.X.SX32 R11, R2, R3.reuse, 0x1, P6 ;  /* 0x00000003020b7211 */ /* 0x080fe200030f0eff */
[----:B------:R-:W-:Y:S01]  /*218f0*/  VIADD R2, R0, 0xf4 ;  /* 0x000000f400027836 */ /* 0x000fe20000000000 */
[CC--:B------:R-:W-:Y:S01]  /*21900*/  IADD3 R12, P6, R13.reuse, R64.reuse, RZ ;  /* 0x000000400d0c7210 */ /* 0x0c0fe20007fde0ff */
[C---:B------:R-:W-:Y:S01]  /*21910*/  VIADD R14, R13.reuse, UR4 ;  /* 0x000000040d0e7c36 */ /* 0x040fe20008000000 */
[----:B--2---:R-:W-:Y:S01]  /*21920*/  PRMT R19, R4, 0x7770, RZ ;  /* 0x0000777004137816 */ /* 0x004fe200000000ff */
[----:B------:R1:W-:Y:S01]  /*21930*/  @P1 STG.E.U8 desc[UR16][R10.64], R17 ;  /* 0x000000110a001986 */ /* 0x0003e2000c101110 */
[----:B------:R-:W-:Y:S01]  /*21940*/  ISETP.LT.AND P1, PT, R2, UR5, !P0 ;  /* 0x0000000502007c0c */ /* 0x000fe2000c721270 */
[----:B------:R-:W-:Y:S01]  /*21950*/  VIADD R2, R0, 0xf5 ;  /* 0x000000f500027836 */ /* 0x000fe20000000000 */
[----:B------:R-:W-:Y:S01]  /*21960*/  LEA.HI.X.SX32 R13, R13, R3, 0x1, P6 ;  /* 0x000000030d0d7211 */ /* 0x000fe200030f0eff */
[----:B------:R-:W-:Y:S01]  /*21970*/  ULDC UR4, c[0x0][0x22c] ;  /* 0x00008b0000047ab9 */ /* 0x000fe20000000800 */
[----:B0-----:R-:W-:Y:S01]  /*21980*/  IADD3 R8, P6, R14, R64, RZ ;  /* 0x000000400e087210 */ /* 0x001fe20007fde0ff */
[----:B------:R-:W-:-:S02]  /*21990*/  ULDC UR5, c[0x0][0x22c] ;  /* 0x00008b0000057ab9 */ /* 0x000fc40000000800 */
[----:B------:R0:W-:Y:S01]  /*219a0*/  @P5 STG.E.U8 desc[UR16][R12.64], R19 ;  /* 0x000000130c005986 */ /* 0x0001e2000c101110 */
[----:B------:R-:W-:Y:S01]  /*219b0*/  ISETP.LT.AND P5, PT, R2, UR4, !P0 ;  /* 0x0000000402007c0c */ /* 0x000fe2000c7a1270 */
[----:B------:R-:W-:Y:S01]  /*219c0*/  ULDC UR4, c[0x0][0x248] ;  /* 0x0000920000047ab9 */ /* 0x000fe20000000800 */
[CC--:B------:R-:W-:Y:S01]  /*219d0*/  LEA.HI.X.SX32 R9, R14.reuse, R3.reuse, 0x1, P6 ;  /* 0x000000030e097211 */ /* 0x0c0fe200030f0eff */
[----:B------:R-:W-:Y:S01]  /*219e0*/  VIADD R14, R14, UR4 ;  /* 0x000000040e0e7c36 */ /* 0x000fe20008000000 */
[----:B-1----:R-:W-:Y:S01]  /*219f0*/  PRMT R17, R4, 0x7771, RZ ;  /* 0x0000777104117816 */ /* 0x002fe200000000ff */
[----:B------:R-:W-:Y:S01]  /*21a00*/  VIADD R2, R0, 0xf6 ;  /* 0x000000f600027836 */ /* 0x000fe20000000000 */
[----:B------:R-:W-:Y:S02]  /*21a10*/  ULDC UR4, c[0x0][0x248] ;  /* 0x0000920000047ab9 */ /* 0x000fe40000000800 */
[CC--:B------:R-:W-:Y:S01]  /*21a20*/  IADD3 R10, P6, R14.reuse, R64.reuse, RZ ;  /* 0x000000400e0a7210 */ /* 0x0c0fe20007fde0ff */
[----:B------:R1:W-:Y:S01]  /*21a30*/  @P4 STG.E.U8 desc[UR16][R8.64], R17 ;  /* 0x0000001108004986 */ /* 0x0003e2000c101110 */
[----:B------:R-:W-:Y:S01]  /*21a40*/  VIADD R15, R14, UR4 ;  /* 0x000000040e0f7c36 */ /* 0x000fe20008000000 */
[----:B------:R-:W-:Y:S01]  /*21a50*/  ISETP.LT.AND P4, PT, R2, UR5, !P0 ;  /* 0x0000000502007c0c */ /* 0x000fe2000c781270 */
[----:B------:R-:W-:Y:S01]  /*21a60*/  VIADD R2, R0, 0xf7 ;  /* 0x000000f700027836 */ /* 0x000fe20000000000 */
[----:B------:R-:W-:Y:S01]  /*21a70*/  LEA.HI.X.SX32 R11, R14, R3, 0x1, P6 ;  /* 0x000000030e0b7211 */ /* 0x000fe200030f0eff */
[----:B------:R-:W-:Y:S01]  /*21a80*/  ULDC UR4, c[0x0][0x22c] ;  /* 0x00008b0000047ab9 */ /* 0x000fe20000000800 */
[----:B0-----:R-:W-:Y:S01]  /*21a90*/  PRMT R19, R5, 0x7770, RZ ;  /* 0x0000777005137816 */ /* 0x001fe200000000ff */
[----:B------:R-:W-:Y:S01]  /*21aa0*/  ULDC UR5, c[0x0][0x22c] ;  /* 0x00008b0000057ab9 */ /* 0x000fe20000000800 */
[----:B------:R-:W-:-:S03]  /*21ab0*/  IADD3 R12, P6, R15, R64, RZ ;  /* 0x000000400f0c7210 */ /* 0x000fc60007fde0ff */
        /* <DEDUP_REMOVED lines=10> */
[C---:B------:R-:W-:Y:S01]  /*21b60*/  VIADD R14, R15.reuse, UR4 ;  /* 0x000000040f0e7c36 */ /* 0x040fe20008000000 */
        /* <DEDUP_REMOVED lines=40> */
[----:B0-----:R-:W-:Y:S01]  /*21df0*/  IADD3 R12, P6, R14, R64, RZ ;  /* 0x000000400e0c7210 */ /* 0x001fe20007fde0ff */
[----:B------:R-:W-:Y:S01]  /*21e00*/  ULDC UR5, c[0x0][0x248] ;  /* 0x0000920000057ab9 */ /* 0x000fe20000000800 */
[----:B-1----:R-:W-:-:S02]  /*21e10*/  PRMT R9, R4, 0x7772, RZ ;  /* 0x0000777204097816 */ /* 0x002fc400000000ff */
[----:B------:R-:W-:-:S03]  /*21e20*/  LEA.HI.X.SX32 R13, R14, R3, 0x1, P6 ;  /* 0x000000030e0d7211 */ /* 0x000fc600030f0eff */
[----:B------:R0:W-:Y:S01]  /*21e30*/  @P2 STG.E.U8 desc[UR16][R10.64], R9 ;  /* 0x000000090a002986 */ /* 0x0001e2000c101110 */
[----:B------:R-:W-:Y:S01]  /*21e40*/  ISETP.LT.AND P2, PT, R2, UR4, !P0 ;  /* 0x0000000402007c0c */ /* 0x000fe2000c741270 */
[----:B------:R-:W-:Y:S02]  /*21e50*/  ULDC UR4, c[0x0][0x248] ;  /* 0x0000920000047ab9 */ /* 0x000fe40000000800 */
[----:B------:R-:W-:Y:S01]  /*21e60*/  VIADD R14, R14, UR4 ;  /* 0x000000040e0e7c36 */ /* 0x000fe20008000000 */
[----:B------:R-:W-:Y:S01]  /*21e70*/  ULDC UR4, c[0x0][0x248] ;  /* 0x0000920000047ab9 */ /* 0x000fe20000000800 */
[----:B------:R-:W-:Y:S02]  /*21e80*/  PRMT R15, R4, 0x7773, RZ ;  /* 0x00007773040f7816 */ /* 0x000fe400000000ff */
[----:B------:R-:W-:Y:S01]  /*21e90*/  VIADD R2, R14, UR4 ;  /* 0x000000040e027c36 */ /* 0x000fe20008000000 */
[----:B------:R-:W-:-:S03]  /*21ea0*/  ULDC UR4, c[0x0][0x248] ;  /* 0x0000920000047ab9 */ /* 0x000fc60000000800 */
[----:B------:R-:W-:Y:S01]  /*21eb0*/  VIADD R4, R2, UR5 ;  /* 0x0000000502047c36 */ /* 0x000fe20008000000 */
[----:B------:R1:W-:Y:S01]  /*21ec0*/  @P1 STG.E.U8 desc[UR16][R12.64], R15 ;  /* 0x0000000f0c001986 */ /* 0x0003e2000c101110 */
[----:B------:R-:W-:Y:S01]  /*21ed0*/  IADD3 R8, P1, R14, R64, RZ ;  /* 0x000000400e087210 */ /* 0x000fe20007f3e0ff */
[----:B------:R-:W-:-:S03]  /*21ee0*/  ULDC UR5, c[0x0][0x248] ;  /* 0x0000920000057ab9 */ /* 0x000fc60000000800 */
[----:B0-----:R-:W-:Y:S02]  /*21ef0*/  LEA.HI.X.SX32 R9, R14, R3, 0x1, P1 ;  /* 0x000000030e097211 */ /* 0x001fe400008f0eff */
[-C--:B------:R-:W-:Y:S01]  /*21f00*/  IADD3 R10, P1, R2, R64.reuse, RZ ;  /* 0x00000040020a7210 */ /* 0x080fe20007f3e0ff */
[C---:B-1----:R-:W-:Y:S01]  /*21f10*/  VIADD R15, R4.reuse, UR6 ;  /* 0x00000006040f7c36 */ /* 0x042fe20008000000 */
[----:B------:R-:W-:-:S03]  /*21f20*/  IADD3 R12, P6, R4, R64, RZ ;  /* 0x00000040040c7210 */ /* 0x000fc60007fde0ff */
[----:B------:R-:W-:Y:S01]  /*21f30*/  VIADD R17, R15, UR4 ;  /* 0x000000040f117c36 */ /* 0x000fe20008000000 */
[-C--:B------:R-:W-:Y:S01]  /*21f40*/  LEA.HI.X.SX32 R11, R2, R3.reuse, 0x1, P1 ;  /* 0x00000003020b7211 */ /* 0x080fe200008f0eff */
[----:B------:R-:W-:Y:S01]  /*21f50*/  VIADD R18, R0, 0xfe ;  /* 0x000000fe00127836 */ /* 0x000fe20000000000 */
[-C--:B------:R-:W-:Y:S01]  /*21f60*/  LEA.HI.X.SX32 R13, R4, R3.reuse, 0x1, P6 ;  /* 0x00000003040d7211 */ /* 0x080fe200030f0eff */
[----:B------:R-:W-:Y:S01]  /*21f70*/  VIADD R0, R0, 0xff ;  /* 0x000000ff00007836 */ /* 0x000fe20000000000 */
[CC--:B------:R-:W-:Y:S01]  /*21f80*/  IADD3 R16, P1, R17.reuse, R64.reuse, RZ ;  /* 0x0000004011107210 */ /* 0x0c0fe20007f3e0ff */
[----:B------:R-:W-:Y:S01]  /*21f90*/  VIADD R2, R17, UR5 ;  /* 0x0000000511027c36 */ /* 0x000fe20008000000 */
[----:B------:R-:W-:Y:S01]  /*21fa0*/  IADD3 R14, P6, R15, R64, RZ ;  /* 0x000000400f0e7210 */ /* 0x000fe20007fde0ff */
[----:B------:R-:W-:Y:S01]  /*21fb0*/  ULDC UR4, c[0x0][0x22c] ;  /* 0x00008b0000047ab9 */ /* 0x000fe20000000800 */
[----:B------:R-:W-:Y:S02]  /*21fc0*/  LEA.HI.X.SX32 R17, R17, R3, 0x1, P1 ;  /* 0x0000000311117211 */ /* 0x000fe400008f0eff */
[----:B------:R-:W-:-:S02]  /*21fd0*/  ISETP.LT.AND P1, PT, R18, UR7, !P0 ;  /* 0x0000000712007c0c */ /* 0x000fc4000c721270 */
[-C--:B------:R-:W-:Y:S02]  /*21fe0*/  LEA.HI.X.SX32 R15, R15, R3.reuse, 0x1, P6 ;  /* 0x000000030f0f7211 */ /* 0x080fe400030f0eff */
[----:B------:R-:W-:Y:S02]  /*21ff0*/  ISETP.LT.AND P0, PT, R0, UR4, !P0 ;  /* 0x0000000400007c0c */ /* 0x000fe4000c701270 */
[C---:B------:R-:W-:Y:S02]  /*22000*/  IADD3 R64, P6, R2.reuse, R64, RZ ;  /* 0x0000004002407210 */ /* 0x040fe40007fde0ff */
[C---:B------:R-:W-:Y:S02]  /*22010*/  PRMT R23, R5.reuse, 0x7772, RZ ;  /* 0x0000777205177816 */ /* 0x040fe400000000ff */
[----:B------:R-:W-:Y:S02]  /*22020*/  PRMT R21, R5, 0x7773, RZ ;  /* 0x0000777305157816 */ /* 0x000fe400000000ff */
[----:B------:R-:W-:-:S02]  /*22030*/  LEA.HI.X.SX32 R65, R2, R3, 0x1, P6 ;  /* 0x0000000302417211 */ /* 0x000fc400030f0eff */
[C---:B------:R-:W-:Y:S02]  /*22040*/  PRMT R19, R6.reuse, 0x7772, RZ ;  /* 0x0000777206137816 */ /* 0x040fe400000000ff */
[----:B------:R-:W-:Y:S02]  /*22050*/  PRMT R5, R6, 0x7773, RZ ;  /* 0x0000777306057816 */ /* 0x000fe400000000ff */
[C---:B------:R-:W-:Y:S01]  /*22060*/  PRMT R3, R7.reuse, 0x7773, RZ ;  /* 0x0000777307037816 */ /* 0x040fe200000000ff */
[----:B------:R0:W-:Y:S01]  /*22070*/  @P5 STG.E.U8 desc[UR16][R8.64], R23 ;  /* 0x0000001708005986 */ /* 0x0001e2000c101110 */
[----:B------:R-:W-:-:S03]  /*22080*/  PRMT R7, R7, 0x7772, RZ ;  /* 0x0000777207077816 */ /* 0x000fc600000000ff */
[----:B------:R0:W-:Y:S04]  /*22090*/  @P4 STG.E.U8 desc[UR16][R10.64], R21 ;  /* 0x000000150a004986 */ /* 0x0001e8000c101110 */
[----:B------:R0:W-:Y:S04]  /*220a0*/  @P3 STG.E.U8 desc[UR16][R12.64], R19 ;  /* 0x000000130c003986 */ /* 0x0001e8000c101110 */
[----:B------:R0:W-:Y:S04]  /*220b0*/  @P2 STG.E.U8 desc[UR16][R14.64], R5 ;  /* 0x000000050e002986 */ /* 0x0001e8000c101110 */
[----:B------:R0:W-:Y:S01]  /*220c0*/  @P1 STG.E.U8 desc[UR16][R16.64], R7 ;  /* 0x0000000710001986 */ /* 0x0001e2000c101110 */
[----:B------:R-:W-:Y:S05]  /*220d0*/  @!P0 EXIT ;  /* 0x000000000000894d */ /* 0x000fea0003800000 */
[----:B------:R-:W-:Y:S01]  /*220e0*/  STG.E.U8 desc[UR16][R64.64], R3 ;  /* 0x0000000340007986 */ /* 0x000fe2000c101110 */
[----:B------:R-:W-:Y:S05]  /*220f0*/  EXIT ;  /* 0x000000000000794d */ /* 0x000fea0003800000 */
.L_x_3:
[----:B------:R-:W-:-:S00]  /*22100*/  BRA `(.L_x_3) ;  /* 0xfffffffc00fc7947 */ /* 0x000fc0000383ffff */
[----:B------:R-:W-:-:S00]  /*22110*/  NOP ;  /* 0x0000000000007918 */ /* 0x000fc00000000000 */
        /* <DEDUP_REMOVED lines=14> */
.L_x_4:


//--------------------- .nv.shared.matmul_kernel  --------------------------
	.section	.nv.shared.matmul_kernel,"aw",@nobits
	.sectionflags	@""
	.align	16
	.zero		1024


//--------------------- .nv.shared.reserved.0     --------------------------
	.section	.nv.shared.reserved.0,"aw",@nobits
	.weak		__nv_reservedSMEM_offset_0_alias
	.size		__nv_reservedSMEM_offset_0_alias, 0, 0
	.other		__nv_reservedSMEM_offset_0_alias,@"STO_CUDA_RESERVED_SHARED STV_DEFAULT"
__nv_reservedSMEM_offset_0_alias:
	.zero		0


//--------------------- .nv.constant0.matmul_kernel --------------------------
	.section	.nv.constant0.matmul_kernel,"a",@progbits
	.sectionflags	@""
	.align	4
.nv.constant0.matmul_kernel:
	.zero		608


//--------------------- SYMBOLS --------------------------

	.type		.nv.reservedSmem.offset0,@object
	.size		.nv.reservedSmem.offset0,0x4
